def matmul_kernel(
    a_ptr,
    b_ptr,
    c_ptr,
    M,
    N,
    K,
    stride_am,
    stride_ak,
    stride_bk,
    stride_bn,
    stride_cm,
    stride_cn,
    BLOCK_M: tl.constexpr,
    BLOCK_N: tl.constexpr,
    BLOCK_K: tl.constexpr,
    GROUP_M: tl.constexpr,
):
    pid = tl.program_id(axis=0)
    num_pid_m = tl.cdiv(M, BLOCK_M)
    num_pid_n = tl.cdiv(N, BLOCK_N)
    num_pid_in_group = GROUP_M * num_pid_n
    group_id = pid // num_pid_in_group
    first_pid_m = group_id * GROUP_M
    group_size_m = min(num_pid_m - first_pid_m, GROUP_M)
    pid_m = first_pid_m + ((pid % num_pid_in_group) % group_size_m)
    pid_n = (pid % num_pid_in_group) // group_size_m

    offs_am = (pid_m * BLOCK_M + tl.arange(0, BLOCK_M)) % M
    offs_bn = (pid_n * BLOCK_N + tl.arange(0, BLOCK_N)) % N
    offs_k = tl.arange(0, BLOCK_K)
    a_ptrs = a_ptr + offs_am[:, None] * stride_am + offs_k[None, :] * stride_ak
    b_ptrs = b_ptr + offs_k[:, None] * stride_bk + offs_bn[None, :] * stride_bn

    acc = tl.zeros((BLOCK_M, BLOCK_N), dtype=tl.float32)
    for kk in range(0, tl.cdiv(K, BLOCK_K)):
        a = tl.load(a_ptrs, mask=offs_k[None, :] < K - kk * BLOCK_K, other=0.0)
        b = tl.load(b_ptrs, mask=offs_k[:, None] < K - kk * BLOCK_K, other=0.0)
        acc = tl.dot(a, b, acc)
        a_ptrs += BLOCK_K * stride_ak
        b_ptrs += BLOCK_K * stride_bk

    c = acc.to(c_ptr.dtype.element_ty)
    offs_cm = pid_m * BLOCK_M + tl.arange(0, BLOCK_M)
    offs_cn = pid_n * BLOCK_N + tl.arange(0, BLOCK_N)
    c_ptrs = c_ptr + offs_cm[:, None] * stride_cm + offs_cn[None, :] * stride_cn
    mask = (offs_cm[:, None] < M) & (offs_cn[None, :] < N)
    tl.store(c_ptrs, c, mask=mask)

# config = {"BLOCK_K": 256, "BLOCK_M": 64, "BLOCK_N": 32, "GROUP_M": 8, "arch": "sm_100", "dtype": "bf16", "num_ctas": 1, "num_stages": 3, "num_warps": 4}
# arch = sm_100


// ===== COMPILED SASS (sm_100a) =====

	.target	sm_100a

	.elftype	@"ET_EXEC"


//--------------------- .note.nv.tkinfo           --------------------------
	.section	.note.nv.tkinfo,"",@"SHT_NOTE"
	.sectionflags	@"SHF_NOTE_NV_TKINFO"
	.tkinfo
        /*0018*/ 	.word	0x00000081
        /*0030*/ 	.string	""
        /*0030*/ 	.string	"ptxas-blackwell"
        /*0030*/ 	.string	"Cuda compilation tools, release 12.9, V12.9.86"
        /*0030*/ 	.string	"Build cuda_12.9.r12.9/compiler.36037853_0"
        /*0030*/ 	.string	"-v  -suppress-debug-info  -lineinfo  -arch sm_100a "



//--------------------- .note.nv.cuver            --------------------------
	.section	.note.nv.cuver,"",@"SHT_NOTE"
	.sectionflags	@"SHF_NOTE_NV_CUVER"
        /*0018*/ 	.short	0x0001
        /*001a*/ 	.short	0x0064
        /*001c*/ 	.short	0x0001
        /*001e*/ 	.short	0x0000
        /*0020*/ 	.short	0x0001
        /*0022*/ 	.short	0x0000


//--------------------- .nv.info                  --------------------------
	.section	.nv.info,"",@"SHT_CUDA_INFO"
	.align	4


	//----- nvinfo : EIATTR_REGCOUNT
	.align		4
        /*0000*/ 	.byte	0x04, 0x2f
        /*0002*/ 	.short	(.L_4 - .L_3)
	.align		4
.L_3:
        /*0004*/ 	.word	index@(matmul_kernel)
        /*0008*/ 	.word	0x00000028


	//----- nvinfo : EIATTR_FRAME_SIZE
	.align		4
.L_4:
        /*000c*/ 	.byte	0x04, 0x11
        /*000e*/ 	.short	(.L_6 - .L_5)
	.align		4
.L_5:
        /*0010*/ 	.word	index@($__internal_2_$__cuda_sm10x_tcgen05_guardrail_trap_unallocated_columns_being_dealloced)
        /*0014*/ 	.word	0x00001038


	//----- nvinfo : EIATTR_FRAME_SIZE
	.align		4
.L_6:
        /*0018*/ 	.byte	0x04, 0x11
        /*001a*/ 	.short	(.L_8 - .L_7)
	.align		4
.L_7:
        /*001c*/ 	.word	index@($__internal_1_$__cuda_sm10x_tcgen05_guardrail_trap_phase_invalid_during_alloc)
        /*0020*/ 	.word	0x00001038


	//----- nvinfo : EIATTR_FRAME_SIZE
	.align		4
.L_8:
        /*0024*/ 	.byte	0x04, 0x11
        /*0026*/ 	.short	(.L_10 - .L_9)
	.align		4
.L_9:
        /*0028*/ 	.word	index@($__internal_0_$__cuda_sm10x_tcgen05_guardrail_trap_col_being_dealloced_not_returned_by_alloc)
        /*002c*/ 	.word	0x00001038


	//----- nvinfo : EIATTR_FRAME_SIZE
	.align		4
.L_10:
        /*0030*/ 	.byte	0x04, 0x11
        /*0032*/ 	.short	(.L_12 - .L_11)
	.align		4
.L_11:
        /*0034*/ 	.word	index@(matmul_kernel)
        /*0038*/ 	.word	0x00001038


	//----- nvinfo : EIATTR_MIN_STACK_SIZE
	.align		4
.L_12:
        /*003c*/ 	.byte	0x04, 0x12
        /*003e*/ 	.short	(.L_14 - .L_13)
	.align		4
.L_13:
        /*0040*/ 	.word	index@(matmul_kernel)
        /*0044*/ 	.word	0x00001038
.L_14:


//--------------------- .nv.info.matmul_kernel    --------------------------
	.section	.nv.info.matmul_kernel,"",@"SHT_CUDA_INFO"
	.sectionflags	@""
	.align	4


	//----- nvinfo : EIATTR_CUDA_API_VERSION
	.align		4
        /*0000*/ 	.byte	0x04, 0x37
        /*0002*/ 	.short	(.L_16 - .L_15)
.L_15:
        /*0004*/ 	.word	0x00000081


	//----- nvinfo : EIATTR_KPARAM_INFO
	.align		4
.L_16:
        /*0008*/ 	.byte	0x04, 0x17
        /*000a*/ 	.short	(.L_18 - .L_17)
.L_17:
        /*000c*/ 	.word	0x00000000
        /*0010*/ 	.short	0x000d
        /*0012*/ 	.short	0x0048
        /*0014*/ 	.byte	0x00, 0xf4, 0x21, 0x00


	//----- nvinfo : EIATTR_KPARAM_INFO
	.align		4
.L_18:
        /*0018*/ 	.byte	0x04, 0x17
        /*001a*/ 	.short	(.L_20 - .L_19)
.L_19:
        /*001c*/ 	.word	0x00000000
        /*0020*/ 	.short	0x000c
        /*0022*/ 	.short	0x0040
        /*0024*/ 	.byte	0x00, 0xf4, 0x21, 0x00


	//----- nvinfo : EIATTR_KPARAM_INFO
	.align		4
.L_20:
        /*0028*/ 	.byte	0x04, 0x17
        /*002a*/ 	.short	(.L_22 - .L_21)
.L_21:
        /*002c*/ 	.word	0x00000000
        /*0030*/ 	.short	0x000b
        /*0032*/ 	.short	0x0038
        /*0034*/ 	.byte	0x00, 0xf0, 0x11, 0x00


	//----- nvinfo : EIATTR_KPARAM_INFO
	.align		4
.L_22:
        /*0038*/ 	.byte	0x04, 0x17
        /*003a*/ 	.short	(.L_24 - .L_23)
.L_23:
        /*003c*/ 	.word	0x00000000
        /*0040*/ 	.short	0x000a
        /*0042*/ 	.short	0x0034
        /*0044*/ 	.byte	0x00, 0xf0, 0x11, 0x00


	//----- nvinfo : EIATTR_KPARAM_INFO
	.align		4
.L_24:
        /*0048*/ 	.byte	0x04, 0x17
        /*004a*/ 	.short	(.L_26 - .L_25)
.L_25:
        /*004c*/ 	.word	0x00000000
        /*0050*/ 	.short	0x0009
        /*0052*/ 	.short	0x0030
        /*0054*/ 	.byte	0x00, 0xf0, 0x11, 0x00


	//----- nvinfo : EIATTR_KPARAM_INFO
	.align		4
.L_26:
        /*0058*/ 	.byte	0x04, 0x17
        /*005a*/ 	.short	(.L_28 - .L_27)
.L_27:
        /*005c*/ 	.word	0x00000000
        /*0060*/ 	.short	0x0008
        /*0062*/ 	.short	0x002c
        /*0064*/ 	.byte	0x00, 0xf0, 0x11, 0x00


	//----- nvinfo : EIATTR_KPARAM_INFO
	.align		4
.L_28:
        /*0068*/ 	.byte	0x04, 0x17
        /*006a*/ 	.short	(.L_30 - .L_29)
.L_29:
        /*006c*/ 	.word	0x00000000
        /*0070*/ 	.short	0x0007
        /*0072*/ 	.short	0x0028
        /*0074*/ 	.byte	0x00, 0xf0, 0x11, 0x00


	//----- nvinfo : EIATTR_KPARAM_INFO
	.align		4
.L_30:
        /*0078*/ 	.byte	0x04, 0x17
        /*007a*/ 	.short	(.L_32 - .L_31)
.L_31:
        /*007c*/ 	.word	0x00000000
        /*0080*/ 	.short	0x0006
        /*0082*/ 	.short	0x0024
        /*0084*/ 	.byte	0x00, 0xf0, 0x11, 0x00


	//----- nvinfo : EIATTR_KPARAM_INFO
	.align		4
.L_32:
        /*0088*/ 	.byte	0x04, 0x17
        /*008a*/ 	.short	(.L_34 - .L_33)
.L_33:
        /*008c*/ 	.word	0x00000000
        /*0090*/ 	.short	0x0005
        /*0092*/ 	.short	0x0020
        /*0094*/ 	.byte	0x00, 0xf0, 0x11, 0x00


	//----- nvinfo : EIATTR_KPARAM_INFO
	.align		4
.L_34:
        /*0098*/ 	.byte	0x04, 0x17
        /*009a*/ 	.short	(.L_36 - .L_35)
.L_35:
        /*009c*/ 	.word	0x00000000
        /*00a0*/ 	.short	0x0004
        /*00a2*/ 	.short	0x001c
        /*00a4*/ 	.byte	0x00, 0xf0, 0x11, 0x00


	//----- nvinfo : EIATTR_KPARAM_INFO
	.align		4
.L_36:
        /*00a8*/ 	.byte	0x04, 0x17
        /*00aa*/ 	.short	(.L_38 - .L_37)
.L_37:
        /*00ac*/ 	.word	0x00000000
        /*00b0*/ 	.short	0x0003
        /*00b2*/ 	.short	0x0018
        /*00b4*/ 	.byte	0x00, 0xf0, 0x11, 0x00


	//----- nvinfo : EIATTR_KPARAM_INFO
	.align		4
.L_38:
        /*00b8*/ 	.byte	0x04, 0x17
        /*00ba*/ 	.short	(.L_40 - .L_39)
.L_39:
        /*00bc*/ 	.word	0x00000000
        /*00c0*/ 	.short	0x0002
        /*00c2*/ 	.short	0x0010
        /*00c4*/ 	.byte	0x00, 0xf4, 0x21, 0x00


	//----- nvinfo : EIATTR_KPARAM_INFO
	.align		4
.L_40:
        /*00c8*/ 	.byte	0x04, 0x17
        /*00ca*/ 	.short	(.L_42 - .L_41)
.L_41:
        /*00cc*/ 	.word	0x00000000
        /*00d0*/ 	.short	0x0001
        /*00d2*/ 	.short	0x0008
        /*00d4*/ 	.byte	0x00, 0xf4, 0x21, 0x00


	//----- nvinfo : EIATTR_KPARAM_INFO
	.align		4
.L_42:
        /*00d8*/ 	.byte	0x04, 0x17
        /*00da*/ 	.short	(.L_44 - .L_43)
.L_43:
        /*00dc*/ 	.word	0x00000000
        /*00e0*/ 	.short	0x0000
        /*00e2*/ 	.short	0x0000
        /*00e4*/ 	.byte	0x00, 0xf4, 0x21, 0x00


	//----- nvinfo : EIATTR_AT_ENTRY_FRAGMENTS
	.align		4
.L_44:
        /*00e8*/ 	.byte	0x04, 0x4f
        /*00ea*/ 	.short	(.L_46 - .L_45)


	//   ....[0]....
.L_45:
        /*00ec*/ 	.word	0x00000004


	//----- nvinfo : EIATTR_RESERVED_SMEM_USED
	.align		4
.L_46:
        /*00f0*/ 	.byte	0x01, 0x41
	.zero		2


	//----- nvinfo : EIATTR_SPARSE_MMA_MASK
	.align		4
        /*00f4*/ 	.byte	0x03, 0x50
        /*00f6*/ 	.short	0x0000


	//----- nvinfo : EIATTR_TCGEN05_1CTA_USED
	.align		4
        /*00f8*/ 	.byte	0x01, 0x51
	.zero		2


	//----- nvinfo : EIATTR_MAXREG_COUNT
	.align		4
        /*00fc*/ 	.byte	0x03, 0x1b
        /*00fe*/ 	.short	0x00ff


	//----- nvinfo : EIATTR_NUM_BARRIERS
	.align		4
        /*0100*/ 	.byte	0x02, 0x4c
        /*0102*/ 	.byte	0x01
	.zero		1


	//----- nvinfo : EIATTR_ANNOTATIONS
	.align		4
        /*0104*/ 	.byte	0x04, 0x55
        /*0106*/ 	.short	(.L_48 - .L_47)


	//   ....[0]....
.L_47:
        /*0108*/ 	.word	0x00000001
        /*010c*/ 	.byte	0x30, 0x04, 0x00, 0x00, 0x01, 0x00, 0x00, 0x00, 0x20, 0x0a, 0x00, 0x00, 0x01, 0x00, 0x00, 0x00
        /* <DEDUP_REMOVED lines=1537> */
        /*612c*/ 	.byte	0x60, 0xe6, 0x01, 0x00, 0x01, 0x00, 0x00, 0x00, 0x80, 0xe6, 0x01, 0x00


	//----- nvinfo : EIATTR_INT_WARP_WIDE_INSTR_OFFSETS
	.align		4
.L_48:
        /*6138*/ 	.byte	0x04, 0x31
        /*613a*/ 	.short	(.L_50 - .L_49)


	//   ....[0]....
.L_49:
        /*613c*/ 	.word	0x00001460


	//   ....[1]....
        /*6140*/ 	.word	0x000014a0


	//   ....[2]....
        /*6144*/ 	.word	0x00001aa0


	//   ....[3]....
        /*6148*/ 	.word	0x0001f120


	//   ....[4]....
        /*614c*/ 	.word	0x0001f170


	//----- nvinfo : EIATTR_COOP_GROUP_MASK_REGIDS
	.align		4
.L_50:
        /*6150*/ 	.byte	0x04, 0x29
        /*6152*/ 	.short	(.L_52 - .L_51)


	//   ....[0]....
.L_51:
        /*6154*/ 	.word	0xffffffff


	//   ....[1]....
        /*6158*/ 	.word	0xffffffff


	//   ....[2]....
        /*615c*/ 	.word	0xffffffff


	//   ....[3]....
        /*6160*/ 	.word	0xffffffff


	//----- nvinfo : EIATTR_COOP_GROUP_INSTR_OFFSETS
	.align		4
.L_52:
        /*6164*/ 	.byte	0x04, 0x28
        /*6166*/ 	.short	(.L_54 - .L_53)


	//   ....[0]....
.L_53:
        /*6168*/ 	.word	0x00000070


	//   ....[1]....
        /*616c*/ 	.word	0x00000320


	//   ....[2]....
        /*6170*/ 	.word	0x0001efc0


	//   ....[3]....
        /*6174*/ 	.word	0x0001f220


	//----- nvinfo : EIATTR_VRC_CTA_INIT_COUNT
	.align		4
.L_54:
        /*6178*/ 	.byte	0x02, 0x4a
        /*617a*/ 	.byte	0x80
	.zero		1


	//----- nvinfo : EIATTR_MBARRIER_INSTR_OFFSETS
	.align		4
        /*617c*/ 	.byte	0x04, 0x39
        /*617e*/ 	.short	(.L_56 - .L_55)


	//   ....[0]....
.L_55:
        /*6180*/ 	.word	0x000017f0
        /*6184*/ 	.word	0x000000ff
        /*6188*/ 	.word	0x00000000
        /*618c*/ 	.short	0x0100
        /*618e*/ 	.byte	0x04
	.zero		1


	//   ....[1]....
        /*6190*/ 	.word	0x00001b10
        /*6194*/ 	.word	0x000000ff
        /*6198*/ 	.word	0x00018008
        /*619c*/ 	.short	0x0100
        /*619e*/ 	.byte	0x09
	.zero		1


	//   ....[2]....
        /*61a0*/ 	.word	0x00011320
        /*61a4*/ 	.word	0x000000ff
        /*61a8*/ 	.word	0x00000000
        /*61ac*/ 	.short	0x010a
        /*61ae*/ 	.byte	0x04
	.zero		1


	//   ....[3]....
        /*61b0*/ 	.word	0x0001e620
        /*61b4*/ 	.word	0x000000ff
        /*61b8*/ 	.word	0x00000000
        /*61bc*/ 	.short	0x010a
        /*61be*/ 	.byte	0x04
	.zero		1


	//   ....[4]....
        /*61c0*/ 	.word	0x0001e6c0
        /*61c4*/ 	.word	0x000000ff
        /*61c8*/ 	.word	0x00018000
        /*61cc*/ 	.short	0x0108
        /*61ce*/ 	.byte	0x09
	.zero		1


	//   ....[5]....
        /*61d0*/ 	.word	0x0001e730
        /*61d4*/ 	.word	0x000000ff
        /*61d8*/ 	.word	0x00018008
        /*61dc*/ 	.short	0x0108
        /*61de*/ 	.byte	0x09
	.zero		1


	//   ....[6]....
        /*61e0*/ 	.word	0x0001f240
        /*61e4*/ 	.word	0x000000ff
        /*61e8*/ 	.word	0x00000000
        /*61ec*/ 	.short	0x010a
        /*61ee*/ 	.byte	0x04
	.zero		1


	//   ....[7]....
        /*61f0*/ 	.word	0x0001f270
        /*61f4*/ 	.word	0x000000ff
        /*61f8*/ 	.word	0x00000000
        /*61fc*/ 	.short	0x010a
        /*61fe*/ 	.byte	0x04
	.zero		1


	//----- nvinfo : EIATTR_NUM_MBARRIERS
	.align		4
.L_56:
        /*6200*/ 	.byte	0x03, 0x38
        /*6202*/ 	.short	0x0002


	//----- nvinfo : EIATTR_EXIT_INSTR_OFFSETS
	.align		4
        /*6204*/ 	.byte	0x04, 0x1c
        /*6206*/ 	.short	(.L_58 - .L_57)


	//   ....[0]....
.L_57:
        /*6208*/ 	.word	0x0001f230


	//----- nvinfo : EIATTR_REQNTID
	.align		4
.L_58:
        /*620c*/ 	.byte	0x04, 0x10
        /*620e*/ 	.short	(.L_60 - .L_59)
.L_59:
        /*6210*/ 	.word	0x00000080
        /*6214*/ 	.word	0x00000001
        /*6218*/ 	.word	0x00000001


	//----- nvinfo : EIATTR_CRS_STACK_SIZE
	.align		4
.L_60:
        /*621c*/ 	.byte	0x04, 0x1e
        /*621e*/ 	.short	(.L_62 - .L_61)
.L_61:
        /*6220*/ 	.word	0x00000000


	//----- nvinfo : EIATTR_CBANK_PARAM_SIZE
	.align		4
.L_62:
        /*6224*/ 	.byte	0x03, 0x19
        /*6226*/ 	.short	0x0050


	//----- nvinfo : EIATTR_PARAM_CBANK
	.align		4
        /*6228*/ 	.byte	0x04, 0x0a
        /*622a*/ 	.short	(.L_64 - .L_63)
	.align		4
.L_63:
        /*622c*/ 	.word	index@(.nv.constant0.matmul_kernel)
        /*6230*/ 	.short	0x0380
        /*6232*/ 	.short	0x0050


	//----- nvinfo : EIATTR_SW_WAR
	.align		4
.L_64:
        /*6234*/ 	.byte	0x04, 0x36
        /*6236*/ 	.short	(.L_66 - .L_65)
.L_65:
        /*6238*/ 	.word	0x00000008
.L_66:


//--------------------- .nv.compat                --------------------------
	.section	.nv.compat,"",@"SHT_CUDA_COMPAT_INFO"
	.align	4
        /*0000*/ 	.byte	0x02, 0x02, 0x02, 0x00, 0x02, 0x05, 0x05, 0x00, 0x02, 0x03, 0x00, 0x00, 0x02, 0x06, 0x01, 0x00


//--------------------- .nv.callgraph             --------------------------
	.section	.nv.callgraph,"",@"SHT_CUDA_CALLGRAPH"
	.align	4
	.sectionentsize	8
	.align		4
        /*0000*/ 	.word	0x00000000
	.align		4
        /*0004*/ 	.word	0xffffffff
	.align		4
        /*0008*/ 	.word	0x00000000
	.align		4
        /*000c*/ 	.word	0xfffffffe
	.align		4
        /*0010*/ 	.word	0x00000000
	.align		4
        /*0014*/ 	.word	0xfffffffd
	.align		4
        /*0018*/ 	.word	0x00000000
	.align		4
        /*001c*/ 	.word	0xfffffffc


//--------------------- .text.matmul_kernel       --------------------------
	.section	.text.matmul_kernel,"ax",@progbits
	.align	128
        .global         matmul_kernel
        .type           matmul_kernel,@function
        .size           matmul_kernel,(.L_x_20 - matmul_kernel)
        .other          matmul_kernel,@"STO_CUDA_ENTRY STV_DEFAULT"
matmul_kernel:
.text.matmul_kernel:
[----:B------:R-:W0:Y:S01]  /*0000*/  LDC R1, c[0x0][0x37c] ;  /* 0x0000df00ff017b82 */ /* 0x000e220000000800 */
[----:B------:R-:W1:Y:S01]  /*0010*/  S2R R0, SR_TID.X ;  /* 0x0000000000007919 */ /* 0x000e620000002100 */
[----:B0-----:R-:W-:Y:S01]  /*0020*/  VIADD R1, R1, 0xffffefc8 ;  /* 0xffffefc801017836 */ /* 0x001fe20000000000 */
[----:B-1----:R-:W-:-:S13]  /*0030*/  ISETP.GE.U32.AND P0, PT, R0, 0x20, PT ;  /* 0x000000200000780c */ /* 0x002fda0003f06070 */
[----:B------:R-:W-:Y:S02]  /*0040*/  VOTEU.ANY UP0, P0 ;  /* 0x0000000000ff7886 */ /* 0x000fe40000000100 */
[----:B------:R-:W-:Y:S05]  /*0050*/  BRA.U UP0, `(.L_x_0) ;  /* 0x0000000100b47547 */ /* 0x000fea000b800000 */
[----:B------:R-:W0:Y:S01]  /*0060*/  S2UR UR6, SR_CgaCtaId ;  /* 0x00000000000679c3 */ /* 0x000e220000008800 */
[----:B------:R-:W-:Y:S01]  /*0070*/  NOP ;  /* 0x0000000000007918 */ /* 0x000fe20000000000 */
[----:B------:R-:W-:Y:S02]  /*0080*/  UMOV UR4, 0x40 ;  /* 0x0000004000047882 */ /* 0x000fe40000000000 */
[----:B0-----:R-:W-:-:S09]  /*0090*/  ULEA UR4, UR6, UR4, 0x18 ;  /* 0x0000000406047291 */ /* 0x001fd2000f8ec0ff */
[----:B------:R-:W0:Y:S01]  /*00a0*/  LDS.U8 R0, [UR4] ;  /* 0x00000004ff007984 */ /* 0x000e220008000000 */
[----:B------:R-:W-:Y:S02]  /*00b0*/  UMOV UR4, 0x400 ;  /* 0x0000040000047882 */ /* 0x000fe40000000000 */
[----:B------:R-:W-:Y:S01]  /*00c0*/  ULEA UR4, UR6, UR4, 0x18 ;  /* 0x0000000406047291 */ /* 0x000fe2000f8ec0ff */
[----:B0-----:R-:W-:-:S13]  /*00d0*/  ISETP.NE.AND P0, PT, R0, RZ, PT ;  /* 0x000000ff0000720c */ /* 0x001fda0003f05270 */
[----:B------:R-:W-:Y:S05]  /*00e0*/  @P0 BRA `(.L_x_1) ;  /* 0x0000000000780947 */ /* 0x000fea0003800000 */
[----:B------:R-:W-:-:S13]  /*00f0*/  ELECT P0, URZ, PT ;  /* 0x0000000000ff782f */ /* 0x000fda0003800000 */
[----:B------:R-:W-:Y:S05]  /*0100*/  @!P0 BRA `(.L_x_2) ;  /* 0x0000000000808947 */ /* 0x000fea0003800000 */
[----:B------:R-:W-:Y:S01]  /*0110*/  UMOV UR5, 0x1 ;  /* 0x0000000100057882 */ /* 0x000fe20000000000 */
[----:B------:R-:W-:-:S04]  /*0120*/  IMAD.MOV.U32 R4, RZ, RZ, 0x1 ;  /* 0x00000001ff047424 */ /* 0x000fc800078e00ff */
[----:B------:R-:W-:Y:S04]  /*0130*/  DEPBAR.LE SB0, 0x36 ;  /* 0x00008d800000791a */ /* 0x000fe80000000000 */
[----:B------:R-:W0:Y:S02]  /*0140*/  UTCATOMSWS.FIND_AND_SET.ALIGN UP1, UR5, UR5 ;  /* 0x00000005000575e3 */ /* 0x000e240008020800 */
[----:B0-----:R-:W-:-:S04]  /*0150*/  PLOP3.LUT P0, PT, PT, PT, UP1, 0x80, 0x8 ;  /* 0x000000000008781c */ /* 0x001fc80003f0f018 */
[----:B------:R-:W-:-:S04]  /*0160*/  SEL R0, RZ, 0xffffffff, !P0 ;  /* 0xffffffffff007807 */ /* 0x000fc80004000000 */
[----:B------:R-:W-:Y:S01]  /*0170*/  ISETP.NE.AND P0, PT, R0, RZ, PT ;  /* 0x000000ff0000720c */ /* 0x000fe20003f05270 */
[----:B------:R-:W-:-:S12]  /*0180*/  IMAD.U32 R0, RZ, RZ, UR5 ;  /* 0x00000005ff007e24 */ /* 0x000fd8000f8e00ff */
[----:B------:R-:W-:Y:S05]  /*0190*/  @P0 BRA `(.L_x_3) ;  /* 0x0000000000240947 */ /* 0x000fea0003800000 */
.L_x_4:
[----:B------:R-:W-:Y:S05]  /*01a0*/  NANOSLEEP 0x64 ;  /* 0x000000640000795d */ /* 0x000fea0003800000 */
[----:B------:R-:W-:-:S05]  /*01b0*/  UMOV UR5, 0x1 ;  /* 0x0000000100057882 */ /* 0x000fca0000000000 */
[----:B------:R-:W-:Y:S04]  /*01c0*/  DEPBAR.LE SB0, 0x36 ;  /* 0x00008d800000791a */ /* 0x000fe80000000000 */
[----:B------:R-:W0:Y:S02]  /*01d0*/  UTCATOMSWS.FIND_AND_SET.ALIGN UP1, UR5, UR5 ;  /* 0x00000005000575e3 */ /* 0x000e240008020800 */
[----:B0-----:R-:W-:-:S04]  /*01e0*/  PLOP3.LUT P0, PT, PT, PT, UP1, 0x80, 0x8 ;  /* 0x000000000008781c */ /* 0x001fc80003f0f018 */
[----:B------:R-:W-:-:S04]  /*01f0*/  SEL R0, RZ, 0xffffffff, !P0 ;  /* 0xffffffffff007807 */ /* 0x000fc80004000000 */
[----:B------:R-:W-:Y:S01]  /*0200*/  ISETP.NE.AND P0, PT, R0, RZ, PT ;  /* 0x000000ff0000720c */ /* 0x000fe20003f05270 */
[----:B------:R-:W-:-:S12]  /*0210*/  IMAD.U32 R0, RZ, RZ, UR5 ;  /* 0x00000005ff007e24 */ /* 0x000fd8000f8e00ff */
[----:B------:R-:W-:Y:S05]  /*0220*/  @!P0 BRA `(.L_x_4) ;  /* 0xfffffffc00dc8947 */ /* 0x000fea000383ffff */
.L_x_3:
[----:B------:R-:W-:Y:S01]  /*0230*/  VIADD R3, R0, 0x10 ;  /* 0x0000001000037836 */ /* 0x000fe20000000000 */
[----:B------:R-:W-:Y:S01]  /*0240*/  UMOV UR5, 0x50 ;  /* 0x0000005000057882 */ /* 0x000fe20000000000 */
[----:B------:R-:W-:Y:S01]  /*0250*/  SHF.L.U32 R2, R4, R0, RZ ;  /* 0x0000000004027219 */ /* 0x000fe200000006ff */
[----:B------:R-:W-:Y:S01]  /*0260*/  ULEA UR5, UR6, UR5, 0x18 ;  /* 0x0000000506057291 */ /* 0x000fe2000f8ec0ff */
[----:B------:R-:W-:Y:S01]  /*0270*/  IMAD.SHL.U32 R0, R0, 0x20, RZ ;  /* 0x0000002000007824 */ /* 0x000fe200078e00ff */
[----:B------:R-:W-:-:S04]  /*0280*/  SHF.L.U32 R3, R4, R3, RZ ;  /* 0x0000000304037219 */ /* 0x000fc800000006ff */
[----:B------:R-:W-:-:S05]  /*0290*/  LOP3.LUT R2, R3, R2, RZ, 0xfc, !PT ;  /* 0x0000000203027212 */ /* 0x000fca00078efcff */
[----:B------:R0:W-:Y:S04]  /*02a0*/  ATOMS.OR RZ, [UR5], R2 ;  /* 0x00000002ffff798c */ /* 0x0001e8000b000005 */
[----:B------:R0:W-:Y:S01]  /*02b0*/  STS [UR4], R0 ;  /* 0x00000000ff007988 */ /* 0x0001e20008000804 */
[----:B------:R-:W-:Y:S05]  /*02c0*/  BRA `(.L_x_2) ;  /* 0x0000000000107947 */ /* 0x000fea0003800000 */
.L_x_1:
[----:B------:R-:W-:Y:S01]  /*02d0*/  IMAD.MOV.U32 R0, RZ, RZ, -0x1 ;  /* 0xffffffffff007424 */ /* 0x000fe200078e00ff */
[----:B------:R-:W-:-:S04]  /*02e0*/  MOV R2, 0x310 ;  /* 0x0000031000027802 */ /* 0x000fc80000000f00 */
[----:B------:R0:W-:Y:S03]  /*02f0*/  STS [UR4], R0 ;  /* 0x00000000ff007988 */ /* 0x0001e60008000804 */
[----:B0-----:R-:W-:Y:S05]  /*0300*/  CALL.REL.NOINC `($__internal_1_$__cuda_sm10x_tcgen05_guardrail_trap_phase_invalid_during_alloc) ;  /* 0x000001ec00f07944 */ /* 0x001fea0003c00000 */
.L_x_2:
[----:B------:R-:W-:Y:S05]  /*0310*/  WARPSYNC.ALL ;  /* 0x0000000000007948 */ /* 0x000fea0003800000 */
[----:B------:R-:W-:Y:S01]  /*0320*/  NOP ;  /* 0x0000000000007918 */ /* 0x000fe20000000000 */
.L_x_0:
[----:B------:R-:W1:Y:S01]  /*0330*/  LDC.64 R22, c[0x0][0x398] ;  /* 0x0000e600ff167b82 */ /* 0x000e620000000a00 */
[----:B------:R-:W2:Y:S01]  /*0340*/  S2R R28, SR_TID.X ;  /* 0x00000000001c7919 */ /* 0x000ea20000002100 */
[----:B------:R-:W-:Y:S01]  /*0350*/  UMOV UR9, 0x400 ;  /* 0x0000040000097882 */ /* 0x000fe20000000000 */
[----:B------:R-:W3:Y:S01]  /*0360*/  LDCU UR17, c[0x0][0x3a0] ;  /* 0x00007400ff1177ac */ /* 0x000ee20008000800 */
[----:B------:R-:W-:Y:S01]  /*0370*/  IMAD.MOV.U32 R18, RZ, RZ, RZ ;  /* 0x000000ffff127224 */ /* 0x000fe200078e00ff */
[----:B------:R-:W4:Y:S03]  /*0380*/  LDCU UR10, c[0x0][0x3a4] ;  /* 0x00007480ff0a77ac */ /* 0x000f260008000800 */
[----:B------:R-:W5:Y:S01]  /*0390*/  S2UR UR6, SR_CgaCtaId ;  /* 0x00000000000679c3 */ /* 0x000f620000008800 */
[----:B------:R-:W0:Y:S01]  /*03a0*/  LDCU.128 UR12, c[0x0][0x380] ;  /* 0x00007000ff0c77ac */ /* 0x000e220008000c00 */
[----:B------:R-:W-:Y:S01]  /*03b0*/  UMOV UR7, 0x1 ;  /* 0x0000000100077882 */ /* 0x000fe20000000000 */
[----:B---3--:R-:W-:Y:S01]  /*03c0*/  UIADD3 UR4, UPT, UPT, UR17, 0xff, URZ ;  /* 0x000000ff11047890 */ /* 0x008fe2000fffe0ff */
[----:B01----:R-:W-:-:S03]  /*03d0*/  VIADD R0, R23, 0x1f ;  /* 0x0000001f17007836 */ /* 0x003fc60000000000 */
[----:B------:R-:W-:Y:S02]  /*03e0*/  UISETP.GT.AND UP1, UPT, UR4, 0xff, UPT ;  /* 0x000000ff0400788c */ /* 0x000fe4000bf24270 */
[----:B------:R-:W-:Y:S01]  /*03f0*/  IMAD.U32 R25, RZ, RZ, UR4 ;  /* 0x00000004ff197e24 */ /* 0x000fe2000f8e00ff */
[----:B------:R-:W-:Y:S01]  /*0400*/  SHF.R.S32.HI R3, RZ, 0x1f, R0 ;  /* 0x0000001fff037819 */ /* 0x000fe20000011400 */
[----:B-----5:R-:W-:-:S03]  /*0410*/  ULEA UR9, UR6, UR9, 0x18 ;  /* 0x0000000906097291 */ /* 0x020fc6000f8ec0ff */
[----:B------:R-:W-:Y:S01]  /*0420*/  LEA.HI R3, R3, R0, RZ, 0x5 ;  /* 0x0000000003037211 */ /* 0x000fe200078f28ff */
[----:B------:R-:W-:Y:S01]  /*0430*/  STL [R1+0xa44], R25 ;  /* 0x000a441901007387 */ /* 0x000fe20000100800 */
[----:B------:R-:W-:Y:S02]  /*0440*/  UIADD3 UR4, UPT, UPT, UR9, 0x18000, URZ ;  /* 0x0001800009047890 */ /* 0x000fe4000fffe0ff */
[----:B------:R-:W-:Y:S01]  /*0450*/  SHF.R.S32.HI R3, RZ, 0x5, R3 ;  /* 0x00000005ff037819 */ /* 0x000fe20000011403 */
[----:B------:R-:W0:Y:S04]  /*0460*/  S2R R0, SR_CTAID.X ;  /* 0x0000000000007919 */ /* 0x000e280000002500 */
[----:B------:R-:W-:-:S05]  /*0470*/  IMAD.SHL.U32 R11, R3, 0x8, RZ ;  /* 0x00000008030b7824 */ /* 0x000fca00078e00ff */
[-C--:B------:R-:W-:Y:S02]  /*0480*/  IABS R5, R11.reuse ;  /* 0x0000000b00057213 */ /* 0x080fe40000000000 */
[----:B------:R-:W-:Y:S02]  /*0490*/  IABS R9, R11 ;  /* 0x0000000b00097213 */ /* 0x000fe40000000000 */
[----:B------:R-:W1:Y:S08]  /*04a0*/  I2F.RP R4, R5 ;  /* 0x0000000500047306 */ /* 0x000e700000209400 */
[----:B-1----:R-:W1:Y:S01]  /*04b0*/  MUFU.RCP R4, R4 ;  /* 0x0000000400047308 */ /* 0x002e620000001000 */
[----:B0-----:R-:W-:Y:S01]  /*04c0*/  IABS R8, R0 ;  /* 0x0000000000087213 */ /* 0x001fe20000000000 */
[----:B-1----:R-:W-:-:S02]  /*04d0*/  VIADD R2, R4, 0xffffffe ;  /* 0x0ffffffe04027836 */ /* 0x002fc40000000000 */
[----:B------:R-:W-:-:S04]  /*04e0*/  IMAD.MOV R4, RZ, RZ, -R9 ;  /* 0x000000ffff047224 */ /* 0x000fc800078e0a09 */
[----:B------:R0:W1:Y:S02]  /*04f0*/  F2I.FTZ.U32.TRUNC.NTZ R3, R2 ;  /* 0x0000000200037305 */ /* 0x000064000021f000 */
[----:B0-----:R-:W-:Y:S02]  /*0500*/  IMAD.MOV.U32 R2, RZ, RZ, RZ ;  /* 0x000000ffff027224 */ /* 0x001fe400078e00ff */
[----:B-1----:R-:W-:-:S04]  /*0510*/  IMAD.MOV R6, RZ, RZ, -R3 ;  /* 0x000000ffff067224 */ /* 0x002fc800078e0a03 */
[----:B------:R-:W-:Y:S02]  /*0520*/  IMAD R7, R6, R5, RZ ;  /* 0x0000000506077224 */ /* 0x000fe400078e02ff */
[----:B------:R-:W-:Y:S01]  /*0530*/  IMAD.MOV.U32 R6, RZ, RZ, R8 ;  /* 0x000000ffff067224 */ /* 0x000fe200078e0008 */
[----:B------:R-:W-:Y:S01]  /*0540*/  IABS R8, R23 ;  /* 0x0000001700087213 */ /* 0x000fe20000000000 */
[----:B------:R-:W-:-:S06]  /*0550*/  IMAD.HI.U32 R3, R3, R7, R2 ;  /* 0x0000000703037227 */ /* 0x000fcc00078e0002 */
[----:B------:R-:W-:-:S04]  /*0560*/  IMAD.HI.U32 R3, R3, R6, RZ ;  /* 0x0000000603037227 */ /* 0x000fc800078e00ff */
[----:B------:R-:W-:Y:S01]  /*0570*/  IMAD R2, R3, R4, R6 ;  /* 0x0000000403027224 */ /* 0x000fe200078e0206 */
[----:B------:R-:W-:Y:S04]  /*0580*/  BAR.SYNC.DEFER_BLOCKING 0x0 ;  /* 0x0000000000007b1d */ /* 0x000fe80000010000 */
[----:B------:R-:W-:-:S13]  /*0590*/  ISETP.GT.U32.AND P1, PT, R5, R2, PT ;  /* 0x000000020500720c */ /* 0x000fda0003f24070 */
[----:B------:R-:W-:Y:S02]  /*05a0*/  @!P1 IMAD.IADD R2, R2, 0x1, -R5 ;  /* 0x0000000102029824 */ /* 0x000fe400078e0a05 */
[----:B------:R-:W-:Y:S01]  /*05b0*/  @!P1 VIADD R3, R3, 0x1 ;  /* 0x0000000103039836 */ /* 0x000fe20000000000 */
[----:B------:R-:W-:Y:S02]  /*05c0*/  ISETP.NE.AND P1, PT, R11, RZ, PT ;  /* 0x000000ff0b00720c */ /* 0x000fe40003f25270 */
[----:B------:R-:W-:Y:S02]  /*05d0*/  ISETP.GE.U32.AND P0, PT, R2, R5, PT ;  /* 0x000000050200720c */ /* 0x000fe40003f06070 */
[----:B------:R-:W-:-:S04]  /*05e0*/  LOP3.LUT R2, R0, R11, RZ, 0x3c, !PT ;  /* 0x0000000b00027212 */ /* 0x000fc800078e3cff */
[----:B------:R-:W-:Y:S01]  /*05f0*/  ISETP.GE.AND P2, PT, R2, RZ, PT ;  /* 0x000000ff0200720c */ /* 0x000fe20003f46270 */
[----:B------:R-:W-:-:S06]  /*0600*/  VIADD R2, R22, 0x3f ;  /* 0x0000003f16027836 */ /* 0x000fcc0000000000 */
[----:B------:R-:W-:-:S04]  /*0610*/  @P0 VIADD R3, R3, 0x1 ;  /* 0x0000000103030836 */ /* 0x000fc80000000000 */
[----:B------:R-:W-:Y:S01]  /*0620*/  IMAD.MOV.U32 R4, RZ, RZ, R3 ;  /* 0x000000ffff047224 */ /* 0x000fe200078e0003 */
[----:B------:R-:W-:-:S03]  /*0630*/  SHF.R.S32.HI R3, RZ, 0x1f, R2 ;  /* 0x0000001fff037819 */ /* 0x000fc60000011402 */
[----:B------:R-:W-:Y:S01]  /*0640*/  @!P2 IMAD.MOV R4, RZ, RZ, -R4 ;  /* 0x000000ffff04a224 */ /* 0x000fe200078e0a04 */
[----:B------:R-:W-:Y:S02]  /*0650*/  @!P1 LOP3.LUT R4, RZ, R11, RZ, 0x33, !PT ;  /* 0x0000000bff049212 */ /* 0x000fe400078e33ff */
[----:B------:R-:W-:-:S03]  /*0660*/  LEA.HI R2, R3, R2, RZ, 0x6 ;  /* 0x0000000203027211 */ /* 0x000fc600078f30ff */
[----:B------:R-:W-:Y:S02]  /*0670*/  IMAD.SHL.U32 R3, R4, 0x8, RZ ;  /* 0x0000000804037824 */ /* 0x000fe400078e00ff */
[----:B------:R-:W-:-:S03]  /*0680*/  IMAD.MOV R4, RZ, RZ, -R4 ;  /* 0x000000ffff047224 */ /* 0x000fc600078e0a04 */
[----:B------:R-:W-:Y:S01]  /*0690*/  LEA.HI.SX32 R2, R2, -R3, 0x1a ;  /* 0x8000000302027211 */ /* 0x000fe200078fd2ff */
[----:B------:R-:W-:Y:S02]  /*06a0*/  IMAD R11, R11, R4, R0 ;  /* 0x000000040b0b7224 */ /* 0x000fe400078e0200 */
[----:B------:R-:W-:Y:S01]  /*06b0*/  IMAD.MOV.U32 R4, RZ, RZ, RZ ;  /* 0x000000ffff047224 */ /* 0x000fe200078e00ff */
[----:B------:R-:W-:Y:S01]  /*06c0*/  VIMNMX R2, PT, PT, R2, 0x8, PT ;  /* 0x0000000802027848 */ /* 0x000fe20003fe0100 */
[----:B------:R-:W-:Y:S01]  /*06d0*/  IMAD.MOV.U32 R0, RZ, RZ, R8 ;  /* 0x000000ffff007224 */ /* 0x000fe200078e0008 */
[----:B------:R-:W-:Y:S02]  /*06e0*/  IABS R9, R11 ;  /* 0x0000000b00097213 */ /* 0x000fe40000000000 */
[-C--:B------:R-:W-:Y:S01]  /*06f0*/  IABS R10, R2.reuse ;  /* 0x00000002000a7213 */ /* 0x080fe20000000000 */
[----:B------:R-:W0:Y:S08]  /*0700*/  I2F.RP R8, R0 ;  /* 0x0000000000087306 */ /* 0x000e300000209400 */
[----:B------:R-:W1:Y:S08]  /*0710*/  I2F.RP R6, R10 ;  /* 0x0000000a00067306 */ /* 0x000e700000209400 */
[----:B0-----:R-:W-:Y:S08]  /*0720*/  MUFU.RCP R8, R8 ;  /* 0x0000000800087308 */ /* 0x001ff00000001000 */
[----:B-1----:R-:W0:Y:S02]  /*0730*/  MUFU.RCP R6, R6 ;  /* 0x0000000600067308 */ /* 0x002e240000001000 */
[----:B0-----:R-:W-:Y:S01]  /*0740*/  VIADD R5, R6, 0xffffffe ;  /* 0x0ffffffe06057836 */ /* 0x001fe20000000000 */
[----:B------:R-:W-:-:S05]  /*0750*/  IABS R6, R2 ;  /* 0x0000000200067213 */ /* 0x000fca0000000000 */
[----:B------:R-:W0:Y:S02]  /*0760*/  F2I.FTZ.U32.TRUNC.NTZ R5, R5 ;  /* 0x0000000500057305 */ /* 0x000e24000021f000 */
[----:B0-----:R-:W-:-:S04]  /*0770*/  IMAD.MOV R7, RZ, RZ, -R5 ;  /* 0x000000ffff077224 */ /* 0x001fc800078e0a05 */
[----:B------:R-:W-:-:S04]  /*0780*/  IMAD R7, R7, R10, RZ ;  /* 0x0000000a07077224 */ /* 0x000fc800078e02ff */
[----:B------:R-:W-:Y:S01]  /*0790*/  IMAD.HI.U32 R4, R5, R7, R4 ;  /* 0x0000000705047227 */ /* 0x000fe200078e0004 */
[----:B------:R-:W-:-:S03]  /*07a0*/  IABS R7, R22 ;  /* 0x0000001600077213 */ /* 0x000fc60000000000 */
[----:B------:R-:W-:Y:S02]  /*07b0*/  IMAD.MOV.U32 R5, RZ, RZ, R9 ;  /* 0x000000ffff057224 */ /* 0x000fe400078e0009 */
[----:B------:R-:W-:Y:S02]  /*07c0*/  IMAD.MOV R9, RZ, RZ, -R6 ;  /* 0x000000ffff097224 */ /* 0x000fe400078e0a06 */
[----:B------:R-:W-:-:S04]  /*07d0*/  IMAD.HI.U32 R4, R4, R5, RZ ;  /* 0x0000000504047227 */ /* 0x000fc800078e00ff */
[----:B------:R-:W-:Y:S02]  /*07e0*/  IMAD R5, R4, R9, R5 ;  /* 0x0000000904057224 */ /* 0x000fe400078e0205 */
[----:B------:R-:W-:Y:S02]  /*07f0*/  IMAD.MOV.U32 R6, RZ, RZ, R7 ;  /* 0x000000ffff067224 */ /* 0x000fe400078e0007 */
[----:B------:R-:W-:Y:S01]  /*0800*/  VIADD R9, R8, 0xffffffe ;  /* 0x0ffffffe08097836 */ /* 0x000fe20000000000 */
[----:B------:R-:W-:Y:S01]  /*0810*/  ISETP.GT.U32.AND P1, PT, R10, R5, PT ;  /* 0x000000050a00720c */ /* 0x000fe20003f24070 */
[----:B------:R-:W0:Y:S01]  /*0820*/  I2F.RP R7, R6 ;  /* 0x0000000600077306 */ /* 0x000e220000209400 */
[----:B------:R-:W-:-:S07]  /*0830*/  IMAD.MOV.U32 R8, RZ, RZ, RZ ;  /* 0x000000ffff087224 */ /* 0x000fce00078e00ff */
[----:B------:R-:W1:Y:S04]  /*0840*/  F2I.FTZ.U32.TRUNC.NTZ R9, R9 ;  /* 0x0000000900097305 */ /* 0x000e68000021f000 */
[----:B------:R-:W-:Y:S02]  /*0850*/  @!P1 IMAD.IADD R5, R5, 0x1, -R10 ;  /* 0x0000000105059824 */ /* 0x000fe400078e0a0a */
[----:B------:R-:W-:Y:S01]  /*0860*/  @!P1 VIADD R4, R4, 0x1 ;  /* 0x0000000104049836 */ /* 0x000fe20000000000 */
[----:B------:R-:W-:Y:S01]  /*0870*/  ISETP.NE.AND P1, PT, R2, RZ, PT ;  /* 0x000000ff0200720c */ /* 0x000fe20003f25270 */
[----:B0-----:R-:W0:Y:S01]  /*0880*/  MUFU.RCP R7, R7 ;  /* 0x0000000700077308 */ /* 0x001e220000001000 */
[----:B------:R-:W-:Y:S02]  /*0890*/  ISETP.GE.U32.AND P0, PT, R5, R10, PT ;  /* 0x0000000a0500720c */ /* 0x000fe40003f06070 */
[----:B------:R-:W-:Y:S01]  /*08a0*/  LOP3.LUT R5, R11, R2, RZ, 0x3c, !PT ;  /* 0x000000020b057212 */ /* 0x000fe200078e3cff */
[----:B------:R-:W3:Y:S01]  /*08b0*/  LDS R10, [UR9] ;  /* 0x00000009ff0a7984 */ /* 0x000ee20008000800 */
[----:B------:R-:W-:Y:S02]  /*08c0*/  BAR.SYNC.DEFER_BLOCKING 0x0 ;  /* 0x0000000000007b1d */ /* 0x000fe40000010000 */
[----:B------:R-:W-:Y:S01]  /*08d0*/  ISETP.GE.AND P2, PT, R5, RZ, PT ;  /* 0x000000ff0500720c */ /* 0x000fe20003f46270 */
[----:B-1----:R-:W-:Y:S01]  /*08e0*/  IMAD.MOV R13, RZ, RZ, -R9 ;  /* 0x000000ffff0d7224 */ /* 0x002fe200078e0a09 */
[----:B--2---:R-:W-:-:S05]  /*08f0*/  SHF.R.U32.HI R5, RZ, 0x5, R28 ;  /* 0x00000005ff057819 */ /* 0x004fca000001161c */
[----:B------:R-:W-:Y:S01]  /*0900*/  @P0 VIADD R4, R4, 0x1 ;  /* 0x0000000104040836 */ /* 0x000fe20000000000 */
[----:B------:R-:W-:Y:S01]  /*0910*/  PLOP3.LUT P0, PT, PT, PT, UP1, 0x80, 0x8 ;  /* 0x000000000008781c */ /* 0x000fe20003f0f018 */
[----:B------:R-:W-:Y:S01]  /*0920*/  IMAD R13, R13, R0, RZ ;  /* 0x000000000d0d7224 */ /* 0x000fe200078e02ff */
[----:B------:R-:W-:Y:S01]  /*0930*/  R2UR UR16, R5 ;  /* 0x00000000051072ca */ /* 0x000fe200000e0000 */
[----:B------:R-:W-:Y:S01]  /*0940*/  IMAD.MOV.U32 R12, RZ, RZ, R4 ;  /* 0x000000ffff0c7224 */ /* 0x000fe200078e0004 */
[----:B------:R-:W-:Y:S01]  /*0950*/  SHF.R.U32.HI R4, RZ, 0x6, R28 ;  /* 0x00000006ff047819 */ /* 0x000fe2000001161c */
[----:B0-----:R-:W-:Y:S02]  /*0960*/  VIADD R7, R7, 0xffffffe ;  /* 0x0ffffffe07077836 */ /* 0x001fe40000000000 */
[----:B------:R-:W-:Y:S01]  /*0970*/  @!P2 IMAD.MOV R12, RZ, RZ, -R12 ;  /* 0x000000ffff0ca224 */ /* 0x000fe200078e0a0c */
[----:B------:R-:W-:Y:S01]  /*0980*/  @!P1 LOP3.LUT R12, RZ, R2, RZ, 0x33, !PT ;  /* 0x00000002ff0c9212 */ /* 0x000fe200078e33ff */
[----:B------:R0:W1:Y:S01]  /*0990*/  F2I.FTZ.U32.TRUNC.NTZ R19, R7 ;  /* 0x0000000700137305 */ /* 0x000062000021f000 */
[----:B------:R-:W-:-:S03]  /*09a0*/  SGXT.U32 R4, R4, 0x1 ;  /* 0x000000010404781a */ /* 0x000fc60000000000 */
[----:B------:R-:W-:Y:S01]  /*09b0*/  IMAD.SHL.U32 R26, R12, 0x20, RZ ;  /* 0x000000200c1a7824 */ /* 0x000fe200078e00ff */
[----:B------:R-:W-:Y:S01]  /*09c0*/  ISETP.LT.AND P0, PT, R4, UR17, P0 ;  /* 0x0000001104007c0c */ /* 0x000fe20008701270 */
[----:B------:R-:W-:Y:S01]  /*09d0*/  USHF.L.U32 UR5, UR16, 0x15, URZ ;  /* 0x0000001510057899 */ /* 0x000fe200080006ff */
[----:B------:R-:W2:Y:S01]  /*09e0*/  LDC.64 R4, c[0x0][0x3a8] ;  /* 0x0000ea00ff047b82 */ /* 0x000ea20000000a00 */
[----:B------:R-:W-:Y:S01]  /*09f0*/  VIADD R14, R26, 0x1 ;  /* 0x000000011a0e7836 */ /* 0x000fe20000000000 */
[----:B------:R-:W-:Y:S01]  /*0a00*/  IABS R36, R26 ;  /* 0x0000001a00247213 */ /* 0x000fe20000000000 */
[----:B0-----:R-:W-:Y:S01]  /*0a10*/  IMAD.HI.U32 R7, R9, R13, R8 ;  /* 0x0000000d09077227 */ /* 0x001fe200078e0008 */
[----:B------:R-:W-:Y:S01]  /*0a20*/  STL [R1+0x394], R26 ;  /* 0x0003941a01007387 */ /* 0x000fe20000100800 */
[----:B------:R-:W-:Y:S01]  /*0a30*/  ULOP3.LUT UR5, UR5, 0x600000, URZ, 0xc0, !UPT ;  /* 0x0060000005057892 */ /* 0x000fe2000f8ec0ff */
[----:B------:R-:W-:Y:S01]  /*0a40*/  IABS R13, R14 ;  /* 0x0000000e000d7213 */ /* 0x000fe20000000000 */
[----:B------:R-:W-:Y:S01]  /*0a50*/  IMAD.MOV R8, RZ, RZ, -R12 ;  /* 0x000000ffff087224 */ /* 0x000fe200078e0a0c */
[----:B------:R0:W-:Y:S01]  /*0a60*/  STL [R1+0xb8], R14 ;  /* 0x0000b80e01007387 */ /* 0x0001e20000100800 */
[----:B-1----:R-:W-:-:S02]  /*0a70*/  IMAD.MOV R9, RZ, RZ, -R19 ;  /* 0x000000ffff097224 */ /* 0x002fc400078e0a13 */
[----:B------:R-:W-:Y:S02]  /*0a80*/  IMAD.MOV.U32 R12, RZ, RZ, R13 ;  /* 0x000000ffff0c7224 */ /* 0x000fe400078e000d */
[----:B------:R-:W-:Y:S01]  /*0a90*/  IMAD R8, R2, R8, R11 ;  /* 0x0000000802087224 */ /* 0x000fe200078e020b */
[----:B---3--:R-:W-:Y:S01]  /*0aa0*/  R2UR UR8, R10 ;  /* 0x000000000a0872ca */ /* 0x008fe200000e0000 */
[----:B------:R-:W-:Y:S01]  /*0ab0*/  IMAD R11, R9, R6, RZ ;  /* 0x00000006090b7224 */ /* 0x000fe200078e02ff */
[----:B------:R-:W-:Y:S01]  /*0ac0*/  SHF.R.U32.HI R10, RZ, 0x6, R28 ;  /* 0x00000006ff0a7819 */ /* 0x000fe2000001161c */
[----:B------:R-:W-:-:S04]  /*0ad0*/  IMAD.HI.U32 R9, R7, R12, RZ ;  /* 0x0000000c07097227 */ /* 0x000fc800078e00ff */
[----:B------:R-:W-:Y:S02]  /*0ae0*/  IMAD.MOV R9, RZ, RZ, -R9 ;  /* 0x000000ffff097224 */ /* 0x000fe400078e0a09 */
[----:B------:R-:W-:-:S04]  /*0af0*/  IMAD.HI.U32 R2, R7, R36, RZ ;  /* 0x0000002407027227 */ /* 0x000fc800078e00ff */
[----:B------:R-:W-:Y:S01]  /*0b00*/  IMAD R9, R0, R9, R12 ;  /* 0x0000000900097224 */ /* 0x000fe200078e020c */
[----:B------:R-:W-:Y:S01]  /*0b10*/  UIADD3 UR5, UPT, UPT, UR8, UR5, URZ ;  /* 0x0000000508057290 */ /* 0x000fe2000fffe0ff */
[----:B0-----:R-:W-:Y:S02]  /*0b20*/  VIADD R14, R26, 0x2 ;  /* 0x000000021a0e7836 */ /* 0x001fe40000000000 */
[----:B------:R-:W-:Y:S01]  /*0b30*/  IMAD.MOV R13, RZ, RZ, -R2 ;  /* 0x000000ffff0d7224 */ /* 0x000fe200078e0a02 */
[----:B------:R-:W-:Y:S01]  /*0b40*/  SGXT.U32 R2, R10, 0x1 ;  /* 0x000000010a02781a */ /* 0x000fe20000000000 */
[----:B------:R-:W-:Y:S01]  /*0b50*/  IMAD.HI.U32 R18, R19, R11, R18 ;  /* 0x0000000b13127227 */ /* 0x000fe200078e0012 */
[----:B------:R0:W-:Y:S03]  /*0b60*/  STL [R1+0x4], R9 ;  /* 0x0000040901007387 */ /* 0x0001e60000100800 */
[----:B------:R-:W-:Y:S01]  /*0b70*/  VIADD R11, R26, 0x3 ;  /* 0x000000031a0b7836 */ /* 0x000fe20000000000 */
[----:B------:R1:W-:Y:S01]  /*0b80*/  STL [R1+0xbc], R14 ;  /* 0x0000bc0e01007387 */ /* 0x0003e20000100800 */
[----:B------:R-:W-:-:S02]  /*0b90*/  IMAD.IADD R3, R3, 0x1, R8 ;  /* 0x0000000103037824 */ /* 0x000fc400078e0208 */
[----:B--2---:R-:W-:Y:S01]  /*0ba0*/  IMAD R8, R2, R4, RZ ;  /* 0x0000000402087224 */ /* 0x004fe200078e02ff */
[----:B------:R2:W-:Y:S01]  /*0bb0*/  STL [R1+0x180], R11 ;  /* 0x0001800b01007387 */ /* 0x0005e20000100800 */
[C---:B------:R-:W-:Y:S01]  /*0bc0*/  VIADD R10, R26.reuse, 0x4 ;  /* 0x000000041a0a7836 */ /* 0x040fe20000000000 */
[----:B------:R-:W-:Y:S01]  /*0bd0*/  IABS R37, R11 ;  /* 0x0000000b00257213 */ /* 0x000fe20000000000 */
[----:B0-----:R-:W-:Y:S02]  /*0be0*/  VIADD R9, R26, 0x5 ;  /* 0x000000051a097836 */ /* 0x001fe40000000000 */
[----:B------:R-:W-:Y:S01]  /*0bf0*/  IMAD R27, R4, 0x2, R8 ;  /* 0x00000002041b7824 */ /* 0x000fe200078e0208 */
[----:B-1----:R-:W-:Y:S01]  /*0c00*/  IABS R14, R14 ;  /* 0x0000000e000e7213 */ /* 0x002fe20000000000 */
[----:B------:R0:W-:Y:S01]  /*0c10*/  STL [R1+0x184], R10 ;  /* 0x0001840a01007387 */ /* 0x0001e20000100800 */
[----:B------:R-:W-:Y:S02]  /*0c20*/  IMAD R36, R0, R13, R36 ;  /* 0x0000000d00247224 */ /* 0x000fe400078e0224 */
[----:B------:R-:W-:Y:S01]  /*0c30*/  IMAD R13, R4, 0x2, R27 ;  /* 0x00000002040d7824 */ /* 0x000fe200078e021b */
[----:B------:R1:W-:Y:S01]  /*0c40*/  STL [R1+0x194], R9 ;  /* 0x0001940901007387 */ /* 0x0003e20000100800 */
[----:B--2---:R-:W-:-:S04]  /*0c50*/  IMAD.HI.U32 R11, R7, R14, RZ ;  /* 0x0000000e070b7227 */ /* 0x004fc800078e00ff */
[----:B------:R-:W-:Y:S01]  /*0c60*/  IMAD.MOV R15, RZ, RZ, -R11 ;  /* 0x000000ffff0f7224 */ /* 0x000fe200078e0a0b */
[----:B0-----:R-:W-:Y:S01]  /*0c70*/  IABS R10, R10 ;  /* 0x0000000a000a7213 */ /* 0x001fe20000000000 */
[----:B------:R-:W-:Y:S02]  /*0c80*/  IMAD R16, R4, 0x2, R13 ;  /* 0x0000000204107824 */ /* 0x000fe400078e020d */
[----:B------:R-:W-:Y:S01]  /*0c90*/  IMAD R14, R0, R15, R14 ;  /* 0x0000000f000e7224 */ /* 0x000fe200078e020e */
[----:B-1----:R-:W-:Y:S01]  /*0ca0*/  IABS R9, R9 ;  /* 0x0000000900097213 */ /* 0x002fe20000000000 */
[----:B------:R-:W-:-:S03]  /*0cb0*/  IMAD.HI.U32 R11, R7, R10, RZ ;  /* 0x0000000a070b7227 */ /* 0x000fc600078e00ff */
[----:B------:R0:W-:Y:S01]  /*0cc0*/  STL [R1], R14 ;  /* 0x0000000e01007387 */ /* 0x0001e20000100800 */
[----:B------:R-:W-:-:S04]  /*0cd0*/  IMAD.HI.U32 R13, R7, R9, RZ ;  /* 0x00000009070d7227 */ /* 0x000fc800078e00ff */
[----:B------:R-:W-:-:S04]  /*0ce0*/  IMAD.HI.U32 R12, R7, R37, RZ ;  /* 0x00000025070c7227 */ /* 0x000fc800078e00ff */
[----:B------:R-:W-:Y:S01]  /*0cf0*/  IMAD.MOV R15, RZ, RZ, -R11 ;  /* 0x000000ffff0f7224 */ /* 0x000fe200078e0a0b */
[----:B0-----:R-:W-:Y:S01]  /*0d00*/  LOP3.LUT R14, R28, 0x3f, RZ, 0xc0, !PT ;  /* 0x0000003f1c0e7812 */ /* 0x001fe200078ec0ff */
[----:B------:R-:W-:Y:S02]  /*0d10*/  IMAD.MOV R13, RZ, RZ, -R13 ;  /* 0x000000ffff0d7224 */ /* 0x000fe400078e0a0d */
[----:B------:R-:W-:Y:S02]  /*0d20*/  IMAD.MOV R12, RZ, RZ, -R12 ;  /* 0x000000ffff0c7224 */ /* 0x000fe400078e0a0c */
[----:B------:R-:W-:Y:S02]  /*0d30*/  IMAD R20, R4, 0x2, R16 ;  /* 0x0000000204147824 */ /* 0x000fe400078e0210 */
[C---:B------:R-:W-:Y:S02]  /*0d40*/  IMAD R10, R0.reuse, R15, R10 ;  /* 0x0000000f000a7224 */ /* 0x040fe400078e020a */
[----:B------:R-:W-:-:S02]  /*0d50*/  IMAD R9, R0, R13, R9 ;  /* 0x0000000d00097224 */ /* 0x000fc400078e0209 */
[----:B------:R-:W-:Y:S01]  /*0d60*/  IMAD R24, R3, 0x40, R14 ;  /* 0x0000004003187824 */ /* 0x000fe200078e020e */
[----:B------:R0:W-:Y:S01]  /*0d70*/  STL [R1+0x10], R10 ;  /* 0x0000100a01007387 */ /* 0x0001e20000100800 */
[----:B------:R-:W-:Y:S02]  /*0d80*/  IMAD R37, R0, R12, R37 ;  /* 0x0000000c00257224 */ /* 0x000fe400078e0225 */
[----:B------:R-:W-:Y:S01]  /*0d90*/  IMAD R11, R4, 0x2, R20 ;  /* 0x00000002040b7824 */ /* 0x000fe200078e0214 */
[----:B------:R1:W-:Y:S01]  /*0da0*/  STL [R1+0xc], R9 ;  /* 0x00000c0901007387 */ /* 0x0003e20000100800 */
[----:B------:R-:W-:Y:S01]  /*0db0*/  VIADD R12, R26, 0x6 ;  /* 0x000000061a0c7836 */ /* 0x000fe20000000000 */
[----:B------:R-:W-:Y:S01]  /*0dc0*/  IABS R3, R24 ;  /* 0x0000001800037213 */ /* 0x000fe20000000000 */
[----:B------:R-:W-:Y:S01]  /*0dd0*/  IMAD R29, R4, 0x2, R11 ;  /* 0x00000002041d7824 */ /* 0x000fe200078e020b */
[----:B------:R-:W-:Y:S01]  /*0de0*/  STL [R1+0xa40], R24 ;  /* 0x000a401801007387 */ /* 0x000fe20000100800 */
[----:B------:R-:W-:Y:S01]  /*0df0*/  ISETP.GE.AND P3, PT, R24, RZ, PT ;  /* 0x000000ff1800720c */ /* 0x000fe20003f66270 */
[----:B0-----:R-:W-:Y:S01]  /*0e00*/  VIADD R10, R26, 0x7 ;  /* 0x000000071a0a7836 */ /* 0x001fe20000000000 */
[----:B------:R-:W-:Y:S01]  /*0e10*/  IABS R16, R12 ;  /* 0x0000000c00107213 */ /* 0x000fe20000000000 */
[----:B------:R-:W-:Y:S01]  /*0e20*/  STL [R1+0x1a0], R12 ;  /* 0x0001a00c01007387 */ /* 0x000fe20000100800 */
[----:B------:R-:W-:-:S02]  /*0e30*/  IMAD.HI.U32 R18, R18, R3, RZ ;  /* 0x0000000312127227 */ /* 0x000fc400078e00ff */
[----:B------:R-:W-:Y:S01]  /*0e40*/  IABS R13, R10 ;  /* 0x0000000a000d7213 */ /* 0x000fe20000000000 */
[----:B------:R0:W-:Y:S01]  /*0e50*/  STL [R1+0x1a8], R10 ;  /* 0x0001a80a01007387 */ /* 0x0001e20000100800 */
[----:B-1----:R-:W-:Y:S02]  /*0e60*/  VIADD R9, R26, 0x8 ;  /* 0x000000081a097836 */ /* 0x002fe40000000000 */
[----:B------:R-:W-:-:S03]  /*0e70*/  IMAD.HI.U32 R17, R7, R16, RZ ;  /* 0x0000001007117227 */ /* 0x000fc600078e00ff */
[----:B------:R1:W-:Y:S01]  /*0e80*/  STL [R1+0x1ac], R9 ;  /* 0x0001ac0901007387 */ /* 0x0003e20000100800 */
[----:B------:R-:W-:-:S04]  /*0e90*/  IMAD.HI.U32 R14, R7, R13, RZ ;  /* 0x0000000d070e7227 */ /* 0x000fc800078e00ff */
[C---:B0-----:R-:W-:Y:S02]  /*0ea0*/  IMAD R10, R4.reuse, 0x2, R29 ;  /* 0x00000002040a7824 */ /* 0x041fe400078e021d */
[----:B------:R-:W-:Y:S02]  /*0eb0*/  IMAD.MOV R18, RZ, RZ, -R18 ;  /* 0x000000ffff127224 */ /* 0x000fe400078e0a12 */
[----:B------:R-:W-:Y:S01]  /*0ec0*/  IMAD R15, R4, 0x2, R10 ;  /* 0x00000002040f7824 */ /* 0x000fe200078e020a */
[----:B-1----:R-:W-:Y:S01]  /*0ed0*/  IABS R9, R9 ;  /* 0x0000000900097213 */ /* 0x002fe20000000000 */
[----:B------:R0:W-:Y:S01]  /*0ee0*/  STL [R1+0x64], R10 ;  /* 0x0000640a01007387 */ /* 0x0001e20000100800 */
[----:B------:R-:W-:Y:S02]  /*0ef0*/  IMAD.MOV R17, RZ, RZ, -R17 ;  /* 0x000000ffff117224 */ /* 0x000fe400078e0a11 */
[----:B------:R-:W-:Y:S02]  /*0f00*/  IMAD.MOV R14, RZ, RZ, -R14 ;  /* 0x000000ffff0e7224 */ /* 0x000fe400078e0a0e */
[----:B------:R-:W-:-:S04]  /*0f10*/  IMAD.HI.U32 R12, R7, R9, RZ ;  /* 0x00000009070c7227 */ /* 0x000fc800078e00ff */
[----:B------:R-:W-:Y:S02]  /*0f20*/  IMAD R3, R6, R18, R3 ;  /* 0x0000001206037224 */ /* 0x000fe400078e0203 */
[----:B0-----:R-:W-:Y:S02]  /*0f30*/  IMAD R10, R4, 0x2, R15 ;  /* 0x00000002040a7824 */ /* 0x001fe400078e020f */
[----:B------:R-:W-:Y:S01]  /*0f40*/  IMAD.MOV R12, RZ, RZ, -R12 ;  /* 0x000000ffff0c7224 */ /* 0x000fe200078e0a0c */
[----:B------:R-:W-:Y:S01]  /*0f50*/  ISETP.GT.U32.AND P1, PT, R6, R3, PT ;  /* 0x000000030600720c */ /* 0x000fe20003f24070 */
[----:B------:R-:W-:Y:S02]  /*0f60*/  IMAD R31, R4, 0x2, R10 ;  /* 0x00000002041f7824 */ /* 0x000fe400078e020a */
[C---:B------:R-:W-:Y:S02]  /*0f70*/  IMAD R16, R0.reuse, R17, R16 ;  /* 0x0000001100107224 */ /* 0x040fe400078e0210 */
[----:B------:R-:W-:-:S02]  /*0f80*/  IMAD R13, R0, R14, R13 ;  /* 0x0000000e000d7224 */ /* 0x000fc400078e020d */
[----:B------:R-:W-:Y:S01]  /*0f90*/  IMAD R9, R0, R12, R9 ;  /* 0x0000000c00097224 */ /* 0x000fe200078e0209 */
[----:B------:R0:W-:Y:S01]  /*0fa0*/  STL [R1+0x8], R16 ;  /* 0x0000081001007387 */ /* 0x0001e20000100800 */
[----:B------:R-:W-:Y:S02]  /*0fb0*/  IMAD R14, R4, 0x2, R31 ;  /* 0x00000002040e7824 */ /* 0x000fe400078e021f */
[C---:B------:R-:W-:Y:S01]  /*0fc0*/  VIADD R18, R26.reuse, 0x9 ;  /* 0x000000091a127836 */ /* 0x040fe20000000000 */
[----:B------:R1:W-:Y:S01]  /*0fd0*/  STL [R1+0x1c], R13 ;  /* 0x00001c0d01007387 */ /* 0x0003e20000100800 */
[C---:B------:R-:W-:Y:S02]  /*0fe0*/  VIADD R17, R26.reuse, 0xa ;  /* 0x0000000a1a117836 */ /* 0x040fe40000000000 */
[----:B------:R-:W-:Y:S01]  /*0ff0*/  @!P1 IMAD.IADD R3, R3, 0x1, -R6 ;  /* 0x0000000103039824 */ /* 0x000fe200078e0a06 */
[----:B------:R2:W-:Y:S01]  /*1000*/  STL [R1+0x18], R9 ;  /* 0x0000180901007387 */ /* 0x0005e20000100800 */
[----:B------:R-:W-:Y:S01]  /*1010*/  IABS R19, R18 ;  /* 0x0000001200137213 */ /* 0x000fe20000000000 */
[----:B0-----:R-:W-:-:S02]  /*1020*/  VIADD R16, R26, 0xc ;  /* 0x0000000c1a107836 */ /* 0x001fc40000000000 */
[----:B------:R0:W-:Y:S01]  /*1030*/  STL [R1+0x74], R14 ;  /* 0x0000740e01007387 */ /* 0x0001e20000100800 */
[----:B------:R-:W-:Y:S01]  /*1040*/  ISETP.GT.U32.AND P1, PT, R6, R3, PT ;  /* 0x000000030600720c */ /* 0x000fe20003f24070 */
[----:B-1----:R-:W-:Y:S02]  /*1050*/  VIADD R13, R26, 0xb ;  /* 0x0000000b1a0d7836 */ /* 0x002fe40000000000 */
[----:B------:R-:W-:Y:S01]  /*1060*/  STL [R1+0x198], R18 ;  /* 0x0001981201007387 */ /* 0x000fe20000100800 */
[C---:B------:R-:W-:Y:S01]  /*1070*/  IMAD.HI.U32 R21, R7.reuse, R19, RZ ;  /* 0x0000001307157227 */ /* 0x040fe200078e00ff */
[----:B--2---:R-:W-:Y:S02]  /*1080*/  IABS R9, R16 ;  /* 0x0000001000097213 */ /* 0x004fe40000000000 */
[----:B------:R1:W-:Y:S01]  /*1090*/  STL [R1+0x19c], R17 ;  /* 0x00019c1101007387 */ /* 0x0003e20000100800 */
[----:B------:R-:W-:Y:S02]  /*10a0*/  IMAD.MOV R21, RZ, RZ, -R21 ;  /* 0x000000ffff157224 */ /* 0x000fe400078e0a15 */
[----:B------:R-:W-:Y:S01]  /*10b0*/  IMAD.HI.U32 R12, R7, R9, RZ ;  /* 0x00000009070c7227 */ /* 0x000fe200078e00ff */
[----:B------:R2:W-:Y:S03]  /*10c0*/  STL [R1+0x1a4], R13 ;  /* 0x0001a40d01007387 */ /* 0x0005e60000100800 */
[----:B0-----:R-:W-:Y:S01]  /*10d0*/  IMAD R14, R4, 0x2, R14 ;  /* 0x00000002040e7824 */ /* 0x001fe200078e020e */
[----:B------:R0:W-:Y:S01]  /*10e0*/  STL [R1+0x1b0], R16 ;  /* 0x0001b01001007387 */ /* 0x0001e20000100800 */
[----:B------:R-:W-:Y:S01]  /*10f0*/  IMAD.MOV R12, RZ, RZ, -R12 ;  /* 0x000000ffff0c7224 */ /* 0x000fe200078e0a0c */
[----:B-1----:R-:W-:Y:S01]  /*1100*/  IABS R17, R17 ;  /* 0x0000001100117213 */ /* 0x002fe20000000000 */
[----:B------:R-:W-:-:S02]  /*1110*/  IMAD R19, R0, R21, R19 ;  /* 0x0000001500137224 */ /* 0x000fc400078e0213 */
[----:B------:R-:W-:Y:S01]  /*1120*/  IMAD R9, R0, R12, R9 ;  /* 0x0000000c00097224 */ /* 0x000fe200078e0209 */
[----:B--2---:R-:W-:Y:S01]  /*1130*/  IABS R13, R13 ;  /* 0x0000000d000d7213 */ /* 0x004fe20000000000 */
[C---:B------:R-:W-:Y:S01]  /*1140*/  IMAD.HI.U32 R18, R7.reuse, R17, RZ ;  /* 0x0000001107127227 */ /* 0x040fe200078e00ff */
[----:B------:R1:W-:Y:S03]  /*1150*/  STL [R1+0x14], R19 ;  /* 0x0000141301007387 */ /* 0x0003e60000100800 */
[----:B0-----:R-:W-:-:S04]  /*1160*/  IMAD.HI.U32 R16, R7, R13, RZ ;  /* 0x0000000d07107227 */ /* 0x001fc800078e00ff */
[----:B------:R-:W-:Y:S02]  /*1170*/  IMAD.MOV R18, RZ, RZ, -R18 ;  /* 0x000000ffff127224 */ /* 0x000fe400078e0a12 */
[----:B------:R-:W-:Y:S02]  /*1180*/  IMAD.MOV R16, RZ, RZ, -R16 ;  /* 0x000000ffff107224 */ /* 0x000fe400078e0a10 */
[C---:B------:R-:W-:Y:S02]  /*1190*/  IMAD R18, R0.reuse, R18, R17 ;  /* 0x0000001200127224 */ /* 0x040fe400078e0211 */
[----:B------:R-:W-:Y:S02]  /*11a0*/  IMAD R13, R0, R16, R13 ;  /* 0x00000010000d7224 */ /* 0x000fe400078e020d */
[----:B------:R-:W-:Y:S01]  /*11b0*/  IMAD R17, R4, 0x2, R14 ;  /* 0x0000000204117824 */ /* 0x000fe200078e020e */
[----:B------:R-:W-:Y:S01]  /*11c0*/  STL [R1+0x34], R18 ;  /* 0x0000341201007387 */ /* 0x000fe20000100800 */
[----:B------:R-:W-:Y:S01]  /*11d0*/  @!P1 IMAD.IADD R3, R3, 0x1, -R6 ;  /* 0x0000000103039824 */ /* 0x000fe200078e0a06 */
[----:B------:R-:W-:Y:S01]  /*11e0*/  ISETP.NE.AND P1, PT, R22, RZ, PT ;  /* 0x000000ff1600720c */ /* 0x000fe20003f25270 */
[----:B------:R-:W-:Y:S01]  /*11f0*/  IMAD R16, R4, 0x2, R17 ;  /* 0x0000000204107824 */ /* 0x000fe200078e0211 */
[----:B------:R0:W-:Y:S01]  /*1200*/  STL [R1+0x24], R13 ;  /* 0x0000240d01007387 */ /* 0x0001e20000100800 */
[----:B------:R-:W-:-:S02]  /*1210*/  IMAD.U32 R24, RZ, RZ, UR5 ;  /* 0x00000005ff187e24 */ /* 0x000fc4000f8e00ff */
[C---:B------:R-:W-:Y:S01]  /*1220*/  IMAD R6, R4.reuse, 0x2, R16 ;  /* 0x0000000204067824 */ /* 0x040fe200078e0210 */
[----:B------:R2:W-:Y:S01]  /*1230*/  STL [R1+0x20], R9 ;  /* 0x0000200901007387 */ /* 0x0005e20000100800 */
[----:B------:R-:W-:Y:S02]  /*1240*/  @!P3 IMAD.MOV R3, RZ, RZ, -R3 ;  /* 0x000000ffff03b224 */ /* 0x000fe400078e0a03 */
[----:B-1----:R-:W-:Y:S01]  /*1250*/  IMAD R19, R4, 0x2, R6 ;  /* 0x0000000204137824 */ /* 0x002fe200078e0206 */
[----:B0-----:R-:W-:-:S03]  /*1260*/  LOP3.LUT R13, R28, 0x7f, RZ, 0xc0, !PT ;  /* 0x0000007f1c0d7812 */ /* 0x001fc600078ec0ff */
[----:B------:R-:W-:Y:S01]  /*1270*/  IMAD R18, R4, 0x2, R19 ;  /* 0x0000000204127824 */ /* 0x000fe200078e0213 */
[----:B------:R-:W-:Y:S01]  /*1280*/  @!P1 LOP3.LUT R3, RZ, R22, RZ, 0x33, !PT ;  /* 0x00000016ff039212 */ /* 0x000fe200078e33ff */
[----:B--2---:R-:W-:Y:S01]  /*1290*/  VIADD R9, R26, 0xd ;  /* 0x0000000d1a097836 */ /* 0x004fe20000000000 */
[----:B------:R-:W-:-:S04]  /*12a0*/  ISETP.NE.U32.AND P2, PT, R13, RZ, PT ;  /* 0x000000ff0d00720c */ /* 0x000fc80003f45070 */
[----:B------:R-:W-:Y:S01]  /*12b0*/  IABS R12, R9 ;  /* 0x00000009000c7213 */ /* 0x000fe20000000000 */
[----:B------:R0:W-:Y:S04]  /*12c0*/  STL [R1+0x18c], R9 ;  /* 0x00018c0901007387 */ /* 0x0001e80000100800 */
[----:B------:R-:W-:Y:S01]  /*12d0*/  IMAD.HI.U32 R13, R7, R12, RZ ;  /* 0x0000000c070d7227 */ /* 0x000fe200078e00ff */
[----:B------:R1:W-:Y:S03]  /*12e0*/  STL [R1+0x70], R6 ;  /* 0x0000700601007387 */ /* 0x0003e60000100800 */
[----:B------:R-:W-:Y:S02]  /*12f0*/  IMAD.MOV R13, RZ, RZ, -R13 ;  /* 0x000000ffff0d7224 */ /* 0x000fe400078e0a0d */
[----:B0-----:R-:W-:-:S02]  /*1300*/  IMAD R9, R4, 0x2, R18 ;  /* 0x0000000204097824 */ /* 0x001fc400078e0212 */
[----:B------:R-:W-:Y:S02]  /*1310*/  IMAD R12, R0, R13, R12 ;  /* 0x0000000d000c7224 */ /* 0x000fe400078e020c */
[----:B------:R-:W-:Y:S02]  /*1320*/  IMAD R16, R4, 0x2, R9 ;  /* 0x0000000204107824 */ /* 0x000fe400078e0209 */
[----:B-1----:R-:W-:Y:S02]  /*1330*/  VIADD R6, R26, 0xe ;  /* 0x0000000e1a067836 */ /* 0x002fe40000000000 */
[----:B------:R-:W-:-:S03]  /*1340*/  IMAD R13, R4, 0x2, R16 ;  /* 0x00000002040d7824 */ /* 0x000fc600078e0210 */
[----:B------:R0:W-:Y:S04]  /*1350*/  STL [R1+0x190], R6 ;  /* 0x0001900601007387 */ /* 0x0001e80000100800 */
[----:B------:R1:W-:Y:S04]  /*1360*/  STL [R1+0x44], R9 ;  /* 0x0000440901007387 */ /* 0x0003e80000100800 */
[----:B------:R2:W-:Y:S01]  /*1370*/  STL [R1+0x6c], R16 ;  /* 0x00006c1001007387 */ /* 0x0005e20000100800 */
[----:B0-----:R-:W-:-:S03]  /*1380*/  IABS R6, R6 ;  /* 0x0000000600067213 */ /* 0x001fc60000000000 */
[----:B------:R2:W-:Y:S02]  /*1390*/  STL [R1+0x2c], R12 ;  /* 0x00002c0c01007387 */ /* 0x0005e40000100800 */
[----:B-1----:R-:W-:Y:S02]  /*13a0*/  IMAD.HI.U32 R9, R7, R6, RZ ;  /* 0x0000000607097227 */ /* 0x002fe400078e00ff */
[----:B------:R2:W-:Y:S02]  /*13b0*/  STL [R1+0xa48], R24 ;  /* 0x000a481801007387 */ /* 0x0005e40000100800 */
[----:B------:R-:W-:Y:S01]  /*13c0*/  IMAD.MOV R9, RZ, RZ, -R9 ;  /* 0x000000ffff097224 */ /* 0x000fe200078e0a09 */
[----:B----4-:R-:W-:Y:S06]  /*13d0*/  BRA.U UP0, `(.L_x_5) ;  /* 0x0000000100187547 */ /* 0x010fec000b800000 */
[----:B------:R-:W-:Y:S01]  /*13e0*/  ELECT P1, URZ, PT ;  /* 0x0000000000ff782f */ /* 0x000fe20003820000 */
[----:B--2---:R-:W-:Y:S01]  /*13f0*/  IMAD.MOV.U32 R12, RZ, RZ, 0x1 ;  /* 0x00000001ff0c7424 */ /* 0x004fe200078e00ff */
[----:B------:R-:W-:Y:S01]  /*1400*/  UMOV UR5, 0x40 ;  /* 0x0000004000057882 */ /* 0x000fe20000000000 */
[----:B------:R-:W-:Y:S01]  /*1410*/  UVIRTCOUNT.DEALLOC.SMPOOL 0x80 ;  /* 0x000000800000784c */ /* 0x000fe20000000000 */
[----:B------:R-:W-:-:S09]  /*1420*/  ULEA UR5, UR6, UR5, 0x18 ;  /* 0x0000000506057291 */ /* 0x000fd2000f8ec0ff */
[----:B------:R0:W-:Y:S03]  /*1430*/  @P1 STS.U8 [UR5], R12 ;  /* 0x0000000cff001988 */ /* 0x0001e60008000005 */
.L_x_5:
[----:B------:R-:W-:Y:S01]  /*1440*/  STL [R1+0xd00], R27 ;  /* 0x000d001b01007387 */ /* 0x000fe20000100800 */
[----:B------:R-:W-:Y:S01]  /*1450*/  R2UR UR5, R24 ;  /* 0x00000000180572ca */ /* 0x000fe200000e0000 */
[----:B------:R-:W-:Y:S01]  /*1460*/  VOTEU.ALL UP2, P2 ;  /* 0x0000000000ff7886 */ /* 0x000fe20001040000 */
[----:B------:R-:W-:Y:S01]  /*1470*/  IMAD R6, R0, R9, R6 ;  /* 0x0000000900067224 */ /* 0x000fe200078e0206 */
[----:B------:R-:W-:Y:S01]  /*1480*/  STL [R1+0xcfc], R11 ;  /* 0x000cfc0b01007387 */ /* 0x000fe20000100800 */
[----:B------:R-:W-:Y:S01]  /*1490*/  IMAD R3, R3, UR10, RZ ;  /* 0x0000000a03037c24 */ /* 0x000fe2000f8e02ff */
[----:B------:R-:W-:Y:S01]  /*14a0*/  VOTEU.ALL UP3, P2 ;  /* 0x0000000000ff7886 */ /* 0x000fe20001060000 */
[----:B------:R-:W-:-:S04]  /*14b0*/  @!UP2 UIADD3 UR18, UPT, UPT, -UR7, 0x100000, URZ ;  /* 0x001000000712a890 */ /* 0x000fc8000fffe1ff */
[----:B------:R-:W-:Y:S02]  /*14c0*/  @!UP2 USHF.L.U32 UR19, UR18, 0xb, URZ ;  /* 0x0000000b1213a899 */ /* 0x000fe400080006ff */
[----:B------:R-:W-:Y:S01]  /*14d0*/  @!UP2 USHF.L.U32 UR18, UR18, 0x1, URZ ;  /* 0x000000011212a899 */ /* 0x000fe200080006ff */
[----:B------:R-:W-:Y:S01]  /*14e0*/  STL [R1+0xcf8], R10 ;  /* 0x000cf80a01007387 */ /* 0x000fe20000100800 */
[C---:B--2---:R-:W-:Y:S01]  /*14f0*/  IMAD R24, R4.reuse, 0x2, R13 ;  /* 0x0000000204187824 */ /* 0x044fe200078e020d */
[----:B------:R-:W1:Y:S01]  /*1500*/  LDCU.64 UR10, c[0x0][0x358] ;  /* 0x00006b00ff0a77ac */ /* 0x000e620008000a00 */
[----:B------:R-:W-:Y:S01]  /*1510*/  PRMT R16, RZ, 0x7610, R16 ;  /* 0x00007610ff107816 */ /* 0x000fe20000000010 */
[----:B------:R-:W-:Y:S01]  /*1520*/  STL [R1+0xd04], R10 ;  /* 0x000d040a01007387 */ /* 0x000fe20000100800 */
[----:B0-----:R-:W-:Y:S01]  /*1530*/  IMAD R12, R4, 0x2, R24 ;  /* 0x00000002040c7824 */ /* 0x001fe200078e0218 */
[----:B------:R-:W-:Y:S01]  /*1540*/  R2UR UR26, R25 ;  /* 0x00000000191a72ca */ /* 0x000fe200000e0000 */
[----:B------:R-:W0:Y:S01]  /*1550*/  LDCU UR22, c[0x0][0x3b0] ;  /* 0x00007600ff1677ac */ /* 0x000e220008000800 */
[----:B------:R-:W-:Y:S01]  /*1560*/  STL [R1+0xcf4], R17 ;  /* 0x000cf41101007387 */ /* 0x000fe20000100800 */
[----:B------:R-:W-:-:S02]  /*1570*/  LOP3.LUT R22, R2, 0x10, RZ, 0xfc, !PT ;  /* 0x0000001002167812 */ /* 0x000fc400078efcff */
[----:B------:R-:W-:Y:S01]  /*1580*/  PRMT R33, RZ, 0x7610, R33 ;  /* 0x00007610ff217816 */ /* 0x000fe20000000021 */
[----:B------:R2:W-:Y:S01]  /*1590*/  STL [R1+0xcf0], R18 ;  /* 0x000cf01201007387 */ /* 0x0005e20000100800 */
[----:B------:R-:W-:Y:S01]  /*15a0*/  PRMT R21, RZ, 0x7610, R21 ;  /* 0x00007610ff157816 */ /* 0x000fe20000000015 */
[----:B------:R-:W3:Y:S02]  /*15b0*/  LDCU UR20, c[0x0][0x3b0] ;  /* 0x00007600ff1477ac */ /* 0x000ee40008000800 */
[----:B------:R-:W-:Y:S01]  /*15c0*/  STL [R1+0xcd4], R29 ;  /* 0x000cd41d01007387 */ /* 0x000fe20000100800 */
[----:B------:R-:W-:Y:S01]  /*15d0*/  LOP3.LUT R28, R2, 0x18, RZ, 0xfc, !PT ;  /* 0x00000018021c7812 */ /* 0x000fe200078efcff */
[----:B------:R-:W4:Y:S02]  /*15e0*/  LDCU UR25, c[0x0][0x3b0] ;  /* 0x00007600ff1977ac */ /* 0x000f240008000800 */
[----:B------:R-:W-:Y:S01]  /*15f0*/  STL [R1+0xce0], R29 ;  /* 0x000ce01d01007387 */ /* 0x000fe20000100800 */
[----:B------:R-:W-:Y:S01]  /*1600*/  PLOP3.LUT P3, PT, PT, PT, UP1, 0x80, 0x8 ;  /* 0x000000000008781c */ /* 0x000fe20003f6f018 */
[----:B------:R-:W0:Y:S02]  /*1610*/  LDCU UR23, c[0x0][0x3b0] ;  /* 0x00007600ff1777ac */ /* 0x000e240008000800 */
[----:B------:R-:W-:Y:S01]  /*1620*/  STL [R1+0xcec], R29 ;  /* 0x000cec1d01007387 */ /* 0x000fe20000100800 */
[----:B------:R-:W-:Y:S01]  /*1630*/  PRMT R30, RZ, 0x7610, R30 ;  /* 0x00007610ff1e7816 */ /* 0x000fe2000000001e */
[----:B------:R-:W0:Y:S02]  /*1640*/  LDCU UR21, c[0x0][0x3b0] ;  /* 0x00007600ff1577ac */ /* 0x000e240008000800 */
[----:B------:R-:W-:Y:S01]  /*1650*/  STL [R1+0xcd0], R31 ;  /* 0x000cd01f01007387 */ /* 0x000fe20000100800 */
[----:B------:R-:W0:Y:S03]  /*1660*/  LDCU UR24, c[0x0][0x3b0] ;  /* 0x00007600ff1877ac */ /* 0x000e260008000800 */
[----:B------:R-:W-:Y:S04]  /*1670*/  STL [R1+0xc14], R7 ;  /* 0x000c140701007387 */ /* 0x000fe80000100800 */
[----:B------:R-:W-:Y:S04]  /*1680*/  STL [R1+0xc24], R7 ;  /* 0x000c240701007387 */ /* 0x000fe80000100800 */
[----:B------:R-:W-:Y:S04]  /*1690*/  STL [R1+0xc3c], R7 ;  /* 0x000c3c0701007387 */ /* 0x000fe80000100800 */
[----:B------:R-:W-:Y:S04]  /*16a0*/  STL [R1+0xc50], R7 ;  /* 0x000c500701007387 */ /* 0x000fe80000100800 */
[----:B------:R0:W-:Y:S04]  /*16b0*/  STL [R1+0xc58], R7 ;  /* 0x000c580701007387 */ /* 0x0001e80000100800 */
[----:B------:R-:W-:Y:S04]  /*16c0*/  STL [R1+0xc10], R36 ;  /* 0x000c102401007387 */ /* 0x000fe80000100800 */
[----:B------:R-:W-:Y:S04]  /*16d0*/  STL [R1+0xc18], R36 ;  /* 0x000c182401007387 */ /* 0x000fe80000100800 */
[----:B------:R-:W-:Y:S04]  /*16e0*/  STL [R1+0xc30], R36 ;  /* 0x000c302401007387 */ /* 0x000fe80000100800 */
[----:B------:R-:W-:Y:S04]  /*16f0*/  STL [R1+0xc48], R36 ;  /* 0x000c482401007387 */ /* 0x000fe80000100800 */
[----:B------:R-:W-:Y:S01]  /*1700*/  STL [R1+0xc54], R36 ;  /* 0x000c542401007387 */ /* 0x000fe20000100800 */
[----:B------:R-:W-:Y:S01]  /*1710*/  STTM.16dp32bit_t0_t15.x16 tmem[UR5], RZ ;  /* 0x000000ff000079ed */ /* 0x000fe20008a00005 */
[----:B------:R-:W-:Y:S02]  /*1720*/  STTM.16dp32bit_t16_t31.x16 tmem[UR5+0x10], RZ ;  /* 0x000010ff000079ed */ /* 0x000fe40008a20005 */
[----:B------:R-:W-:Y:S01]  /*1730*/  STL [R1+0xc0c], R37 ;  /* 0x000c0c2501007387 */ /* 0x000fe20000100800 */
[----:B------:R-:W-:Y:S01]  /*1740*/  ISETP.LT.AND P3, PT, R28, UR17, P3 ;  /* 0x000000111c007c0c */ /* 0x000fe20009f61270 */
[----:B------:R-:W0:Y:S01]  /*1750*/  LDCU UR5, c[0x0][0x3b0] ;  /* 0x00007600ff0577ac */ /* 0x000e220008000800 */
[----:B------:R-:W0:Y:S01]  /*1760*/  FENCE.VIEW.ASYNC.T ;  /* 0x00000000000073c6 */ /* 0x000e220000000200 */
[----:B------:R-:W-:Y:S01]  /*1770*/  STL [R1+0xc28], R37 ;  /* 0x000c282501007387 */ /* 0x000fe20000100800 */
[----:B0-----:R-:W-:Y:S06]  /*1780*/  BAR.SYNC.DEFER_BLOCKING 0x0 ;  /* 0x0000000000007b1d */ /* 0x001fec0000010000 */
[----:B------:R-:W-:Y:S04]  /*1790*/  STL [R1+0xc34], R37 ;  /* 0x000c342501007387 */ /* 0x000fe80000100800 */
[----:B------:R-:W-:Y:S04]  /*17a0*/  STL [R1+0xc40], R37 ;  /* 0x000c402501007387 */ /* 0x000fe80000100800 */
[----:B------:R-:W-:Y:S04]  /*17b0*/  STL [R1+0xc4c], R37 ;  /* 0x000c4c2501007387 */ /* 0x000fe80000100800 */
[----:B------:R-:W-:Y:S04]  /*17c0*/  STL [R1+0xc60], R37 ;  /* 0x000c602501007387 */ /* 0x000fe80000100800 */
[----:B------:R-:W-:Y:S04]  /*17d0*/  STL [R1+0xc84], R37 ;  /* 0x000c842501007387 */ /* 0x000fe80000100800 */
[----:B------:R-:W0:Y:S02]  /*17e0*/  FENCE.VIEW.ASYNC.S ;  /* 0x00000000000073c6 */ /* 0x000e240000000000 */
[----:B0-----:R0:W1:Y:S02]  /*17f0*/  @!UP3 SYNCS.EXCH.64 URZ, [UR4], UR18 ;  /* 0x0000001204ffb5b2 */ /* 0x0010640008000100 */
[----:B------:R-:W-:Y:S04]  /*1800*/  STL [R1+0xca4], R37 ;  /* 0x000ca42501007387 */ /* 0x000fe80000100800 */
[----:B------:R-:W-:Y:S04]  /*1810*/  STL [R1+0xcb4], R37 ;  /* 0x000cb42501007387 */ /* 0x000fe80000100800 */
[----:B------:R-:W-:Y:S01]  /*1820*/  STL [R1+0xcc4], R37 ;  /* 0x000cc42501007387 */ /* 0x000fe20000100800 */
[----:B--2---:R-:W-:Y:S01]  /*1830*/  PRMT R18, RZ, 0x7610, R18 ;  /* 0x00007610ff127816 */ /* 0x004fe20000000012 */
[----:B0-----:R-:W0:Y:S02]  /*1840*/  LDCU UR19, c[0x0][0x3b0] ;  /* 0x00007600ff1377ac */ /* 0x001e240008000800 */
[----:B------:R-:W-:Y:S01]  /*1850*/  STL [R1+0xcd8], R37 ;  /* 0x000cd82501007387 */ /* 0x000fe20000100800 */
[----:B------:R-:W-:Y:S01]  /*1860*/  PRMT R7, RZ, 0x7610, R7 ;  /* 0x00007610ff077816 */ /* 0x000fe20000000007 */
[----:B------:R-:W2:Y:S02]  /*1870*/  LDCU UR18, c[0x0][0x3b0] ;  /* 0x00007600ff1277ac */ /* 0x000ea40008000800 */
[----:B------:R-:W-:Y:S04]  /*1880*/  STL [R1+0xcdc], R37 ;  /* 0x000cdc2501007387 */ /* 0x000fe80000100800 */
[----:B------:R-:W-:Y:S04]  /*1890*/  STL [R1+0xbb4], R23 ;  /* 0x000bb41701007387 */ /* 0x000fe80000100800 */
[----:B------:R-:W-:Y:S04]  /*18a0*/  STL [R1+0xc1c], R23 ;  /* 0x000c1c1701007387 */ /* 0x000fe80000100800 */
[----:B------:R-:W-:Y:S04]  /*18b0*/  STL [R1+0xc2c], R23 ;  /* 0x000c2c1701007387 */ /* 0x000fe80000100800 */
[----:B------:R-:W-:Y:S04]  /*18c0*/  STL [R1+0xba4], R5 ;  /* 0x000ba40501007387 */ /* 0x000fe80000100800 */
[----:B------:R-:W-:Y:S04]  /*18d0*/  STL [R1+0xc5c], R5 ;  /* 0x000c5c0501007387 */ /* 0x000fe80000100800 */
[----:B------:R-:W-:Y:S04]  /*18e0*/  STL [R1+0xc20], R0 ;  /* 0x000c200001007387 */ /* 0x000fe80000100800 */
[----:B------:R-:W-:Y:S04]  /*18f0*/  STL [R1+0xc38], R0 ;  /* 0x000c380001007387 */ /* 0x000fe80000100800 */
[----:B------:R0:W-:Y:S04]  /*1900*/  STL [R1+0x28], R6 ;  /* 0x0000280601007387 */ /* 0x0001e80000100800 */
[----:B------:R-:W-:Y:S04]  /*1910*/  STL [R1+0xc64], R0 ;  /* 0x000c640001007387 */ /* 0x000fe80000100800 */
[----:B------:R-:W-:Y:S01]  /*1920*/  STL [R1+0xc74], R0 ;  /* 0x000c740001007387 */ /* 0x000fe20000100800 */
[----:B0-----:R-:W-:-:S02]  /*1930*/  LEA R6, P1, R3, UR12, 0x1 ;  /* 0x0000000c03067c11 */ /* 0x001fc4000f8208ff */
[----:B------:R-:W-:Y:S01]  /*1940*/  PRMT R11, RZ, 0x7610, R11 ;  /* 0x00007610ff0b7816 */ /* 0x000fe2000000000b */
[----:B------:R-:W-:Y:S01]  /*1950*/  STL [R1+0xc88], R0 ;  /* 0x000c880001007387 */ /* 0x000fe20000100800 */
[----:B------:R-:W-:Y:S02]  /*1960*/  LEA.HI.X.SX32 R3, R3, UR13, 0x1, P1 ;  /* 0x0000000d03037c11 */ /* 0x000fe400088f0eff */
[----:B------:R-:W-:Y:S01]  /*1970*/  PRMT R10, RZ, 0x7610, R10 ;  /* 0x00007610ff0a7816 */ /* 0x000fe2000000000a */
[----:B------:R-:W-:Y:S01]  /*1980*/  STL [R1+0xc90], R0 ;  /* 0x000c900001007387 */ /* 0x000fe20000100800 */
[C---:B------:R-:W-:Y:S02]  /*1990*/  LEA R9, P1, R8.reuse, R6, 0x1 ;  /* 0x0000000608097211 */ /* 0x040fe400078208ff */
[----:B------:R-:W-:Y:S01]  /*19a0*/  PRMT R27, RZ, 0x7610, R27 ;  /* 0x00007610ff1b7816 */ /* 0x000fe2000000001b */
[----:B------:R-:W-:Y:S01]  /*19b0*/  STL [R1+0xc9c], R0 ;  /* 0x000c9c0001007387 */ /* 0x000fe20000100800 */
[----:B------:R-:W-:-:S02]  /*19c0*/  LEA.HI.X.SX32 R8, R8, R3, 0x1, P1 ;  /* 0x0000000308087211 */ /* 0x000fc400008f0eff */
[----:B------:R-:W-:Y:S01]  /*19d0*/  PRMT R17, RZ, 0x7610, R17 ;  /* 0x00007610ff117816 */ /* 0x000fe20000000011 */
[----:B------:R-:W-:Y:S01]  /*19e0*/  STL [R1+0xcac], R0 ;  /* 0x000cac0001007387 */ /* 0x000fe20000100800 */
[----:B-1----:R-:W-:Y:S01]  /*19f0*/  BAR.SYNC.DEFER_BLOCKING 0x0 ;  /* 0x0000000000007b1d */ /* 0x002fe20000010000 */
[----:B------:R-:W-:Y:S02]  /*1a00*/  PRMT R23, RZ, 0x7610, R23 ;  /* 0x00007610ff177816 */ /* 0x000fe40000000017 */
[----:B------:R-:W-:Y:S02]  /*1a10*/  PRMT R5, RZ, 0x7610, R5 ;  /* 0x00007610ff057816 */ /* 0x000fe40000000005 */
[----:B------:R-:W-:Y:S02]  /*1a20*/  PRMT R29, RZ, 0x7610, R29 ;  /* 0x00007610ff1d7816 */ /* 0x000fe4000000001d */
[----:B------:R-:W-:Y:S01]  /*1a30*/  PRMT R31, RZ, 0x7610, R31 ;  /* 0x00007610ff1f7816 */ /* 0x000fe2000000001f */
[----:B------:R-:W-:Y:S01]  /*1a40*/  STL [R1+0xcc8], R0 ;  /* 0x000cc80001007387 */ /* 0x000fe20000100800 */
[----:B------:R-:W-:Y:S01]  /*1a50*/  PRMT R37, RZ, 0x7610, R37 ;  /* 0x00007610ff257816 */ /* 0x000fe20000000025 */
[----:B------:R-:W-:-:S04]  /*1a60*/  @!UP2 UIADD3 UR6, UPT, UPT, -UR7, 0x100000, URZ ;  /* 0x001000000706a890 */ /* 0x000fc8000fffe1ff */
[----:B------:R-:W-:Y:S02]  /*1a70*/  @!UP2 USHF.L.U32 UR7, UR6, 0xb, URZ ;  /* 0x0000000b0607a899 */ /* 0x000fe400080006ff */
[----:B------:R-:W-:Y:S01]  /*1a80*/  @!UP2 USHF.L.U32 UR6, UR6, 0x1, URZ ;  /* 0x000000010606a899 */ /* 0x000fe200080006ff */
[----:B------:R0:W-:Y:S01]  /*1a90*/  STL [R1+0xce4], R0 ;  /* 0x000ce40001007387 */ /* 0x0001e20000100800 */
[----:B------:R-:W-:Y:S01]  /*1aa0*/  VOTEU.ALL UP3, P2 ;  /* 0x0000000000ff7886 */ /* 0x000fe20001060000 */
[----:B------:R-:W1:Y:S02]  /*1ab0*/  LDCU UR13, c[0x0][0x3b0] ;  /* 0x00007600ff0d77ac */ /* 0x000e640008000800 */
[----:B------:R-:W-:Y:S01]  /*1ac0*/  STL [R1+0xce8], R24 ;  /* 0x000ce81801007387 */ /* 0x000fe20000100800 */
[----:B------:R-:W1:Y:S03]  /*1ad0*/  LDCU UR12, c[0x0][0x3b0] ;  /* 0x00007600ff0c77ac */ /* 0x000e660008000800 */
[----:B------:R2:W-:Y:S01]  /*1ae0*/  STL [R1+0x3c], R12 ;  /* 0x00003c0c01007387 */ /* 0x0005e20000100800 */
[----:B------:R-:W-:-:S02]  /*1af0*/  PLOP3.LUT P1, PT, PT, PT, UP1, 0x80, 0x8 ;  /* 0x000000000008781c */ /* 0x000fc40003f2f018 */
[----:B0-----:R-:W-:Y:S01]  /*1b00*/  PRMT R0, RZ, 0x7610, R0 ;  /* 0x00007610ff007816 */ /* 0x001fe20000000000 */
[----:B------:R0:W1:Y:S01]  /*1b10*/  @!UP3 SYNCS.EXCH.64 URZ, [UR9+0x18008], UR6 ;  /* 0x0180080609ffb5b2 */ /* 0x0000620008000100 */
[----:B--2---:R-:W-:-:S05]  /*1b20*/  IMAD R12, R4, 0x2, R12 ;  /* 0x00000002040c7824 */ /* 0x004fca00078e020c */
[----:B------:R2:W-:Y:S01]  /*1b30*/  STL [R1+0x68], R12 ;  /* 0x0000680c01007387 */ /* 0x0005e20000100800 */
[----:B------:R-:W-:Y:S01]  /*1b40*/  ISETP.LT.AND P1, PT, R22, UR17, P1 ;  /* 0x0000001116007c0c */ /* 0x000fe20008f21270 */
[----:B0-----:R-:W0:Y:S02]  /*1b50*/  LDCU.64 UR6, c[0x0][0x388] ;  /* 0x00007100ff0677ac */ /* 0x001e240008000a00 */
[----:B------:R1:W-:Y:S04]  /*1b60*/  STL [R1+0x39c], R9 ;  /* 0x00039c0901007387 */ /* 0x0003e80000100800 */
[----:B------:R3:W-:Y:S01]  /*1b70*/  STL [R1+0x398], R8 ;  /* 0x0003980801007387 */ /* 0x0007e20000100800 */
[----:B--2---:R-:W-:Y:S01]  /*1b80*/  IMAD R12, R4, 0x2, R12 ;  /* 0x00000002040c7824 */ /* 0x004fe200078e020c */
[----:B-1----:R-:W-:-:S03]  /*1b90*/  @P0 LOP3.LUT R9, R9, R8, RZ, 0x3c, !PT ;  /* 0x0000000809090212 */ /* 0x002fc600078e3cff */
[----:B------:R-:W-:Y:S01]  /*1ba0*/  IMAD R25, R4, 0x2, R12 ;  /* 0x0000000204197824 */ /* 0x000fe200078e020c */
[----:B---3--:R-:W-:-:S04]  /*1bb0*/  @P0 LOP3.LUT R8, R9, R8, RZ, 0x3c, !PT ;  /* 0x0000000809080212 */ /* 0x008fc800078e3cff */
[----:B------:R-:W-:-:S05]  /*1bc0*/  @P0 LOP3.LUT R9, R9, R8, RZ, 0x3c, !PT ;  /* 0x0000000809090212 */ /* 0x000fca00078e3cff */
[----:B------:R1:W2:Y:S01]  /*1bd0*/  @P0 LDG.E.U16 R16, desc[UR10][R8.64] ;  /* 0x0000000a08100981 */ /* 0x0002a2000c1e1500 */
[----:B------:R-:W-:Y:S01]  /*1be0*/  IMAD R26, R4, 0x2, R25 ;  /* 0x00000002041a7824 */ /* 0x000fe200078e0219 */
[----:B------:R-:W-:Y:S02]  /*1bf0*/  PLOP3.LUT P0, PT, PT, PT, UP1, 0x80, 0x8 ;  /* 0x000000000008781c */ /* 0x000fe40003f0f018 */
[----:B------:R-:W-:-:S04]  /*1c00*/  LEA R22, P5, R15, R6, 0x1 ;  /* 0x000000060f167211 */ /* 0x000fc800078a08ff */
[----:B------:R-:W-:Y:S01]  /*1c10*/  LEA.HI.X.SX32 R32, R15, R3, 0x1, P5 ;  /* 0x000000030f207211 */ /* 0x000fe200028f0eff */
[----:B-1----:R-:W-:Y:S01]  /*1c20*/  IMAD R8, R4, 0x2, R26 ;  /* 0x0000000204087824 */ /* 0x002fe200078e021a */
[----:B--2---:R1:W-:Y:S04]  /*1c30*/  STL [R1+0x28c], R16 ;  /* 0x00028c1001007387 */ /* 0x0043e80000100800 */
[----:B------:R-:W-:Y:S04]  /*1c40*/  STL [R1+0x30], R26 ;  /* 0x0000301a01007387 */ /* 0x000fe80000100800 */
[----:B------:R2:W-:Y:S01]  /*1c50*/  STL [R1+0x60], R8 ;  /* 0x0000600801007387 */ /* 0x0005e20000100800 */
[----:B-1----:R-:W-:-:S04]  /*1c60*/  LOP3.LUT R16, R2, 0x8, RZ, 0xfc, !PT ;  /* 0x0000000802107812 */ /* 0x002fc800078efcff */
[----:B------:R-:W-:Y:S01]  /*1c70*/  ISETP.LT.AND P0, PT, R16, UR17, P0 ;  /* 0x0000001110007c0c */ /* 0x000fe20008701270 */
[----:B------:R-:W-:Y:S01]  /*1c80*/  IMAD R16, R4, 0x2, R8 ;  /* 0x0000000204107824 */ /* 0x000fe200078e0208 */
[----:B--2---:R-:W-:-:S03]  /*1c90*/  LEA R8, P4, R20, R6, 0x1 ;  /* 0x0000000614087211 */ /* 0x004fc600078808ff */
[----:B------:R-:W-:Y:S01]  /*1ca0*/  IMAD R26, R4, 0x2, R16 ;  /* 0x00000002041a7824 */ /* 0x000fe200078e0210 */
[----:B------:R-:W-:Y:S01]  /*1cb0*/  LEA.HI.X.SX32 R9, R20, R3, 0x1, P4 ;  /* 0x0000000314097211 */ /* 0x000fe200020f0eff */
[----:B------:R1:W-:Y:S02]  /*1cc0*/  STL [R1+0x3bc], R8 ;  /* 0x0003bc0801007387 */ /* 0x0003e40000100800 */
[C---:B------:R-:W-:Y:S02]  /*1cd0*/  IMAD R28, R4.reuse, 0x2, R26 ;  /* 0x00000002041c7824 */ /* 0x040fe400078e021a */
[----:B------:R-:W-:Y:S04]  /*1ce0*/  STL [R1+0x3dc], R22 ;  /* 0x0003dc1601007387 */ /* 0x000fe80000100800 */
[----:B------:R2:W-:Y:S04]  /*1cf0*/  STL [R1+0x3b8], R9 ;  /* 0x0003b80901007387 */ /* 0x0005e80000100800 */
[----:B------:R1:W3:Y:S01]  /*1d00*/  @P0 LDG.E.U16 R33, desc[UR10][R8.64] ;  /* 0x0000000a08210981 */ /* 0x0002e2000c1e1500 */
[----:B------:R-:W-:-:S03]  /*1d10*/  IMAD R15, R4, 0x2, R28 ;  /* 0x00000002040f7824 */ /* 0x000fc600078e021c */
[----:B------:R0:W-:Y:S04]  /*1d20*/  STL [R1+0x38], R28 ;  /* 0x0000381c01007387 */ /* 0x0001e80000100800 */
[----:B------:R-:W-:Y:S01]  /*1d30*/  STL [R1+0x3d8], R32 ;  /* 0x0003d82001007387 */ /* 0x000fe20000100800 */
[----:B-1----:R-:W-:Y:S02]  /*1d40*/  @P1 IMAD.MOV.U32 R8, RZ, RZ, R22 ;  /* 0x000000ffff081224 */ /* 0x002fe400078e0016 */
[----:B--2---:R-:W-:Y:S01]  /*1d50*/  @P1 IMAD.MOV.U32 R9, RZ, RZ, R32 ;  /* 0x000000ffff091224 */ /* 0x004fe200078e0020 */
[----:B0-----:R-:W-:-:S04]  /*1d60*/  LEA R28, P0, R14, R6, 0x1 ;  /* 0x000000060e1c7211 */ /* 0x001fc800078008ff */
[----:B------:R0:W2:Y:S04]  /*1d70*/  @P1 LDG.E.U16 R21, desc[UR10][R8.64] ;  /* 0x0000000a08151981 */ /* 0x0000a8000c1e1500 */
[----:B------:R1:W-:Y:S04]  /*1d80*/  STL [R1+0x5c], R15 ;  /* 0x00005c0f01007387 */ /* 0x0003e80000100800 */
[----:B------:R-:W-:Y:S01]  /*1d90*/  STL [R1+0x80c], R28 ;  /* 0x00080c1c01007387 */ /* 0x000fe20000100800 */
[----:B0-----:R-:W-:Y:S02]  /*1da0*/  LEA.HI.X.SX32 R8, R14, R3, 0x1, P0 ;  /* 0x000000030e087211 */ /* 0x001fe400000f0eff */
[----:B------:R-:W-:Y:S01]  /*1db0*/  PLOP3.LUT P0, PT, PT, PT, UP1, 0x80, 0x8 ;  /* 0x000000000008781c */ /* 0x000fe20003f0f018 */
[----:B-1----:R-:W-:-:S02]  /*1dc0*/  IMAD R15, R4, 0x2, R15 ;  /* 0x00000002040f7824 */ /* 0x002fc400078e020f */
[----:B------:R-:W-:Y:S02]  /*1dd0*/  @P3 IMAD.MOV.U32 R9, RZ, RZ, R8 ;  /* 0x000000ffff093224 */ /* 0x000fe400078e0008 */
[C---:B------:R-:W-:Y:S01]  /*1de0*/  IMAD R22, R4.reuse, 0x2, R15 ;  /* 0x0000000204167824 */ /* 0x040fe200078e020f */
[----:B--2---:R0:W-:Y:S04]  /*1df0*/  STL [R1+0x290], R21 ;  /* 0x0002901501007387 */ /* 0x0041e80000100800 */
[----:B------:R1:W-:Y:S01]  /*1e00*/  STL [R1+0x808], R8 ;  /* 0x0008080801007387 */ /* 0x0003e20000100800 */
[----:B------:R-:W-:Y:S01]  /*1e10*/  IMAD R35, R4, 0x2, R22 ;  /* 0x0000000204237824 */ /* 0x000fe200078e0216 */
[----:B0-----:R-:W-:Y:S01]  /*1e20*/  LOP3.LUT R21, R2, 0x20, RZ, 0xfc, !PT ;  /* 0x0000002002157812 */ /* 0x001fe200078efcff */
[----:B-1----:R-:W-:-:S05]  /*1e30*/  @P3 IMAD.MOV.U32 R8, RZ, RZ, R28 ;  /* 0x000000ffff083224 */ /* 0x002fca00078e001c */
[----:B------:R0:W2:Y:S01]  /*1e40*/  @P3 LDG.E.U16 R23, desc[UR10][R8.64] ;  /* 0x0000000a08173981 */ /* 0x0000a2000c1e1500 */
[----:B------:R-:W-:Y:S02]  /*1e50*/  ISETP.LT.AND P0, PT, R21, UR17, P0 ;  /* 0x0000001115007c0c */ /* 0x000fe40008701270 */
[----:B------:R-:W-:Y:S02]  /*1e60*/  PLOP3.LUT P1, PT, PT, PT, UP1, 0x80, 0x8 ;  /* 0x000000000008781c */ /* 0x000fe40003f2f018 */
[----:B------:R-:W-:Y:S02]  /*1e70*/  LOP3.LUT R21, R2, 0x30, RZ, 0xfc, !PT ;  /* 0x0000003002157812 */ /* 0x000fe400078efcff */
[----:B------:R-:W-:Y:S01]  /*1e80*/  PLOP3.LUT P3, PT, PT, PT, UP1, 0x80, 0x8 ;  /* 0x000000000008781c */ /* 0x000fe20003f6f018 */
[C---:B0-----:R-:W-:Y:S01]  /*1e90*/  IMAD R9, R4.reuse, 0x2, R35 ;  /* 0x0000000204097824 */ /* 0x041fe200078e0223 */
[----:B------:R-:W-:Y:S02]  /*1ea0*/  LEA R8, P4, R19, R6, 0x1 ;  /* 0x0000000613087211 */ /* 0x000fe400078808ff */
[----:B------:R-:W-:Y:S01]  /*1eb0*/  ISETP.LT.AND P3, PT, R21, UR17, P3 ;  /* 0x0000001115007c0c */ /* 0x000fe20009f61270 */
[----:B------:R-:W-:Y:S01]  /*1ec0*/  IMAD R14, R4, 0x2, R9 ;  /* 0x00000002040e7824 */ /* 0x000fe200078e0209 */
[----:B------:R-:W-:-:S03]  /*1ed0*/  PRMT R20, RZ, 0x7610, R20 ;  /* 0x00007610ff147816 */ /* 0x000fc60000000014 */
[----:B------:R-:W-:Y:S01]  /*1ee0*/  IMAD R21, R4, 0x2, R14 ;  /* 0x0000000204157824 */ /* 0x000fe200078e020e */
[----:B--2---:R0:W-:Y:S04]  /*1ef0*/  STL [R1+0x278], R23 ;  /* 0x0002781701007387 */ /* 0x0041e80000100800 */
[----:B------:R-:W-:Y:S04]  /*1f00*/  STL [R1+0xcb8], R35 ;  /* 0x000cb82301007387 */ /* 0x000fe80000100800 */
[----:B------:R1:W-:Y:S01]  /*1f10*/  STL [R1+0x58], R9 ;  /* 0x0000580901007387 */ /* 0x0003e20000100800 */
[----:B0-----:R-:W-:-:S03]  /*1f20*/  LOP3.LUT R23, R2, 0x28, RZ, 0xfc, !PT ;  /* 0x0000002802177812 */ /* 0x001fc600078efcff */
[----:B---3--:R-:W-:Y:S01]  /*1f30*/  STL [R1+0x280], R33 ;  /* 0x0002802101007387 */ /* 0x008fe20000100800 */
[----:B------:R-:W-:-:S03]  /*1f40*/  ISETP.LT.AND P1, PT, R23, UR17, P1 ;  /* 0x0000001117007c0c */ /* 0x000fc60008f21270 */
[----:B------:R0:W-:Y:S01]  /*1f50*/  STL [R1+0x7f8], R8 ;  /* 0x0007f80801007387 */ /* 0x0001e20000100800 */
[----:B-1----:R-:W-:Y:S02]  /*1f60*/  LEA.HI.X.SX32 R9, R19, R3, 0x1, P4 ;  /* 0x0000000313097211 */ /* 0x002fe400020f0eff */
[----:B------:R-:W-:-:S03]  /*1f70*/  LEA R28, P4, R13, R6, 0x1 ;  /* 0x000000060d1c7211 */ /* 0x000fc600078808ff */
[----:B------:R0:W2:Y:S01]  /*1f80*/  @P0 LDG.E.U16 R18, desc[UR10][R8.64] ;  /* 0x0000000a08120981 */ /* 0x0000a2000c1e1500 */
[----:B------:R-:W-:-:S03]  /*1f90*/  LEA.HI.X.SX32 R13, R13, R3, 0x1, P4 ;  /* 0x000000030d0d7211 */ /* 0x000fc600020f0eff */
[----:B------:R1:W-:Y:S04]  /*1fa0*/  STL [R1+0x4a8], R9 ;  /* 0x0004a80901007387 */ /* 0x0003e80000100800 */
[----:B------:R-:W-:Y:S01]  /*1fb0*/  STL [R1+0x7fc], R28 ;  /* 0x0007fc1c01007387 */ /* 0x000fe20000100800 */
[----:B0-----:R-:W-:Y:S02]  /*1fc0*/  @P1 IMAD.MOV.U32 R8, RZ, RZ, R28 ;  /* 0x000000ffff081224 */ /* 0x001fe400078e001c */
[----:B-1----:R-:W-:-:S05]  /*1fd0*/  @P1 IMAD.MOV.U32 R9, RZ, RZ, R13 ;  /* 0x000000ffff091224 */ /* 0x002fca00078e000d */
[----:B------:R0:W3:Y:S04]  /*1fe0*/  @P1 LDG.E.U16 R20, desc[UR10][R8.64] ;  /* 0x0000000a08141981 */ /* 0x0000e8000c1e1500 */
[----:B--2---:R1:W-:Y:S02]  /*1ff0*/  STL [R1+0x268], R18 ;  /* 0x0002681201007387 */ /* 0x0043e40000100800 */
[----:B-1----:R-:W-:-:S04]  /*2000*/  LEA R18, P0, R12, R6, 0x1 ;  /* 0x000000060c127211 */ /* 0x002fc800078008ff */
[----:B------:R-:W-:Y:S01]  /*2010*/  LEA.HI.X.SX32 R19, R12, R3, 0x1, P0 ;  /* 0x000000030c137211 */ /* 0x000fe200000f0eff */
[----:B0-----:R-:W-:-:S04]  /*2020*/  @P3 IMAD.MOV.U32 R8, RZ, RZ, R18 ;  /* 0x000000ffff083224 */ /* 0x001fc800078e0012 */
[----:B------:R-:W-:-:S05]  /*2030*/  @P3 IMAD.MOV.U32 R9, RZ, RZ, R19 ;  /* 0x000000ffff093224 */ /* 0x000fca00078e0013 */
[----:B------:R0:W2:Y:S01]  /*2040*/  @P3 LDG.E.U16 R5, desc[UR10][R8.64] ;  /* 0x0000000a08053981 */ /* 0x0000a2000c1e1500 */
[----:B------:R-:W-:-:S03]  /*2050*/  IMAD R34, R4, 0x2, R21 ;  /* 0x0000000204227824 */ /* 0x000fc600078e0215 */
[----:B------:R-:W-:Y:S01]  /*2060*/  STL [R1+0x7e8], R18 ;  /* 0x0007e81201007387 */ /* 0x000fe20000100800 */
[----:B------:R-:W-:-:S03]  /*2070*/  IMAD R23, R4, 0x2, R34 ;  /* 0x0000000204177824 */ /* 0x000fc600078e0222 */
[----:B------:R1:W-:Y:S01]  /*2080*/  STL [R1+0x4c4], R13 ;  /* 0x0004c40d01007387 */ /* 0x0003e20000100800 */
[----:B------:R-:W-:-:S03]  /*2090*/  IMAD R12, R4, 0x2, R23 ;  /* 0x00000002040c7824 */ /* 0x000fc600078e0217 */
[----:B------:R-:W-:Y:S04]  /*20a0*/  STL [R1+0xca8], R34 ;  /* 0x000ca82201007387 */ /* 0x000fe80000100800 */
[----:B------:R-:W-:Y:S04]  /*20b0*/  STL [R1+0x7dc], R19 ;  /* 0x0007dc1301007387 */ /* 0x000fe80000100800 */
[----:B------:R-:W-:Y:S01]  /*20c0*/  STL [R1+0xc68], R23 ;  /* 0x000c681701007387 */ /* 0x000fe20000100800 */
[----:B------:R-:W-:-:S03]  /*20d0*/  PLOP3.LUT P0, PT, PT, PT, UP1, 0x80, 0x8 ;  /* 0x000000000008781c */ /* 0x000fc60003f0f018 */
[----:B------:R-:W-:Y:S01]  /*20e0*/  STL [R1+0xcb0], R23 ;  /* 0x000cb01701007387 */ /* 0x000fe20000100800 */
[----:B-1----:R-:W-:-:S03]  /*20f0*/  LOP3.LUT R13, R2, 0x40, RZ, 0xfc, !PT ;  /* 0x00000040020d7812 */ /* 0x002fc600078efcff */
[----:B---3--:R1:W-:Y:S01]  /*2100*/  STL [R1+0x270], R20 ;  /* 0x0002701401007387 */ /* 0x0083e20000100800 */
[----:B------:R-:W-:Y:S01]  /*2110*/  PLOP3.LUT P1, PT, PT, PT, UP1, 0x80, 0x8 ;  /* 0x000000000008781c */ /* 0x000fe20003f2f018 */
[----:B-1----:R-:W-:-:S03]  /*2120*/  IMAD R20, R4, 0x2, R12 ;  /* 0x0000000204147824 */ /* 0x002fc600078e020c */
[----:B------:R-:W-:Y:S01]  /*2130*/  ISETP.LT.AND P1, PT, R13, UR17, P1 ;  /* 0x000000110d007c0c */ /* 0x000fe20008f21270 */
[----:B------:R-:W-:Y:S01]  /*2140*/  IMAD R33, R4, 0x2, R20 ;  /* 0x0000000204217824 */ /* 0x000fe200078e0214 */
[CC--:B0-----:R-:W-:Y:S02]  /*2150*/  LEA R8, P4, R16.reuse, R6.reuse, 0x1 ;  /* 0x0000000610087211 */ /* 0x0c1fe400078808ff */
[C---:B------:R-:W-:Y:S02]  /*2160*/  LEA R18, P5, R15.reuse, R6, 0x1 ;  /* 0x000000060f127211 */ /* 0x040fe400078a08ff */
[-C--:B------:R-:W-:Y:S02]  /*2170*/  LEA.HI.X.SX32 R9, R16, R3.reuse, 0x1, P4 ;  /* 0x0000000310097211 */ /* 0x080fe400020f0eff */
[----:B------:R-:W-:Y:S01]  /*2180*/  LEA.HI.X.SX32 R28, R15, R3, 0x1, P5 ;  /* 0x000000030f1c7211 */ /* 0x000fe200028f0eff */
[----:B--2---:R0:W-:Y:S02]  /*2190*/  STL [R1+0x260], R5 ;  /* 0x0002600501007387 */ /* 0x0041e40000100800 */
[----:B0-----:R-:W-:-:S04]  /*21a0*/  LOP3.LUT R5, R2, 0x38, RZ, 0xfc, !PT ;  /* 0x0000003802057812 */ /* 0x001fc800078efcff */
[----:B------:R-:W-:Y:S01]  /*21b0*/  ISETP.LT.AND P0, PT, R5, UR17, P0 ;  /* 0x0000001105007c0c */ /* 0x000fe20008701270 */
[----:B------:R-:W-:Y:S01]  /*21c0*/  IMAD R5, R4, 0x2, R33 ;  /* 0x0000000204057824 */ /* 0x000fe200078e0221 */
[----:B------:R-:W-:Y:S04]  /*21d0*/  STL [R1+0xcbc], R33 ;  /* 0x000cbc2101007387 */ /* 0x000fe80000100800 */
[----:B------:R-:W-:Y:S04]  /*21e0*/  STL [R1+0xc6c], R5 ;  /* 0x000c6c0501007387 */ /* 0x000fe80000100800 */
[----:B------:R0:W-:Y:S04]  /*21f0*/  STL [R1+0x7a8], R8 ;  /* 0x0007a80801007387 */ /* 0x0001e80000100800 */
[----:B------:R-:W-:Y:S04]  /*2200*/  STL [R1+0xc94], R5 ;  /* 0x000c940501007387 */ /* 0x000fe80000100800 */
[----:B------:R-:W-:Y:S04]  /*2210*/  STL [R1+0xcc0], R5 ;  /* 0x000cc00501007387 */ /* 0x000fe80000100800 */
[----:B------:R-:W-:Y:S04]  /*2220*/  STL [R1+0x7bc], R18 ;  /* 0x0007bc1201007387 */ /* 0x000fe80000100800 */
[----:B------:R1:W-:Y:S04]  /*2230*/  STL [R1+0x7a4], R9 ;  /* 0x0007a40901007387 */ /* 0x0003e80000100800 */
[----:B------:R0:W2:Y:S02]  /*2240*/  @P0 LDG.E.U16 R30, desc[UR10][R8.64] ;  /* 0x0000000a081e0981 */ /* 0x0000a4000c1e1500 */
[----:B0-----:R-:W-:-:S02]  /*2250*/  @P1 IMAD.MOV.U32 R8, RZ, RZ, R18 ;  /* 0x000000ffff081224 */ /* 0x001fc400078e0012 */
[----:B-1----:R-:W-:-:S05]  /*2260*/  @P1 IMAD.MOV.U32 R9, RZ, RZ, R28 ;  /* 0x000000ffff091224 */ /* 0x002fca00078e001c */
[----:B------:R0:W3:Y:S01]  /*2270*/  @P1 LDG.E.U16 R7, desc[UR10][R8.64] ;  /* 0x0000000a08071981 */ /* 0x0000e2000c1e1500 */
[----:B------:R-:W-:Y:S02]  /*2280*/  LOP3.LUT R19, R2, 0x48, RZ, 0xfc, !PT ;  /* 0x0000004802137812 */ /* 0x000fe400078efcff */
[----:B------:R-:W-:Y:S01]  /*2290*/  PLOP3.LUT P3, PT, PT, PT, UP1, 0x80, 0x8 ;  /* 0x000000000008781c */ /* 0x000fe20003f6f018 */
[----:B------:R-:W-:-:S03]  /*22a0*/  IMAD R13, R4, 0x2, R5 ;  /* 0x00000002040d7824 */ /* 0x000fc600078e0205 */
[----:B------:R-:W-:Y:S02]  /*22b0*/  ISETP.LT.AND P3, PT, R19, UR17, P3 ;  /* 0x0000001113007c0c */ /* 0x000fe40009f61270 */
[----:B------:R-:W-:Y:S01]  /*22c0*/  LEA R16, P0, R14, R6, 0x1 ;  /* 0x000000060e107211 */ /* 0x000fe200078008ff */
[----:B------:R-:W-:-:S03]  /*22d0*/  IMAD R19, R4, 0x2, R13 ;  /* 0x0000000204137824 */ /* 0x000fc600078e020d */
[----:B------:R-:W-:Y:S01]  /*22e0*/  LEA.HI.X.SX32 R18, R14, R3, 0x1, P0 ;  /* 0x000000030e127211 */ /* 0x000fe200000f0eff */
[----:B------:R-:W-:Y:S01]  /*22f0*/  IMAD R32, R4, 0x2, R19 ;  /* 0x0000000204207824 */ /* 0x000fe200078e0213 */
[----:B------:R-:W-:Y:S05]  /*2300*/  STL [R1+0x7ac], R28 ;  /* 0x0007ac1c01007387 */ /* 0x000fea0000100800 */
[----:B0-----:R-:W-:Y:S02]  /*2310*/  @P3 IMAD.MOV.U32 R8, RZ, RZ, R16 ;  /* 0x000000ffff083224 */ /* 0x001fe400078e0010 */
[----:B------:R-:W-:Y:S01]  /*2320*/  @P3 IMAD.MOV.U32 R9, RZ, RZ, R18 ;  /* 0x000000ffff093224 */ /* 0x000fe200078e0012 */
[----:B------:R-:W-:Y:S01]  /*2330*/  STL [R1+0x798], R16 ;  /* 0x0007981001007387 */ /* 0x000fe20000100800 */
[----:B------:R-:W-:-:S03]  /*2340*/  PLOP3.LUT P0, PT, PT, PT, UP1, 0x80, 0x8 ;  /* 0x000000000008781c */ /* 0x000fc60003f0f018 */
[----:B------:R-:W-:Y:S04]  /*2350*/  STL [R1+0xccc], R32 ;  /* 0x000ccc2001007387 */ /* 0x000fe80000100800 */
[----:B------:R0:W2:Y:S01]  /*2360*/  @P3 LDG.E.U16 R11, desc[UR10][R8.64] ;  /* 0x0000000a080b3981 */ /* 0x0000a2000c1e1500 */
[----:B------:R-:W-:Y:S02]  /*2370*/  PRMT R15, RZ, 0x7610, R15 ;  /* 0x00007610ff0f7816 */ /* 0x000fe4000000000f */
[----:B0-----:R-:W-:-:S04]  /*2380*/  LEA R8, P4, R12, R6, 0x1 ;  /* 0x000000060c087211 */ /* 0x001fc800078808ff */
[----:B------:R-:W-:Y:S01]  /*2390*/  LEA.HI.X.SX32 R9, R12, R3, 0x1, P4 ;  /* 0x000000030c097211 */ /* 0x000fe200020f0eff */
[----:B---3--:R0:W-:Y:S02]  /*23a0*/  STL [R1+0x26c], R7 ;  /* 0x00026c0701007387 */ /* 0x0081e40000100800 */
[----:B0-----:R-:W-:-:S04]  /*23b0*/  LOP3.LUT R7, R2, 0x50, RZ, 0xfc, !PT ;  /* 0x0000005002077812 */ /* 0x001fc800078efcff */
[----:B------:R-:W-:-:S13]  /*23c0*/  ISETP.LT.AND P0, PT, R7, UR17, P0 ;  /* 0x0000001107007c0c */ /* 0x000fda0008701270 */
[----:B------:R0:W3:Y:S01]  /*23d0*/  @P0 LDG.E.U16 R15, desc[UR10][R8.64] ;  /* 0x0000000a080f0981 */ /* 0x0000e2000c1e1500 */
[----:B------:R-:W-:Y:S01]  /*23e0*/  IMAD R36, R4, 0x2, R32 ;  /* 0x0000000204247824 */ /* 0x000fe200078e0220 */
[----:B------:R-:W-:Y:S02]  /*23f0*/  PLOP3.LUT P1, PT, PT, PT, UP1, 0x80, 0x8 ;  /* 0x000000000008781c */ /* 0x000fe40003f2f018 */
[----:B------:R1:W-:Y:S01]  /*2400*/  STL [R1+0x794], R18 ;  /* 0x0007941201007387 */ /* 0x0003e20000100800 */
[----:B------:R-:W-:-:S03]  /*2410*/  PLOP3.LUT P3, PT, PT, PT, UP1, 0x80, 0x8 ;  /* 0x000000000008781c */ /* 0x000fc60003f6f018 */
[----:B------:R-:W-:Y:S04]  /*2420*/  STL [R1+0xc70], R36 ;  /* 0x000c702401007387 */ /* 0x000fe80000100800 */
[----:B------:R-:W-:Y:S01]  /*2430*/  STL [R1+0xca0], R36 ;  /* 0x000ca02401007387 */ /* 0x000fe20000100800 */
[----:B-1----:R-:W-:-:S03]  /*2440*/  LOP3.LUT R18, R2, 0x58, RZ, 0xfc, !PT ;  /* 0x0000005802127812 */ /* 0x002fc600078efcff */
[----:B--2---:R1:W-:Y:S01]  /*2450*/  STL [R1+0x24c], R11 ;  /* 0x00024c0b01007387 */ /* 0x0043e20000100800 */
[----:B------:R-:W-:Y:S01]  /*2460*/  ISETP.LT.AND P1, PT, R18, UR17, P1 ;  /* 0x0000001112007c0c */ /* 0x000fe20008f21270 */
[----:B------:R-:W-:Y:S01]  /*2470*/  IMAD R14, R4, 0x2, R36 ;  /* 0x00000002040e7824 */ /* 0x000fe200078e0224 */
[----:B-1----:R-:W-:Y:S01]  /*2480*/  LOP3.LUT R11, R2, 0x60, RZ, 0xfc, !PT ;  /* 0x00000060020b7812 */ /* 0x002fe200078efcff */
[----:B------:R-:W-:Y:S03]  /*2490*/  STL [R1+0x254], R30 ;  /* 0x0002541e01007387 */ /* 0x000fe60000100800 */
[----:B------:R-:W-:Y:S02]  /*24a0*/  ISETP.LT.AND P3, PT, R11, UR17, P3 ;  /* 0x000000110b007c0c */ /* 0x000fe40009f61270 */
[CC--:B------:R-:W-:Y:S01]  /*24b0*/  LEA R11, P4, R13.reuse, R6.reuse, 0x1 ;  /* 0x000000060d0b7211 */ /* 0x0c0fe200078808ff */
[----:B------:R0:W-:Y:S04]  /*24c0*/  STL [R1+0x780], R8 ;  /* 0x0007800801007387 */ /* 0x0001e80000100800 */
[----:B------:R1:W-:Y:S04]  /*24d0*/  STL [R1+0x77c], R9 ;  /* 0x00077c0901007387 */ /* 0x0003e80000100800 */
[----:B------:R2:W-:Y:S01]  /*24e0*/  STL [R1+0x784], R11 ;  /* 0x0007840b01007387 */ /* 0x0005e20000100800 */
[----:B0-----:R-:W-:Y:S01]  /*24f0*/  LEA.HI.X.SX32 R8, R13, R3, 0x1, P4 ;  /* 0x000000030d087211 */ /* 0x001fe200020f0eff */
[----:B-1----:R-:W-:Y:S01]  /*2500*/  IMAD.MOV.U32 R9, RZ, RZ, R11 ;  /* 0x000000ffff097224 */ /* 0x002fe200078e000b */
[----:B--2---:R-:W-:-:S04]  /*2510*/  LEA R11, P0, R14, R6, 0x1 ;  /* 0x000000060e0b7211 */ /* 0x004fc800078008ff */
[-C--:B------:R-:W-:Y:S02]  /*2520*/  @P1 LOP3.LUT R9, R9, R8.reuse, RZ, 0x3c, !PT ;  /* 0x0000000809091212 */ /* 0x080fe400078e3cff */
[----:B------:R-:W-:Y:S02]  /*2530*/  PRMT R13, RZ, 0x7610, R13 ;  /* 0x00007610ff0d7816 */ /* 0x000fe4000000000d */
[----:B------:R-:W-:Y:S01]  /*2540*/  LEA.HI.X.SX32 R18, R14, R3, 0x1, P0 ;  /* 0x000000030e127211 */ /* 0x000fe200000f0eff */
[----:B---3--:R-:W-:Y:S04]  /*2550*/  STL [R1+0x234], R15 ;  /* 0x0002340f01007387 */ /* 0x008fe80000100800 */
[----:B------:R-:W-:Y:S04]  /*2560*/  STL [R1+0x770], R11 ;  /* 0x0007700b01007387 */ /* 0x000fe80000100800 */
[----:B------:R0:W-:Y:S02]  /*2570*/  STL [R1+0x71c], R8 ;  /* 0x00071c0801007387 */ /* 0x0001e40000100800 */
[----:B0-----:R-:W-:-:S04]  /*2580*/  @P1 LOP3.LUT R8, R9, R8, RZ, 0x3c, !PT ;  /* 0x0000000809081212 */ /* 0x001fc800078e3cff */
[----:B------:R-:W-:-:S05]  /*2590*/  @P1 LOP3.LUT R9, R9, R8, RZ, 0x3c, !PT ;  /* 0x0000000809091212 */ /* 0x000fca00078e3cff */
[----:B------:R0:W2:Y:S02]  /*25a0*/  @P1 LDG.E.U16 R13, desc[UR10][R8.64] ;  /* 0x0000000a080d1981 */ /* 0x0000a4000c1e1500 */
[----:B0-----:R-:W-:Y:S02]  /*25b0*/  @P3 IMAD.MOV.U32 R8, RZ, RZ, R11 ;  /* 0x000000ffff083224 */ /* 0x001fe400078e000b */
[----:B------:R-:W-:-:S05]  /*25c0*/  @P3 IMAD.MOV.U32 R9, RZ, RZ, R18 ;  /* 0x000000ffff093224 */ /* 0x000fca00078e0012 */
[----:B------:R0:W3:Y:S01]  /*25d0*/  @P3 LDG.E.U16 R10, desc[UR10][R8.64] ;  /* 0x0000000a080a3981 */ /* 0x0000e2000c1e1500 */
[----:B------:R-:W-:-:S04]  /*25e0*/  IMAD R16, R4, 0x2, R14 ;  /* 0x0000000204107824 */ /* 0x000fc800078e020e */
[----:B------:R-:W-:-:S04]  /*25f0*/  IMAD R30, R4, 0x2, R16 ;  /* 0x00000002041e7824 */ /* 0x000fc800078e0210 */
[----:B------:R-:W-:-:S04]  /*2600*/  IMAD R7, R4, 0x2, R30 ;  /* 0x0000000204077824 */ /* 0x000fc800078e021e */
[----:B------:R-:W-:-:S04]  /*2610*/  IMAD R12, R4, 0x2, R7 ;  /* 0x00000002040c7824 */ /* 0x000fc800078e0207 */
[C---:B------:R-:W-:Y:S01]  /*2620*/  IMAD R15, R4.reuse, 0x2, R12 ;  /* 0x00000002040f7824 */ /* 0x040fe200078e020c */
[----:B------:R-:W-:Y:S03]  /*2630*/  STL [R1+0x728], R18 ;  /* 0x0007281201007387 */ /* 0x000fe60000100800 */
[----:B------:R-:W-:Y:S01]  /*2640*/  IMAD R28, R4, 0x2, R15 ;  /* 0x00000002041c7824 */ /* 0x000fe200078e020f */
[----:B------:R-:W-:Y:S02]  /*2650*/  LOP3.LUT R11, R2, 0x68, RZ, 0xfc, !PT ;  /* 0x00000068020b7812 */ /* 0x000fe400078efcff */
[----:B------:R-:W-:Y:S02]  /*2660*/  PLOP3.LUT P1, PT, PT, PT, UP1, 0x80, 0x8 ;  /* 0x000000000008781c */ /* 0x000fe40003f2f018 */
[----:B------:R-:W-:Y:S02]  /*2670*/  PLOP3.LUT P0, PT, PT, PT, UP1, 0x80, 0x8 ;  /* 0x000000000008781c */ /* 0x000fe40003f0f018 */
[----:B------:R-:W-:-:S02]  /*2680*/  ISETP.LT.AND P1, PT, R11, UR17, P1 ;  /* 0x000000110b007c0c */ /* 0x000fc40008f21270 */
[C---:B0-----:R-:W-:Y:S02]  /*2690*/  LOP3.LUT R9, R2.reuse, 0x78, RZ, 0xfc, !PT ;  /* 0x0000007802097812 */ /* 0x041fe400078efcff */
[----:B------:R-:W-:Y:S02]  /*26a0*/  LOP3.LUT R11, R2, 0x2, RZ, 0xfc, !PT ;  /* 0x00000002020b7812 */ /* 0x000fe400078efcff */
[----:B------:R-:W-:-:S04]  /*26b0*/  PLOP3.LUT P3, PT, PT, PT, UP1, 0x80, 0x8 ;  /* 0x000000000008781c */ /* 0x000fc80003f6f018 */
[----:B------:R-:W-:Y:S01]  /*26c0*/  ISETP.LT.AND P3, PT, R9, UR17, P3 ;  /* 0x0000001109007c0c */ /* 0x000fe20009f61270 */
[----:B---3--:R0:W-:Y:S02]  /*26d0*/  STL [R1+0x230], R10 ;  /* 0x0002300a01007387 */ /* 0x0081e40000100800 */
[----:B0-----:R-:W-:-:S05]  /*26e0*/  IMAD R10, R4, 0x2, R28 ;  /* 0x00000002040a7824 */ /* 0x001fca00078e021c */
[----:B------:R-:W-:Y:S04]  /*26f0*/  STL [R1+0xb0], R10 ;  /* 0x0000b00a01007387 */ /* 0x000fe80000100800 */
[----:B--2---:R0:W-:Y:S02]  /*2700*/  STL [R1+0x248], R13 ;  /* 0x0002480d01007387 */ /* 0x0041e40000100800 */
[----:B0-----:R-:W-:Y:S01]  /*2710*/  IMAD R13, R4, 0x2, R10 ;  /* 0x00000002040d7824 */ /* 0x001fe200078e020a */
[----:B------:R-:W-:-:S03]  /*2720*/  LOP3.LUT R10, R2, 0x70, RZ, 0xfc, !PT ;  /* 0x00000070020a7812 */ /* 0x000fc600078efcff */
[----:B------:R-:W-:Y:S01]  /*2730*/  IMAD R8, R4, 0x2, R13 ;  /* 0x0000000204087824 */ /* 0x000fe200078e020d */
[----:B------:R-:W-:-:S03]  /*2740*/  ISETP.LT.AND P0, PT, R10, UR17, P0 ;  /* 0x000000110a007c0c */ /* 0x000fc60008701270 */
[----:B------:R-:W-:Y:S01]  /*2750*/  IMAD R14, R4, 0x2, R8 ;  /* 0x00000002040e7824 */ /* 0x000fe200078e0208 */
[-C--:B------:R-:W-:Y:S01]  /*2760*/  LEA R10, P4, R12, R6.reuse, 0x1 ;  /* 0x000000060c0a7211 */ /* 0x080fe200078808ff */
[----:B------:R-:W-:Y:S01]  /*2770*/  STL [R1+0xc78], R7 ;  /* 0x000c780701007387 */ /* 0x000fe20000100800 */
[C---:B------:R-:W-:Y:S01]  /*2780*/  LEA R18, P5, R13.reuse, R6, 0x1 ;  /* 0x000000060d127211 */ /* 0x040fe200078a08ff */
[----:B------:R-:W-:Y:S01]  /*2790*/  IMAD R2, R4, 0x2, R14 ;  /* 0x0000000204027824 */ /* 0x000fe200078e020e */
[-C--:B------:R-:W-:Y:S01]  /*27a0*/  LEA.HI.X.SX32 R12, R12, R3.reuse, 0x1, P4 ;  /* 0x000000030c0c7211 */ /* 0x080fe200020f0eff */
[----:B------:R-:W-:Y:S02]  /*27b0*/  STL [R1+0xc98], R7 ;  /* 0x000c980701007387 */ /* 0x000fe40000100800 */
[----:B------:R-:W-:Y:S02]  /*27c0*/  IMAD R9, R4, 0x2, R2 ;  /* 0x0000000204097824 */ /* 0x000fe400078e0202 */
[----:B------:R-:W-:Y:S04]  /*27d0*/  STL [R1+0x738], R10 ;  /* 0x0007380a01007387 */ /* 0x000fe80000100800 */
[----:B------:R0:W-:Y:S04]  /*27e0*/  STL [R1+0xb4], R2 ;  /* 0x0000b40201007387 */ /* 0x0001e80000100800 */
[----:B------:R-:W-:Y:S04]  /*27f0*/  STL [R1+0x748], R18 ;  /* 0x0007481201007387 */ /* 0x000fe80000100800 */
[----:B------:R1:W-:Y:S01]  /*2800*/  STL [R1+0x734], R12 ;  /* 0x0007340c01007387 */ /* 0x0003e20000100800 */
[----:B0-----:R-:W-:Y:S01]  /*2810*/  LEA.HI.X.SX32 R2, R13, R3, 0x1, P5 ;  /* 0x000000030d027211 */ /* 0x001fe200028f0eff */
[----:B------:R-:W-:-:S02]  /*2820*/  @P1 IMAD.MOV.U32 R13, RZ, RZ, R12 ;  /* 0x000000ffff0d1224 */ /* 0x000fc400078e000c */
[----:B-1----:R-:W-:Y:S02]  /*2830*/  @P1 IMAD.MOV.U32 R12, RZ, RZ, R10 ;  /* 0x000000ffff0c1224 */ /* 0x002fe400078e000a */
[----:B------:R-:W2:Y:S04]  /*2840*/  LDL.LU R10, [R1+0xd04] ;  /* 0x000d0400010a7983 */ /* 0x000ea80000300800 */
[----:B------:R0:W3:Y:S02]  /*2850*/  @P1 LDG.E.U16 R27, desc[UR10][R12.64] ;  /* 0x0000000a0c1b1981 */ /* 0x0000e4000c1e1500 */
[----:B0-----:R-:W-:Y:S02]  /*2860*/  @P0 IMAD.MOV.U32 R12, RZ, RZ, R18 ;  /* 0x000000ffff0c0224 */ /* 0x001fe400078e0012 */
[----:B------:R-:W-:-:S05]  /*2870*/  @P0 IMAD.MOV.U32 R13, RZ, RZ, R2 ;  /* 0x000000ffff0d0224 */ /* 0x000fca00078e0002 */
[----:B------:R0:W2:Y:S04]  /*2880*/  @P0 LDG.E.U16 R17, desc[UR10][R12.64] ;  /* 0x0000000a0c110981 */ /* 0x0000a8000c1e1500 */
[----:B---3--:R1:W-:Y:S04]  /*2890*/  STL [R1+0x224], R27 ;  /* 0x0002241b01007387 */ /* 0x0083e80000100800 */
[----:B-1----:R-:W3:Y:S04]  /*28a0*/  LDL.LU R27, [R1+0xd00] ;  /* 0x000d0000011b7983 */ /* 0x002ee80000300800 */
[----:B------:R1:W-:Y:S02]  /*28b0*/  STL [R1+0x744], R2 ;  /* 0x0007440201007387 */ /* 0x0003e40000100800 */
[----:B-1----:R-:W1:Y:S01]  /*28c0*/  S2R R2, SR_TID.X ;  /* 0x0000000000027919 */ /* 0x002e620000002100 */
[----:B------:R-:W-:-:S04]  /*28d0*/  PLOP3.LUT P4, PT, PT, PT, UP1, 0x80, 0x8 ;  /* 0x000000000008781c */ /* 0x000fc80003f8f018 */
[----:B------:R-:W-:Y:S02]  /*28e0*/  ISETP.LT.AND P1, PT, R11, UR17, P4 ;  /* 0x000000110b007c0c */ /* 0x000fe4000a721270 */
[----:B------:R-:W-:-:S04]  /*28f0*/  LEA R11, P4, R9, R6, 0x1 ;  /* 0x00000006090b7211 */ /* 0x000fc800078808ff */
[----:B0-----:R-:W-:Y:S01]  /*2900*/  LEA.HI.X.SX32 R13, R9, R3, 0x1, P4 ;  /* 0x00000003090d7211 */ /* 0x001fe200020f0eff */
[----:B------:R-:W-:Y:S01]  /*2910*/  STL [R1+0x754], R11 ;  /* 0x0007540b01007387 */ /* 0x000fe20000100800 */
[----:B-1----:R-:W-:-:S04]  /*2920*/  SHF.R.U32.HI R2, RZ, 0x6, R2 ;  /* 0x00000006ff027819 */ /* 0x002fc80000011602 */
[----:B------:R-:W-:Y:S02]  /*2930*/  SGXT.U32 R2, R2, 0x1 ;  /* 0x000000010202781a */ /* 0x000fe40000000000 */
[----:B---3--:R-:W-:-:S05]  /*2940*/  LEA R18, P0, R27, R6, 0x1 ;  /* 0x000000061b127211 */ /* 0x008fca00078008ff */
[----:B------:R-:W-:Y:S04]  /*2950*/  STL [R1+0x3a4], R18 ;  /* 0x0003a41201007387 */ /* 0x000fe80000100800 */
[----:B--2---:R-:W-:Y:S04]  /*2960*/  STL [R1+0x250], R17 ;  /* 0x0002501101007387 */ /* 0x004fe80000100800 */
[----:B------:R0:W-:Y:S04]  /*2970*/  STL.S16 [R1+0x29c], R0 ;  /* 0x00029c0001007387 */ /* 0x0001e80000100600 */
[----:B------:R1:W-:Y:S04]  /*2980*/  STL [R1+0x750], R13 ;  /* 0x0007500d01007387 */ /* 0x0003e80000100800 */
[----:B------:R-:W-:Y:S01]  /*2990*/  STL [R1+0xc7c], R27 ;  /* 0x000c7c1b01007387 */ /* 0x000fe20000100800 */
[----:B0-----:R-:W-:-:S03]  /*29a0*/  LOP3.LUT R0, R2, 0xa, RZ, 0xfc, !PT ;  /* 0x0000000a02007812 */ /* 0x001fc600078efcff */
[----:B------:R-:W2:Y:S01]  /*29b0*/  LDL R2, [R1+0x29c] ;  /* 0x00029c0001027983 */ /* 0x000ea20000100800 */
[----:B------:R-:W-:Y:S01]  /*29c0*/  PRMT R10, RZ, 0x7610, R10 ;  /* 0x00007610ff0a7816 */ /* 0x000fe2000000000a */
[----:B------:R-:W-:Y:S01]  /*29d0*/  @P3 IMAD.MOV.U32 R12, RZ, RZ, R11 ;  /* 0x000000ffff0c3224 */ /* 0x000fe200078e000b */
[----:B------:R-:W-:-:S04]  /*29e0*/  LEA.HI.X.SX32 R17, R27, R3, 0x1, P0 ;  /* 0x000000031b117211 */ /* 0x000fc800000f0eff */
[----:B------:R0:W3:Y:S02]  /*29f0*/  @P3 LDG.E.U16 R10, desc[UR10][R12.64] ;  /* 0x0000000a0c0a3981 */ /* 0x0000e4000c1e1500 */
[----:B0-----:R-:W-:Y:S02]  /*2a00*/  @P1 IMAD.MOV.U32 R12, RZ, RZ, R18 ;  /* 0x000000ffff0c1224 */ /* 0x001fe400078e0012 */
[----:B-1----:R-:W-:Y:S01]  /*2a10*/  @P1 IMAD.MOV.U32 R13, RZ, RZ, R17 ;  /* 0x000000ffff0d1224 */ /* 0x002fe200078e0011 */
[----:B------:R-:W-:Y:S04]  /*2a20*/  STL [R1+0x3a0], R17 ;  /* 0x0003a01101007387 */ /* 0x000fe80000100800 */
[----:B------:R-:W4:Y:S04]  /*2a30*/  LDL.LU R11, [R1+0xcfc] ;  /* 0x000cfc00010b7983 */ /* 0x000f280000300800 */
[----:B--2---:R4:W2:Y:S04]  /*2a40*/  @P1 LDG.E.U16 R2, desc[UR10][R12.64] ;  /* 0x0000000a0c021981 */ /* 0x0048a8000c1e1500 */
[----:B---3--:R0:W-:Y:S04]  /*2a50*/  STL [R1+0x220], R10 ;  /* 0x0002200a01007387 */ /* 0x0081e80000100800 */
[----:B0-----:R-:W3:Y:S04]  /*2a60*/  LDL.LU R10, [R1+0xcf8] ;  /* 0x000cf800010a7983 */ /* 0x001ee80000300800 */
[----:B------:R-:W3:Y:S04]  /*2a70*/  LDL.LU R17, [R1+0xcf4] ;  /* 0x000cf40001117983 */ /* 0x000ee80000300800 */
[----:B------:R-:W3:Y:S01]  /*2a80*/  LDL.LU R18, [R1+0xcf0] ;  /* 0x000cf00001127983 */ /* 0x000ee20000300800 */
[----:B------:R-:W-:-:S02]  /*2a90*/  PLOP3.LUT P0, PT, PT, PT, UP1, 0x80, 0x8 ;  /* 0x000000000008781c */ /* 0x000fc40003f0f018 */
[----:B----4-:R-:W-:Y:S01]  /*2aa0*/  LEA R12, P4, R11, R6, 0x1 ;  /* 0x000000060b0c7211 */ /* 0x010fe200078808ff */
[----:B--2---:R0:W-:Y:S02]  /*2ab0*/  @P1 STL [R1+0x29c], R2 ;  /* 0x00029c0201001387 */ /* 0x0041e40000100800 */
[----:B0-----:R-:W0:Y:S01]  /*2ac0*/  S2R R2, SR_TID.X ;  /* 0x0000000000027919 */ /* 0x001e220000002100 */
[----:B------:R-:W-:Y:S02]  /*2ad0*/  ISETP.LT.AND P1, PT, R0, UR17, P0 ;  /* 0x0000001100007c0c */ /* 0x000fe40008721270 */
[----:B0-----:R-:W-:-:S04]  /*2ae0*/  SHF.R.U32.HI R2, RZ, 0x6, R2 ;  /* 0x00000006ff027819 */ /* 0x001fc80000011602 */
[----:B------:R-:W-:-:S04]  /*2af0*/  SGXT.U32 R2, R2, 0x1 ;  /* 0x000000010202781a */ /* 0x000fc80000000000 */
[----:B------:R-:W-:Y:S02]  /*2b00*/  LOP3.LUT R13, R2, 0x12, RZ, 0xfc, !PT ;  /* 0x00000012020d7812 */ /* 0x000fe400078efcff */
[----:B------:R-:W-:-:S05]  /*2b10*/  LEA.HI.X.SX32 R13, R11, R3, 0x1, P4 ;  /* 0x000000030b0d7211 */ /* 0x000fca00020f0eff */
[----:B------:R-:W2:Y:S01]  /*2b20*/  @P1 LDG.E.U16 R29, desc[UR10][R12.64] ;  /* 0x0000000a0c1d1981 */ /* 0x000ea2000c1e1500 */
[----:B------:R-:W0:Y:S01]  /*2b30*/  S2R R11, SR_TID.X ;  /* 0x00000000000b7919 */ /* 0x000e220000002100 */
[C---:B------:R-:W-:Y:S02]  /*2b40*/  LOP3.LUT R0, R2.reuse, 0x1a, RZ, 0xfc, !PT ;  /* 0x0000001a02007812 */ /* 0x040fe400078efcff */
[----:B------:R-:W-:Y:S02]  /*2b50*/  LOP3.LUT R0, R2, 0x22, RZ, 0xfc, !PT ;  /* 0x0000002202007812 */ /* 0x000fe400078efcff */
[----:B------:R-:W1:Y:S01]  /*2b60*/  S2R R2, SR_TID.X ;  /* 0x0000000000027919 */ /* 0x000e620000002100 */
[----:B------:R-:W-:Y:S02]  /*2b70*/  PLOP3.LUT P0, PT, PT, PT, UP1, 0x80, 0x8 ;  /* 0x000000000008781c */ /* 0x000fe40003f0f018 */
[----:B------:R-:W-:Y:S02]  /*2b80*/  PLOP3.LUT P3, PT, PT, PT, UP1, 0x80, 0x8 ;  /* 0x000000000008781c */ /* 0x000fe40003f6f018 */
[----:B------:R-:W-:Y:S01]  /*2b90*/  PLOP3.LUT P4, PT, PT, PT, UP1, 0x80, 0x8 ;  /* 0x000000000008781c */ /* 0x000fe20003f8f018 */
[----:B------:R-:W-:Y:S01]  /*2ba0*/  STL [R1+0x3c4], R12 ;  /* 0x0003c40c01007387 */ /* 0x000fe20000100800 */
[----:B0-----:R-:W-:-:S04]  /*2bb0*/  SHF.R.U32.HI R11, RZ, 0x6, R11 ;  /* 0x00000006ff0b7819 */ /* 0x001fc8000001160b */
[----:B------:R-:W-:Y:S02]  /*2bc0*/  SGXT.U32 R11, R11, 0x1 ;  /* 0x000000010b0b781a */ /* 0x000fe40000000000 */
[----:B-1----:R-:W-:Y:S02]  /*2bd0*/  SHF.R.U32.HI R2, RZ, 0x6, R2 ;  /* 0x00000006ff027819 */ /* 0x002fe40000011602 */
[----:B------:R-:W-:Y:S02]  /*2be0*/  LOP3.LUT R11, R11, 0x12, RZ, 0xfc, !PT ;  /* 0x000000120b0b7812 */ /* 0x000fe400078efcff */
[----:B------:R-:W-:Y:S02]  /*2bf0*/  SGXT.U32 R2, R2, 0x1 ;  /* 0x000000010202781a */ /* 0x000fe40000000000 */
[----:B------:R-:W-:Y:S02]  /*2c00*/  ISETP.LT.AND P0, PT, R11, UR17, P0 ;  /* 0x000000110b007c0c */ /* 0x000fe40008701270 */
[----:B------:R-:W-:-:S02]  /*2c10*/  LOP3.LUT R2, R2, 0x1a, RZ, 0xfc, !PT ;  /* 0x0000001a02027812 */ /* 0x000fc400078efcff */
[-C--:B---3--:R-:W-:Y:S01]  /*2c20*/  LEA R11, P5, R10, R6.reuse, 0x1 ;  /* 0x000000060a0b7211 */ /* 0x088fe200078a08ff */
[----:B------:R-:W-:Y:S01]  /*2c30*/  STL [R1+0x3c0], R13 ;  /* 0x0003c00d01007387 */ /* 0x000fe20000100800 */
[----:B------:R-:W-:Y:S02]  /*2c40*/  ISETP.LT.AND P3, PT, R2, UR17, P3 ;  /* 0x0000001102007c0c */ /* 0x000fe40009f61270 */
[----:B------:R-:W-:Y:S02]  /*2c50*/  ISETP.LT.AND P1, PT, R0, UR17, P4 ;  /* 0x0000001100007c0c */ /* 0x000fe4000a721270 */
[----:B------:R-:W-:Y:S01]  /*2c60*/  LEA.HI.X.SX32 R10, R10, R3, 0x1, P5 ;  /* 0x000000030a0a7211 */ /* 0x000fe200028f0eff */
[----:B------:R-:W-:Y:S01]  /*2c70*/  STL [R1+0xc80], R12 ;  /* 0x000c800c01007387 */ /* 0x000fe20000100800 */
[----:B------:R-:W-:-:S03]  /*2c80*/  LEA R2, P4, R17, R6, 0x1 ;  /* 0x0000000611027211 */ /* 0x000fc600078808ff */
[----:B------:R0:W-:Y:S04]  /*2c90*/  STL [R1+0x3e4], R11 ;  /* 0x0003e40b01007387 */ /* 0x0001e80000100800 */
[----:B------:R-:W-:Y:S04]  /*2ca0*/  STL [R1+0xc44], R13 ;  /* 0x000c440d01007387 */ /* 0x000fe80000100800 */
[----:B------:R-:W-:Y:S01]  /*2cb0*/  STL [R1+0xc8c], R13 ;  /* 0x000c8c0d01007387 */ /* 0x000fe20000100800 */
[----:B0-----:R-:W-:-:S03]  /*2cc0*/  @P0 LOP3.LUT R11, R11, R10, RZ, 0x3c, !PT ;  /* 0x0000000a0b0b0212 */ /* 0x001fc600078e3cff */
[----:B------:R-:W-:Y:S04]  /*2cd0*/  STL [R1+0x3fc], R2 ;  /* 0x0003fc0201007387 */ /* 0x000fe80000100800 */
[----:B------:R0:W-:Y:S01]  /*2ce0*/  STL [R1+0x3e0], R10 ;  /* 0x0003e00a01007387 */ /* 0x0001e20000100800 */
[----:B------:R-:W-:Y:S02]  /*2cf0*/  PRMT R24, RZ, 0x7610, R24 ;  /* 0x00007610ff187816 */ /* 0x000fe40000000018 */
[----:B0-----:R-:W-:-:S04]  /*2d00*/  @P0 LOP3.LUT R10, R11, R10, RZ, 0x3c, !PT ;  /* 0x0000000a0b0a0212 */ /* 0x001fc800078e3cff */
[----:B------:R-:W-:-:S05]  /*2d10*/  @P0 LOP3.LUT R11, R11, R10, RZ, 0x3c, !PT ;  /* 0x0000000a0b0b0212 */ /* 0x000fca00078e3cff */
[----:B------:R0:W3:Y:S02]  /*2d20*/  @P0 LDG.E.U16 R24, desc[UR10][R10.64] ;  /* 0x0000000a0a180981 */ /* 0x0000e4000c1e1500 */
[----:B0-----:R-:W-:Y:S02]  /*2d30*/  @P3 IMAD.MOV.U32 R10, RZ, RZ, R2 ;  /* 0x000000ffff0a3224 */ /* 0x001fe400078e0002 */
[----:B--2---:R0:W-:Y:S02]  /*2d40*/  STL [R1+0x288], R29 ;  /* 0x0002881d01007387 */ /* 0x0041e40000100800 */
[----:B0-----:R-:W-:-:S05]  /*2d50*/  LEA.HI.X.SX32 R29, R17, R3, 0x1, P4 ;  /* 0x00000003111d7211 */ /* 0x001fca00020f0eff */
[----:B------:R-:W-:-:S05]  /*2d60*/  @P3 IMAD.MOV.U32 R11, RZ, RZ, R29 ;  /* 0x000000ffff0b3224 */ /* 0x000fca00078e001d */
[----:B------:R0:W2:Y:S01]  /*2d70*/  @P3 LDG.E.U16 R37, desc[UR10][R10.64] ;  /* 0x0000000a0a253981 */ /* 0x0000a2000c1e1500 */
[----:B------:R-:W-:-:S05]  /*2d80*/  LEA R0, P5, R18, R6, 0x1 ;  /* 0x0000000612007211 */ /* 0x000fca00078a08ff */
[----:B------:R-:W-:Y:S04]  /*2d90*/  STL [R1+0x4b0], R0 ;  /* 0x0004b00001007387 */ /* 0x000fe80000100800 */
[----:B------:R1:W-:Y:S01]  /*2da0*/  STL [R1+0x3f8], R29 ;  /* 0x0003f81d01007387 */ /* 0x0003e20000100800 */
[----:B------:R-:W-:Y:S01]  /*2db0*/  PRMT R34, RZ, 0x7610, R34 ;  /* 0x00007610ff227816 */ /* 0x000fe20000000022 */
[----:B0-----:R-:W-:Y:S02]  /*2dc0*/  @P1 IMAD.MOV.U32 R10, RZ, RZ, R0 ;  /* 0x000000ffff0a1224 */ /* 0x001fe400078e0000 */
[----:B---3--:R0:W-:Y:S04]  /*2dd0*/  STL [R1+0x27c], R24 ;  /* 0x00027c1801007387 */ /* 0x0081e80000100800 */
[----:B-1----:R-:W3:Y:S01]  /*2de0*/  LDL.LU R29, [R1+0xcec] ;  /* 0x000cec00011d7983 */ /* 0x002ee20000300800 */
[----:B0-----:R-:W-:-:S05]  /*2df0*/  LEA.HI.X.SX32 R24, R18, R3, 0x1, P5 ;  /* 0x0000000312187211 */ /* 0x001fca00028f0eff */
[----:B------:R-:W-:-:S05]  /*2e00*/  @P1 IMAD.MOV.U32 R11, RZ, RZ, R24 ;  /* 0x000000ffff0b1224 */ /* 0x000fca00078e0018 */
[----:B------:R0:W4:Y:S04]  /*2e10*/  @P1 LDG.E.U16 R34, desc[UR10][R10.64] ;  /* 0x0000000a0a221981 */ /* 0x000128000c1e1500 */
[----:B--2---:R-:W-:Y:S04]  /*2e20*/  STL [R1+0x274], R37 ;  /* 0x0002742501007387 */ /* 0x004fe80000100800 */
[----:B------:R1:W-:Y:S04]  /*2e30*/  STL [R1+0x4ac], R24 ;  /* 0x0004ac1801007387 */ /* 0x0003e80000100800 */
[----:B-1----:R-:W2:Y:S01]  /*2e40*/  LDL.LU R24, [R1+0xce8] ;  /* 0x000ce80001187983 */ /* 0x002ea20000300800 */
[----:B------:R-:W1:Y:S01]  /*2e50*/  S2R R2, SR_TID.X ;  /* 0x0000000000027919 */ /* 0x000e620000002100 */
[----:B------:R-:W-:-:S02]  /*2e60*/  PLOP3.LUT P0, PT, PT, PT, UP1, 0x80, 0x8 ;  /* 0x000000000008781c */ /* 0x000fc40003f0f018 */
[----:B------:R-:W2:Y:S01]  /*2e70*/  LDL.LU R0, [R1+0xce4] ;  /* 0x000ce40001007983 */ /* 0x000ea20000300800 */
[----:B-1----:R-:W-:-:S04]  /*2e80*/  SHF.R.U32.HI R2, RZ, 0x6, R2 ;  /* 0x00000006ff027819 */ /* 0x002fc80000011602 */
[----:B------:R-:W-:-:S04]  /*2e90*/  SGXT.U32 R2, R2, 0x1 ;  /* 0x000000010202781a */ /* 0x000fc80000000000 */
[C---:B------:R-:W-:Y:S02]  /*2ea0*/  LOP3.LUT R37, R2.reuse, 0x2a, RZ, 0xfc, !PT ;  /* 0x0000002a02257812 */ /* 0x040fe400078efcff */
[C---:B0-----:R-:W-:Y:S02]  /*2eb0*/  LOP3.LUT R11, R2.reuse, 0x3a, RZ, 0xfc, !PT ;  /* 0x0000003a020b7812 */ /* 0x041fe400078efcff */
[----:B------:R-:W-:Y:S02]  /*2ec0*/  ISETP.LT.AND P1, PT, R37, UR17, P0 ;  /* 0x0000001125007c0c */ /* 0x000fe40008721270 */
[C---:B------:R-:W-:Y:S02]  /*2ed0*/  LOP3.LUT R37, R2.reuse, 0x42, RZ, 0xfc, !PT ;  /* 0x0000004202257812 */ /* 0x040fe400078efcff */
[----:B---3--:R-:W-:Y:S01]  /*2ee0*/  PRMT R29, RZ, 0x7610, R29 ;  /* 0x00007610ff1d7816 */ /* 0x008fe2000000001d */
[----:B----4-:R0:W-:Y:S02]  /*2ef0*/  STL [R1+0x258], R34 ;  /* 0x0002582201007387 */ /* 0x0101e40000100800 */
[----:B0-----:R-:W-:-:S02]  /*2f00*/  LOP3.LUT R34, R2, 0x32, RZ, 0xfc, !PT ;  /* 0x0000003202227812 */ /* 0x001fc400078efcff */
[----:B------:R-:W0:Y:S01]  /*2f10*/  S2R R2, SR_TID.X ;  /* 0x0000000000027919 */ /* 0x000e220000002100 */
[----:B------:R-:W-:-:S04]  /*2f20*/  PLOP3.LUT P3, PT, PT, PT, UP1, 0x80, 0x8 ;  /* 0x000000000008781c */ /* 0x000fc80003f6f018 */
[----:B------:R-:W-:Y:S02]  /*2f30*/  ISETP.LT.AND P0, PT, R34, UR17, P3 ;  /* 0x0000001122007c0c */ /* 0x000fe40009f01270 */
[----:B------:R-:W-:Y:S02]  /*2f40*/  PLOP3.LUT P3, PT, PT, PT, UP1, 0x80, 0x8 ;  /* 0x000000000008781c */ /* 0x000fe40003f6f018 */
[----:B------:R-:W-:Y:S02]  /*2f50*/  LEA R34, P5, R25, R6, 0x1 ;  /* 0x0000000619227211 */ /* 0x000fe400078a08ff */
[----:B0-----:R-:W-:-:S04]  /*2f60*/  SHF.R.U32.HI R2, RZ, 0x6, R2 ;  /* 0x00000006ff027819 */ /* 0x001fc80000011602 */
[----:B------:R-:W-:-:S04]  /*2f70*/  SGXT.U32 R2, R2, 0x1 ;  /* 0x000000010202781a */ /* 0x000fc80000000000 */
[----:B------:R-:W-:-:S04]  /*2f80*/  LOP3.LUT R2, R2, 0x3a, RZ, 0xfc, !PT ;  /* 0x0000003a02027812 */ /* 0x000fc800078efcff */
[----:B------:R-:W-:Y:S02]  /*2f90*/  ISETP.LT.AND P3, PT, R2, UR17, P3 ;  /* 0x0000001102007c0c */ /* 0x000fe40009f61270 */
[----:B------:R-:W-:Y:S02]  /*2fa0*/  LEA.HI.X.SX32 R2, R25, R3, 0x1, P5 ;  /* 0x0000000319027211 */ /* 0x000fe400028f0eff */
[----:B--2---:R-:W-:-:S04]  /*2fb0*/  LEA R10, P4, R24, R6, 0x1 ;  /* 0x00000006180a7211 */ /* 0x004fc800078808ff */
[----:B------:R-:W-:-:S05]  /*2fc0*/  LEA.HI.X.SX32 R11, R24, R3, 0x1, P4 ;  /* 0x00000003180b7211 */ /* 0x000fca00020f0eff */
[----:B------:R0:W2:Y:S04]  /*2fd0*/  @P1 LDG.E.U16 R29, desc[UR10][R10.64] ;  /* 0x0000000a0a1d1981 */ /* 0x0000a8000c1e1500 */
[----:B------:R0:W-:Y:S04]  /*2fe0*/  STL [R1+0x4cc], R10 ;  /* 0x0004cc0a01007387 */ /* 0x0001e80000100800 */
[----:B------:R-:W-:Y:S04]  /*2ff0*/  STL [R1+0x4e4], R34 ;  /* 0x0004e42201007387 */ /* 0x000fe80000100800 */
[----:B------:R1:W-:Y:S01]  /*3000*/  STL [R1+0x4c8], R11 ;  /* 0x0004c80b01007387 */ /* 0x0003e20000100800 */
[----:B0-----:R-:W-:-:S02]  /*3010*/  @P0 IMAD.MOV.U32 R10, RZ, RZ, R34 ;  /* 0x000000ffff0a0224 */ /* 0x001fc400078e0022 */
[----:B-1----:R-:W-:-:S05]  /*3020*/  @P0 IMAD.MOV.U32 R11, RZ, RZ, R2 ;  /* 0x000000ffff0b0224 */ /* 0x002fca00078e0002 */
[----:B------:R0:W3:Y:S01]  /*3030*/  @P0 LDG.E.U16 R31, desc[UR10][R10.64] ;  /* 0x0000000a0a1f0981 */ /* 0x0000e2000c1e1500 */
[----:B------:R-:W-:-:S04]  /*3040*/  PLOP3.LUT P4, PT, PT, PT, UP1, 0x80, 0x8 ;  /* 0x000000000008781c */ /* 0x000fc80003f8f018 */
[----:B------:R-:W-:Y:S02]  /*3050*/  ISETP.LT.AND P1, PT, R37, UR17, P4 ;  /* 0x0000001125007c0c */ /* 0x000fe4000a721270 */
[----:B------:R-:W-:Y:S02]  /*3060*/  LEA R37, P4, R26, R6, 0x1 ;  /* 0x000000061a257211 */ /* 0x000fe400078808ff */
[----:B0-----:R-:W-:Y:S01]  /*3070*/  PRMT R10, RZ, 0x7610, R10 ;  /* 0x00007610ff0a7816 */ /* 0x001fe2000000000a */
[----:B--2---:R0:W-:Y:S04]  /*3080*/  STL [R1+0x22c], R29 ;  /* 0x00022c1d01007387 */ /* 0x0041e80000100800 */
[----:B0-----:R-:W2:Y:S04]  /*3090*/  LDL.LU R29, [R1+0xce0] ;  /* 0x000ce000011d7983 */ /* 0x001ea80000300800 */
[----:B------:R0:W-:Y:S02]  /*30a0*/  STL [R1+0x4e0], R2 ;  /* 0x0004e00201007387 */ /* 0x0001e40000100800 */
[----:B0-----:R-:W0:Y:S02]  /*30b0*/  S2R R2, SR_TID.X ;  /* 0x0000000000027919 */ /* 0x001e240000002100 */
[----:B------:R-:W-:Y:S04]  /*30c0*/  STL [R1+0x4fc], R37 ;  /* 0x0004fc2501007387 */ /* 0x000fe80000100800 */
[----:B---3--:R-:W-:Y:S04]  /*30d0*/  STL [R1+0x228], R31 ;  /* 0x0002281f01007387 */ /* 0x008fe80000100800 */
[----:B------:R1:W-:Y:S01]  /*30e0*/  STL.S16 [R1+0x21c], R10 ;  /* 0x00021c0a01007387 */ /* 0x0003e20000100600 */
[----:B0-----:R-:W-:-:S04]  /*30f0*/  SHF.R.U32.HI R2, RZ, 0x6, R2 ;  /* 0x00000006ff027819 */ /* 0x001fc80000011602 */
[----:B------:R-:W-:-:S04]  /*3100*/  SGXT.U32 R2, R2, 0x1 ;  /* 0x000000010202781a */ /* 0x000fc80000000000 */
[----:B------:R-:W-:Y:S02]  /*3110*/  LOP3.LUT R11, R2, 0x4a, RZ, 0xfc, !PT ;  /* 0x0000004a020b7812 */ /* 0x000fe400078efcff */
[----:B------:R-:W3:Y:S01]  /*3120*/  LDL R2, [R1+0x21c] ;  /* 0x00021c0001027983 */ /* 0x000ee20000100800 */
[----:B-1----:R-:W-:-:S05]  /*3130*/  LEA.HI.X.SX32 R10, R26, R3, 0x1, P4 ;  /* 0x000000031a0a7211 */ /* 0x002fca00020f0eff */
[----:B------:R0:W-:Y:S01]  /*3140*/  STL [R1+0x4f8], R10 ;  /* 0x0004f80a01007387 */ /* 0x0001e20000100800 */
[----:B------:R-:W-:Y:S02]  /*3150*/  @P3 IMAD.MOV.U32 R11, RZ, RZ, R10 ;  /* 0x000000ffff0b3224 */ /* 0x000fe400078e000a */
[----:B0-----:R-:W-:-:S05]  /*3160*/  @P3 IMAD.MOV.U32 R10, RZ, RZ, R37 ;  /* 0x000000ffff0a3224 */ /* 0x001fca00078e0025 */
[----:B---3--:R0:W3:Y:S01]  /*3170*/  @P3 LDG.E.U16 R2, desc[UR10][R10.64] ;  /* 0x0000000a0a023981 */ /* 0x0080e2000c1e1500 */
[----:B------:R-:W-:-:S05]  /*3180*/  LEA R31, P5, R22, R6, 0x1 ;  /* 0x00000006161f7211 */ /* 0x000fca00078a08ff */
[----:B------:R-:W-:Y:S04]  /*3190*/  STL [R1+0x514], R31 ;  /* 0x0005141f01007387 */ /* 0x000fe80000100800 */
[----:B------:R-:W4:Y:S01]  /*31a0*/  LDL.LU R37, [R1+0xcdc] ;  /* 0x000cdc0001257983 */ /* 0x000f220000300800 */
[----:B------:R-:W-:Y:S02]  /*31b0*/  PLOP3.LUT P0, PT, PT, PT, UP1, 0x80, 0x8 ;  /* 0x000000000008781c */ /* 0x000fe40003f0f018 */
[----:B------:R-:W-:Y:S01]  /*31c0*/  LEA.HI.X.SX32 R34, R22, R3, 0x1, P5 ;  /* 0x0000000316227211 */ /* 0x000fe200028f0eff */
[----:B0-----:R-:W-:Y:S01]  /*31d0*/  @P1 IMAD.MOV.U32 R10, RZ, RZ, R31 ;  /* 0x000000ffff0a1224 */ /* 0x001fe200078e001f */
[----:B--2---:R-:W-:Y:S02]  /*31e0*/  PRMT R29, RZ, 0x7610, R29 ;  /* 0x00007610ff1d7816 */ /* 0x004fe4000000001d */
[----:B------:R-:W-:Y:S01]  /*31f0*/  PRMT R33, RZ, 0x7610, R33 ;  /* 0x00007610ff217816 */ /* 0x000fe20000000021 */
[----:B---3--:R0:W-:Y:S02]  /*3200*/  @P3 STL [R1+0x21c], R2 ;  /* 0x00021c0201003387 */ /* 0x0081e40000100800 */
[----:B0-----:R-:W0:Y:S02]  /*3210*/  S2R R2, SR_TID.X ;  /* 0x0000000000027919 */ /* 0x001e240000002100 */
[----:B------:R1:W-:Y:S01]  /*3220*/  STL [R1+0x510], R34 ;  /* 0x0005102201007387 */ /* 0x0003e20000100800 */
[----:B0-----:R-:W-:-:S04]  /*3230*/  SHF.R.U32.HI R2, RZ, 0x6, R2 ;  /* 0x00000006ff027819 */ /* 0x001fc80000011602 */
[----:B------:R-:W-:-:S04]  /*3240*/  SGXT.U32 R2, R2, 0x1 ;  /* 0x000000010202781a */ /* 0x000fc80000000000 */
[----:B------:R-:W-:-:S04]  /*3250*/  LOP3.LUT R11, R2, 0x4a, RZ, 0xfc, !PT ;  /* 0x0000004a020b7812 */ /* 0x000fc800078efcff */
[----:B------:R-:W-:Y:S01]  /*3260*/  ISETP.LT.AND P0, PT, R11, UR17, P0 ;  /* 0x000000110b007c0c */ /* 0x000fe20008701270 */
[----:B------:R-:W-:Y:S01]  /*3270*/  @P1 IMAD.MOV.U32 R11, RZ, RZ, R34 ;  /* 0x000000ffff0b1224 */ /* 0x000fe200078e0022 */
[----:B-1----:R-:W-:-:S04]  /*3280*/  LEA R34, P3, R21, R6, 0x1 ;  /* 0x0000000615227211 */ /* 0x002fc800078608ff */
[----:B------:R0:W2:Y:S01]  /*3290*/  @P1 LDG.E.U16 R29, desc[UR10][R10.64] ;  /* 0x0000000a0a1d1981 */ /* 0x0000a2000c1e1500 */
[----:B------:R-:W-:Y:S02]  /*32a0*/  PLOP3.LUT P1, PT, PT, PT, UP1, 0x80, 0x8 ;  /* 0x000000000008781c */ /* 0x000fe40003f2f018 */
[----:B0-----:R-:W-:Y:S02]  /*32b0*/  LOP3.LUT R10, R2, 0x52, RZ, 0xfc, !PT ;  /* 0x00000052020a7812 */ /* 0x001fe400078efcff */
[----:B------:R-:W-:Y:S02]  /*32c0*/  LEA.HI.X.SX32 R11, R21, R3, 0x1, P3 ;  /* 0x00000003150b7211 */ /* 0x000fe400018f0eff */
[----:B------:R-:W-:Y:S01]  /*32d0*/  ISETP.LT.AND P1, PT, R10, UR17, P1 ;  /* 0x000000110a007c0c */ /* 0x000fe20008f21270 */
[----:B------:R-:W-:-:S05]  /*32e0*/  @P0 IMAD.MOV.U32 R10, RZ, RZ, R34 ;  /* 0x000000ffff0a0224 */ /* 0x000fca00078e0022 */
[----:B------:R0:W3:Y:S01]  /*32f0*/  @P0 LDG.E.U16 R33, desc[UR10][R10.64] ;  /* 0x0000000a0a210981 */ /* 0x0000e2000c1e1500 */
[----:B------:R-:W-:Y:S02]  /*3300*/  LOP3.LUT R31, R2, 0x5a, RZ, 0xfc, !PT ;  /* 0x0000005a021f7812 */ /* 0x000fe400078efcff */
[----:B------:R-:W-:Y:S01]  /*3310*/  PLOP3.LUT P3, PT, PT, PT, UP1, 0x80, 0x8 ;  /* 0x000000000008781c */ /* 0x000fe20003f6f018 */
[----:B------:R-:W-:Y:S01]  /*3320*/  STL [R1+0x710], R34 ;  /* 0x0007102201007387 */ /* 0x000fe20000100800 */
[----:B------:R-:W-:Y:S02]  /*3330*/  PLOP3.LUT P4, PT, PT, PT, UP1, 0x80, 0x8 ;  /* 0x000000000008781c */ /* 0x000fe40003f8f018 */
[----:B------:R-:W-:Y:S02]  /*3340*/  ISETP.LT.AND P0, PT, R31, UR17, P3 ;  /* 0x000000111f007c0c */ /* 0x000fe40009f01270 */
[----:B------:R-:W-:Y:S02]  /*3350*/  LEA R31, P5, R19, R6, 0x1 ;  /* 0x00000006131f7211 */ /* 0x000fe400078a08ff */
[----:B----4-:R-:W-:-:S02]  /*3360*/  PRMT R37, RZ, 0x7610, R37 ;  /* 0x00007610ff257816 */ /* 0x010fc40000000025 */
[----:B------:R-:W-:Y:S01]  /*3370*/  PRMT R5, RZ, 0x7610, R5 ;  /* 0x00007610ff057816 */ /* 0x000fe20000000005 */
[----:B--2---:R1:W-:Y:S02]  /*3380*/  STL [R1+0x218], R29 ;  /* 0x0002181d01007387 */ /* 0x0043e40000100800 */
[----:B-1----:R-:W-:-:S04]  /*3390*/  LOP3.LUT R29, R2, 0x62, RZ, 0xfc, !PT ;  /* 0x00000062021d7812 */ /* 0x002fc800078efcff */
[----:B------:R-:W-:Y:S02]  /*33a0*/  ISETP.LT.AND P3, PT, R29, UR17, P4 ;  /* 0x000000111d007c0c */ /* 0x000fe4000a761270 */
[----:B0-----:R-:W-:Y:S01]  /*33b0*/  LEA R10, P4, R20, R6, 0x1 ;  /* 0x00000006140a7211 */ /* 0x001fe200078808ff */
[----:B------:R0:W-:Y:S01]  /*33c0*/  STL [R1+0x528], R11 ;  /* 0x0005280b01007387 */ /* 0x0001e20000100800 */
[----:B------:R-:W-:-:S03]  /*33d0*/  LEA.HI.X.SX32 R29, R19, R3, 0x1, P5 ;  /* 0x00000003131d7211 */ /* 0x000fc600028f0eff */
[----:B---3--:R-:W-:Y:S01]  /*33e0*/  STL [R1+0x20c], R33 ;  /* 0x00020c2101007387 */ /* 0x008fe20000100800 */
[----:B------:R-:W-:Y:S02]  /*33f0*/  PRMT R2, RZ, 0x7610, R2 ;  /* 0x00007610ff027816 */ /* 0x000fe40000000002 */
[----:B0-----:R-:W-:Y:S01]  /*3400*/  LEA.HI.X.SX32 R11, R20, R3, 0x1, P4 ;  /* 0x00000003140b7211 */ /* 0x001fe200020f0eff */
[----:B------:R0:W-:Y:S04]  /*3410*/  STL [R1+0x718], R10 ;  /* 0x0007180a01007387 */ /* 0x0001e80000100800 */
[----:B------:R-:W-:Y:S04]  /*3420*/  STL [R1+0x724], R31 ;  /* 0x0007241f01007387 */ /* 0x000fe80000100800 */
[----:B------:R1:W-:Y:S04]  /*3430*/  STL [R1+0x714], R11 ;  /* 0x0007140b01007387 */ /* 0x0003e80000100800 */
[----:B------:R0:W2:Y:S02]  /*3440*/  @P1 LDG.E.U16 R37, desc[UR10][R10.64] ;  /* 0x0000000a0a251981 */ /* 0x0000a4000c1e1500 */
[----:B0-----:R-:W-:-:S02]  /*3450*/  @P0 IMAD.MOV.U32 R10, RZ, RZ, R31 ;  /* 0x000000ffff0a0224 */ /* 0x001fc400078e001f */
[----:B-1----:R-:W-:-:S05]  /*3460*/  @P0 IMAD.MOV.U32 R11, RZ, RZ, R29 ;  /* 0x000000ffff0b0224 */ /* 0x002fca00078e001d */
[----:B------:R0:W3:Y:S01]  /*3470*/  @P0 LDG.E.U16 R2, desc[UR10][R10.64] ;  /* 0x0000000a0a020981 */ /* 0x0000e2000c1e1500 */
[----:B------:R-:W-:-:S04]  /*3480*/  LEA R33, P6, R16, R6, 0x1 ;  /* 0x0000000610217211 */ /* 0x000fc800078c08ff */
[----:B------:R-:W-:Y:S01]  /*3490*/  LEA.HI.X.SX32 R34, R16, R3, 0x1, P6 ;  /* 0x0000000310227211 */ /* 0x000fe200030f0eff */
[----:B0-----:R-:W-:-:S04]  /*34a0*/  @P3 IMAD.MOV.U32 R10, RZ, RZ, R33 ;  /* 0x000000ffff0a3224 */ /* 0x001fc800078e0021 */
[----:B------:R-:W-:-:S05]  /*34b0*/  @P3 IMAD.MOV.U32 R11, RZ, RZ, R34 ;  /* 0x000000ffff0b3224 */ /* 0x000fca00078e0022 */
[----:B------:R0:W4:Y:S04]  /*34c0*/  @P3 LDG.E.U16 R5, desc[UR10][R10.64] ;  /* 0x0000000a0a053981 */ /* 0x000128000c1e1500 */
[----:B------:R-:W-:Y:S04]  /*34d0*/  STL [R1+0x730], R33 ;  /* 0x0007302101007387 */ /* 0x000fe80000100800 */
[----:B------:R-:W-:Y:S01]  /*34e0*/  STL [R1+0x720], R29 ;  /* 0x0007201d01007387 */ /* 0x000fe20000100800 */
[----:B------:R-:W-:Y:S02]  /*34f0*/  PLOP3.LUT P0, PT, PT, PT, UP1, 0x80, 0x8 ;  /* 0x000000000008781c */ /* 0x000fe40003f0f018 */
[----:B0-----:R-:W-:Y:S01]  /*3500*/  PRMT R10, RZ, 0x7610, R10 ;  /* 0x00007610ff0a7816 */ /* 0x001fe2000000000a */
[----:B--2---:R0:W-:Y:S04]  /*3510*/  STL [R1+0x208], R37 ;  /* 0x0002082501007387 */ /* 0x0041e80000100800 */
[----:B0-----:R-:W2:Y:S04]  /*3520*/  LDL.LU R37, [R1+0xcd8] ;  /* 0x000cd80001257983 */ /* 0x001ea80000300800 */
[----:B------:R-:W2:Y:S04]  /*3530*/  LDL.LU R29, [R1+0xcd4] ;  /* 0x000cd400011d7983 */ /* 0x000ea80000300800 */
[----:B------:R-:W2:Y:S04]  /*3540*/  LDL.LU R31, [R1+0xcd0] ;  /* 0x000cd000011f7983 */ /* 0x000ea80000300800 */
[----:B------:R-:W-:Y:S04]  /*3550*/  STL [R1+0x72c], R34 ;  /* 0x00072c2201007387 */ /* 0x000fe80000100800 */
[----:B---3--:R0:W-:Y:S02]  /*3560*/  STL [R1+0x204], R2 ;  /* 0x0002040201007387 */ /* 0x0081e40000100800 */
[----:B0-----:R-:W0:Y:S02]  /*3570*/  S2R R2, SR_TID.X ;  /* 0x0000000000027919 */ /* 0x001e240000002100 */
[----:B----4-:R1:W-:Y:S04]  /*3580*/  STL [R1+0x200], R5 ;  /* 0x0002000501007387 */ /* 0x0103e80000100800 */
[----:B------:R3:W-:Y:S01]  /*3590*/  STL.S16 [R1+0x1bc], R10 ;  /* 0x0001bc0a01007387 */ /* 0x0007e20000100600 */
[----:B0-----:R-:W-:-:S04]  /*35a0*/  SHF.R.U32.HI R2, RZ, 0x6, R2 ;  /* 0x00000006ff027819 */ /* 0x001fc80000011602 */
[----:B------:R-:W-:-:S04]  /*35b0*/  SGXT.U32 R2, R2, 0x1 ;  /* 0x000000010202781a */ /* 0x000fc80000000000 */
[C---:B-1----:R-:W-:Y:S02]  /*35c0*/  LOP3.LUT R5, R2.reuse, 0x72, RZ, 0xfc, !PT ;  /* 0x0000007202057812 */ /* 0x042fe400078efcff */
[C---:B------:R-:W-:Y:S02]  /*35d0*/  LOP3.LUT R33, R2.reuse, 0x6a, RZ, 0xfc, !PT ;  /* 0x0000006a02217812 */ /* 0x040fe400078efcff */
[----:B------:R-:W-:Y:S02]  /*35e0*/  ISETP.LT.AND P0, PT, R5, UR17, P0 ;  /* 0x0000001105007c0c */ /* 0x000fe40008701270 */
[C---:B------:R-:W-:Y:S02]  /*35f0*/  LOP3.LUT R34, R2.reuse, 0x7a, RZ, 0xfc, !PT ;  /* 0x0000007a02227812 */ /* 0x040fe400078efcff */
[----:B------:R-:W-:Y:S02]  /*3600*/  LOP3.LUT R5, R2, 0x4, RZ, 0xfc, !PT ;  /* 0x0000000402057812 */ /* 0x000fe400078efcff */
[----:B------:R-:W4:Y:S01]  /*3610*/  LDL R2, [R1+0x1bc] ;  /* 0x0001bc0001027983 */ /* 0x000f220000100800 */
[----:B------:R-:W-:-:S04]  /*3620*/  PLOP3.LUT P1, PT, PT, PT, UP1, 0x80, 0x8 ;  /* 0x000000000008781c */ /* 0x000fc80003f2f018 */
[----:B------:R-:W-:Y:S02]  /*3630*/  ISETP.LT.AND P1, PT, R33, UR17, P1 ;  /* 0x0000001121007c0c */ /* 0x000fe40008f21270 */
[----:B---3--:R-:W-:-:S04]  /*3640*/  LEA R10, P4, R15, R6, 0x1 ;  /* 0x000000060f0a7211 */ /* 0x008fc800078808ff */
[----:B------:R-:W-:-:S07]  /*3650*/  LEA.HI.X.SX32 R11, R15, R3, 0x1, P4 ;  /* 0x000000030f0b7211 */ /* 0x000fce00020f0eff */
[----:B----4-:R0:W3:Y:S01]  /*3660*/  @P1 LDG.E.U16 R2, desc[UR10][R10.64] ;  /* 0x0000000a0a021981 */ /* 0x0100e2000c1e1500 */
[----:B------:R-:W-:-:S03]  /*3670*/  LEA R33, P5, R8, R6, 0x1 ;  /* 0x0000000608217211 */ /* 0x000fc600078a08ff */
[----:B------:R-:W-:Y:S04]  /*3680*/  STL [R1+0x740], R10 ;  /* 0x0007400a01007387 */ /* 0x000fe80000100800 */
[----:B------:R0:W-:Y:S04]  /*3690*/  STL [R1+0x73c], R11 ;  /* 0x00073c0b01007387 */ /* 0x0001e80000100800 */
[----:B------:R-:W-:Y:S01]  /*36a0*/  STL [R1+0x74c], R33 ;  /* 0x00074c2101007387 */ /* 0x000fe20000100800 */
[----:B------:R-:W-:-:S04]  /*36b0*/  PLOP3.LUT P3, PT, PT, PT, UP1, 0x80, 0x8 ;  /* 0x000000000008781c */ /* 0x000fc80003f6f018 */
[----:B------:R-:W-:Y:S02]  /*36c0*/  ISETP.LT.AND P3, PT, R34, UR17, P3 ;  /* 0x0000001122007c0c */ /* 0x000fe40009f61270 */
[----:B------:R-:W-:Y:S01]  /*36d0*/  LEA.HI.X.SX32 R34, R8, R3, 0x1, P5 ;  /* 0x0000000308227211 */ /* 0x000fe200028f0eff */
[----:B------:R-:W-:Y:S01]  /*36e0*/  IMAD R9, R4, 0x2, R9 ;  /* 0x0000000204097824 */ /* 0x000fe200078e0209 */
[----:B------:R-:W-:-:S03]  /*36f0*/  PLOP3.LUT P4, PT, PT, PT, UP1, 0x80, 0x8 ;  /* 0x000000000008781c */ /* 0x000fc60003f8f018 */
[----:B0-----:R-:W-:Y:S01]  /*3700*/  @P0 IMAD.MOV.U32 R11, RZ, RZ, R34 ;  /* 0x000000ffff0b0224 */ /* 0x001fe200078e0022 */
[----:B------:R-:W-:Y:S01]  /*3710*/  PRMT R23, RZ, 0x7610, R23 ;  /* 0x00007610ff177816 */ /* 0x000fe20000000017 */
[----:B------:R-:W-:-:S05]  /*3720*/  @P0 IMAD.MOV.U32 R10, RZ, RZ, R33 ;  /* 0x000000ffff0a0224 */ /* 0x000fca00078e0021 */
[----:B------:R0:W4:Y:S01]  /*3730*/  @P0 LDG.E.U16 R23, desc[UR10][R10.64] ;  /* 0x0000000a0a170981 */ /* 0x000122000c1e1500 */
[----:B--2---:R-:W-:Y:S02]  /*3740*/  PRMT R37, RZ, 0x7610, R37 ;  /* 0x00007610ff257816 */ /* 0x004fe40000000025 */
[----:B------:R-:W-:Y:S01]  /*3750*/  PRMT R32, RZ, 0x7610, R32 ;  /* 0x00007610ff207816 */ /* 0x000fe20000000020 */
[----:B---3--:R1:W-:Y:S02]  /*3760*/  @P1 STL [R1+0x1bc], R2 ;  /* 0x0001bc0201001387 */ /* 0x0083e40000100800 */
[----:B-1----:R-:W1:Y:S02]  /*3770*/  S2R R2, SR_TID.X ;  /* 0x0000000000027919 */ /* 0x002e640000002100 */
[----:B------:R2:W-:Y:S01]  /*3780*/  STL [R1+0x574], R34 ;  /* 0x0005742201007387 */ /* 0x0005e20000100800 */
[----:B------:R-:W-:Y:S02]  /*3790*/  ISETP.LT.AND P1, PT, R5, UR17, P4 ;  /* 0x0000001105007c0c */ /* 0x000fe4000a721270 */
[----:B------:R-:W-:-:S04]  /*37a0*/  LEA R5, P4, R9, R6, 0x1 ;  /* 0x0000000609057211 */ /* 0x000fc800078808ff */
[----:B0-----:R-:W-:Y:S01]  /*37b0*/  LEA.HI.X.SX32 R10, R9, R3, 0x1, P4 ;  /* 0x00000003090a7211 */ /* 0x001fe200020f0eff */
[----:B------:R-:W-:Y:S01]  /*37c0*/  IMAD.MOV.U32 R11, RZ, RZ, R5 ;  /* 0x000000ffff0b7224 */ /* 0x000fe200078e0005 */
[----:B-1----:R-:W-:-:S04]  /*37d0*/  SHF.R.U32.HI R2, RZ, 0x6, R2 ;  /* 0x00000006ff027819 */ /* 0x002fc80000011602 */
[----:B------:R-:W-:-:S05]  /*37e0*/  SGXT.U32 R2, R2, 0x1 ;  /* 0x000000010202781a */ /* 0x000fca0000000000 */
[----:B--2---:R-:W-:-:S04]  /*37f0*/  IMAD R34, R2, R4, RZ ;  /* 0x0000000402227224 */ /* 0x004fc800078e02ff */
[----:B------:R-:W-:-:S04]  /*3800*/  IMAD R34, R4, 0x2, R34 ;  /* 0x0000000204227824 */ /* 0x000fc800078e0222 */
[----:B------:R-:W-:Y:S01]  /*3810*/  IMAD R34, R4, 0x2, R34 ;  /* 0x0000000204227824 */ /* 0x000fe200078e0222 */
[----:B------:R0:W-:Y:S01]  /*3820*/  STL [R1+0x584], R5 ;  /* 0x0005840501007387 */ /* 0x0001e20000100800 */
[----:B------:R-:W-:-:S03]  /*3830*/  @P3 LOP3.LUT R11, R11, R10, RZ, 0x3c, !PT ;  /* 0x0000000a0b0b3212 */ /* 0x000fc600078e3cff */
[C---:B------:R-:W-:Y:S01]  /*3840*/  LEA R33, P0, R34.reuse, R6, 0x1 ;  /* 0x0000000622217211 */ /* 0x040fe200078008ff */
[----:B0-----:R-:W2:Y:S04]  /*3850*/  LDL.LU R5, [R1+0x44] ;  /* 0x0000440001057983 */ /* 0x001ea80000300800 */
[----:B------:R-:W-:Y:S04]  /*3860*/  STL [R1+0x3ac], R33 ;  /* 0x0003ac2101007387 */ /* 0x000fe80000100800 */
[----:B------:R0:W-:Y:S01]  /*3870*/  STL [R1+0x580], R10 ;  /* 0x0005800a01007387 */ /* 0x0001e20000100800 */
[----:B------:R-:W-:-:S02]  /*3880*/  LEA.HI.X.SX32 R34, R34, R3, 0x1, P0 ;  /* 0x0000000322227211 */ /* 0x000fc400000f0eff */
[----:B0-----:R-:W-:-:S04]  /*3890*/  @P3 LOP3.LUT R10, R11, R10, RZ, 0x3c, !PT ;  /* 0x0000000a0b0a3212 */ /* 0x001fc800078e3cff */
[----:B------:R-:W-:-:S05]  /*38a0*/  @P3 LOP3.LUT R11, R11, R10, RZ, 0x3c, !PT ;  /* 0x0000000a0b0b3212 */ /* 0x000fca00078e3cff */
[----:B------:R0:W3:Y:S02]  /*38b0*/  @P3 LDG.E.U16 R37, desc[UR10][R10.64] ;  /* 0x0000000a0a253981 */ /* 0x0000e4000c1e1500 */
[----:B0-----:R-:W-:Y:S02]  /*38c0*/  @P1 IMAD.MOV.U32 R10, RZ, RZ, R33 ;  /* 0x000000ffff0a1224 */ /* 0x001fe400078e0021 */
[----:B------:R-:W-:-:S05]  /*38d0*/  @P1 IMAD.MOV.U32 R11, RZ, RZ, R34 ;  /* 0x000000ffff0b1224 */ /* 0x000fca00078e0022 */
[----:B------:R0:W2:Y:S01]  /*38e0*/  @P1 LDG.E.U16 R32, desc[UR10][R10.64] ;  /* 0x0000000a0a201981 */ /* 0x0000a2000c1e1500 */
[----:B------:R-:W-:-:S03]  /*38f0*/  PLOP3.LUT P0, PT, PT, PT, UP1, 0x80, 0x8 ;  /* 0x000000000008781c */ /* 0x000fc60003f0f018 */
[----:B----4-:R1:W-:Y:S02]  /*3900*/  STL [R1+0x1b8], R23 ;  /* 0x0001b81701007387 */ /* 0x0103e40000100800 */
[C---:B-1----:R-:W-:Y:S02]  /*3910*/  LOP3.LUT R23, R2.reuse, 0xc, RZ, 0xfc, !PT ;  /* 0x0000000c02177812 */ /* 0x042fe400078efcff */
[----:B------:R1:W-:Y:S01]  /*3920*/  STL [R1+0x3a8], R34 ;  /* 0x0003a82201007387 */ /* 0x0003e20000100800 */
[----:B0-----:R-:W-:Y:S02]  /*3930*/  PRMT R11, RZ, 0x7610, R11 ;  /* 0x00007610ff0b7816 */ /* 0x001fe4000000000b */
[----:B------:R-:W-:Y:S02]  /*3940*/  ISETP.LT.AND P1, PT, R23, UR17, P0 ;  /* 0x0000001117007c0c */ /* 0x000fe40008721270 */
[----:B------:R-:W-:Y:S02]  /*3950*/  LEA R10, P4, R29, R6, 0x1 ;  /* 0x000000061d0a7211 */ /* 0x000fe400078808ff */
[C---:B------:R-:W-:Y:S01]  /*3960*/  LOP3.LUT R23, R2.reuse, 0x14, RZ, 0xfc, !PT ;  /* 0x0000001402177812 */ /* 0x040fe200078efcff */
[----:B-1----:R-:W4:Y:S01]  /*3970*/  LDL.LU R34, [R1+0x3c] ;  /* 0x00003c0001227983 */ /* 0x002f220000300800 */
[----:B------:R-:W-:-:S03]  /*3980*/  LOP3.LUT R33, R2, 0x24, RZ, 0xfc, !PT ;  /* 0x0000002402217812 */ /* 0x000fc600078efcff */
[----:B--2---:R0:W-:Y:S04]  /*3990*/  STL [R1+0x2a4], R32 ;  /* 0x0002a42001007387 */ /* 0x0041e80000100800 */
[----:B------:R1:W-:Y:S01]  /*39a0*/  STL.S16 [R1+0x2a0], R11 ;  /* 0x0002a00b01007387 */ /* 0x0003e20000100600 */
[----:B0-----:R-:W-:Y:S01]  /*39b0*/  LOP3.LUT R32, R2, 0x1c, RZ, 0xfc, !PT ;  /* 0x0000001c02207812 */ /* 0x001fe200078efcff */
[----:B------:R-:W-:Y:S01]  /*39c0*/  IMAD.MOV.U32 R2, RZ, RZ, R11 ;  /* 0x000000ffff027224 */ /* 0x000fe200078e000b */
[----:B-1----:R-:W-:-:S05]  /*39d0*/  LEA.HI.X.SX32 R11, R29, R3, 0x1, P4 ;  /* 0x000000031d0b7211 */ /* 0x002fca00020f0eff */
[----:B------:R0:W2:Y:S01]  /*39e0*/  @P1 LDG.E.U16 R2, desc[UR10][R10.64] ;  /* 0x0000000a0a021981 */ /* 0x0000a2000c1e1500 */
[----:B------:R-:W-:-:S03]  /*39f0*/  PLOP3.LUT P0, PT, PT, PT, UP1, 0x80, 0x8 ;  /* 0x000000000008781c */ /* 0x000fc60003f0f018 */
[----:B------:R-:W-:Y:S01]  /*3a00*/  STL [R1+0x3cc], R10 ;  /* 0x0003cc0a01007387 */ /* 0x000fe20000100800 */
[----:B------:R-:W-:-:S03]  /*3a10*/  ISETP.LT.AND P0, PT, R23, UR17, P0 ;  /* 0x0000001117007c0c */ /* 0x000fc60008701270 */
[----:B------:R-:W4:Y:S04]  /*3a20*/  LDL.LU R23, [R1+0x30] ;  /* 0x0000300001177983 */ /* 0x000f280000300800 */
[----:B------:R-:W-:Y:S04]  /*3a30*/  STL [R1+0x3c8], R11 ;  /* 0x0003c80b01007387 */ /* 0x000fe80000100800 */
[----:B---3--:R1:W-:Y:S01]  /*3a40*/  STL [R1+0x1b4], R37 ;  /* 0x0001b42501007387 */ /* 0x0083e20000100800 */
[----:B------:R-:W-:Y:S01]  /*3a50*/  PLOP3.LUT P3, PT, PT, PT, UP1, 0x80, 0x8 ;  /* 0x000000000008781c */ /* 0x000fe20003f6f018 */
[----:B-1----:R-:W-:-:S04]  /*3a60*/  IMAD R37, R4, 0x2, R31 ;  /* 0x0000000204257824 */ /* 0x002fc800078e021f */
[----:B------:R-:W-:-:S04]  /*3a70*/  IMAD R37, R4, 0x2, R37 ;  /* 0x0000000204257824 */ /* 0x000fc800078e0225 */
[----:B------:R-:W-:Y:S01]  /*3a80*/  IMAD R37, R4, 0x2, R37 ;  /* 0x0000000204257824 */ /* 0x000fe200078e0225 */
[----:B------:R-:W-:Y:S02]  /*3a90*/  PLOP3.LUT P4, PT, PT, PT, UP1, 0x80, 0x8 ;  /* 0x000000000008781c */ /* 0x000fe40003f8f018 */
[----:B------:R-:W-:Y:S01]  /*3aa0*/  ISETP.LT.AND P3, PT, R32, UR17, P3 ;  /* 0x0000001120007c0c */ /* 0x000fe20009f61270 */
[----:B------:R-:W-:Y:S01]  /*3ab0*/  IMAD R37, R4, 0x2, R37 ;  /* 0x0000000204257824 */ /* 0x000fe200078e0225 */
[----:B------:R-:W-:-:S04]  /*3ac0*/  LEA R32, P5, R31, R6, 0x1 ;  /* 0x000000061f207211 */ /* 0x000fc800078a08ff */
[----:B0-----:R-:W-:Y:S02]  /*3ad0*/  LEA.HI.X.SX32 R10, R31, R3, 0x1, P5 ;  /* 0x000000031f0a7211 */ /* 0x001fe400028f0eff */
[----:B------:R-:W-:-:S03]  /*3ae0*/  PRMT R0, RZ, 0x7610, R0 ;  /* 0x00007610ff007816 */ /* 0x000fc60000000000 */
[----:B------:R-:W-:Y:S01]  /*3af0*/  @P0 IMAD.MOV.U32 R11, RZ, RZ, R10 ;  /* 0x000000ffff0b0224 */ /* 0x000fe200078e000a */
[----:B--2---:R0:W-:Y:S01]  /*3b00*/  @P1 STL [R1+0x2a0], R2 ;  /* 0x0002a00201001387 */ /* 0x0041e20000100800 */
[----:B------:R-:W-:-:S03]  /*3b10*/  ISETP.LT.AND P1, PT, R33, UR17, P4 ;  /* 0x0000001121007c0c */ /* 0x000fc6000a721270 */
[----:B------:R-:W-:Y:S01]  /*3b20*/  STL [R1+0x3ec], R32 ;  /* 0x0003ec2001007387 */ /* 0x000fe20000100800 */
[----:B0-----:R-:W-:-:S05]  /*3b30*/  LEA R2, P4, R37, R6, 0x1 ;  /* 0x0000000625027211 */ /* 0x001fca00078808ff */
[----:B------:R-:W-:Y:S04]  /*3b40*/  STL [R1+0x404], R2 ;  /* 0x0004040201007387 */ /* 0x000fe80000100800 */
[----:B------:R0:W-:Y:S02]  /*3b50*/  STL [R1+0x3e8], R10 ;  /* 0x0003e80a01007387 */ /* 0x0001e40000100800 */
[----:B0-----:R-:W-:Y:S02]  /*3b60*/  @P0 IMAD.MOV.U32 R10, RZ, RZ, R32 ;  /* 0x000000ffff0a0224 */ /* 0x001fe400078e0020 */
[----:B------:R-:W2:Y:S04]  /*3b70*/  LDL.LU R32, [R1+0xccc] ;  /* 0x000ccc0001207983 */ /* 0x000ea80000300800 */
[----:B------:R0:W3:Y:S01]  /*3b80*/  @P0 LDG.E.U16 R0, desc[UR10][R10.64] ;  /* 0x0000000a0a000981 */ /* 0x0000e2000c1e1500 */
[----:B------:R-:W-:-:S02]  /*3b90*/  LEA.HI.X.SX32 R37, R37, R3, 0x1, P4 ;  /* 0x0000000325257211 */ /* 0x000fc400020f0eff */
[----:B------:R-:W-:Y:S01]  /*3ba0*/  PRMT R35, RZ, 0x7610, R35 ;  /* 0x00007610ff237816 */ /* 0x000fe20000000023 */
[----:B0-----:R-:W-:Y:S02]  /*3bb0*/  @P3 IMAD.MOV.U32 R10, RZ, RZ, R2 ;  /* 0x000000ffff0a3224 */ /* 0x001fe400078e0002 */
[----:B------:R-:W-:-:S05]  /*3bc0*/  @P3 IMAD.MOV.U32 R11, RZ, RZ, R37 ;  /* 0x000000ffff0b3224 */ /* 0x000fca00078e0025 */
[----:B------:R0:W2:Y:S01]  /*3bd0*/  @P3 LDG.E.U16 R35, desc[UR10][R10.64] ;  /* 0x0000000a0a233981 */ /* 0x0000a2000c1e1500 */
[C---:B------:R-:W-:Y:S01]  /*3be0*/  LEA R33, P5, R5.reuse, R6, 0x1 ;  /* 0x0000000605217211 */ /* 0x040fe200078a08ff */
[----:B------:R-:W1:Y:S02]  /*3bf0*/  S2R R2, SR_TID.X ;  /* 0x0000000000027919 */ /* 0x000e640000002100 */
[----:B---3--:R3:W-:Y:S04]  /*3c00*/  STL [R1+0x298], R0 ;  /* 0x0002980001007387 */ /* 0x0087e80000100800 */
[----:B---3--:R-:W3:Y:S04]  /*3c10*/  LDL.LU R0, [R1+0xcc8] ;  /* 0x000cc80001007983 */ /* 0x008ee80000300800 */
[----:B------:R-:W-:Y:S04]  /*3c20*/  STL [R1+0x4b8], R33 ;  /* 0x0004b82101007387 */ /* 0x000fe80000100800 */
[----:B------:R0:W-:Y:S04]  /*3c30*/  STL [R1+0x400], R37 ;  /* 0x0004002501007387 */ /* 0x0001e80000100800 */
[----:B0-----:R-:W4:Y:S01]  /*3c40*/  LDL.LU R37, [R1+0xcc4] ;  /* 0x000cc40001257983 */ /* 0x001f220000300800 */
[----:B------:R-:W-:Y:S01]  /*3c50*/  LEA.HI.X.SX32 R5, R5, R3, 0x1, P5 ;  /* 0x0000000305057211 */ /* 0x000fe200028f0eff */
[----:B------:R-:W-:Y:S01]  /*3c60*/  @P1 IMAD.MOV.U32 R10, RZ, RZ, R33 ;  /* 0x000000ffff0a1224 */ /* 0x000fe200078e0021 */
[----:B-1----:R-:W-:-:S03]  /*3c70*/  SHF.R.U32.HI R2, RZ, 0x6, R2 ;  /* 0x00000006ff027819 */ /* 0x002fc60000011602 */
[----:B------:R-:W-:Y:S01]  /*3c80*/  @P1 IMAD.MOV.U32 R11, RZ, RZ, R5 ;  /* 0x000000ffff0b1224 */ /* 0x000fe200078e0005 */
[----:B------:R-:W-:Y:S01]  /*3c90*/  SGXT.U32 R2, R2, 0x1 ;  /* 0x000000010202781a */ /* 0x000fe20000000000 */
[----:B--2---:R0:W-:Y:S01]  /*3ca0*/  STL [R1+0x294], R35 ;  /* 0x0002942301007387 */ /* 0x0041e20000100800 */
[----:B------:R-:W-:Y:S02]  /*3cb0*/  PLOP3.LUT P0, PT, PT, PT, UP1, 0x80, 0x8 ;  /* 0x000000000008781c */ /* 0x000fe40003f0f018 */
[----:B0-----:R-:W-:Y:S02]  /*3cc0*/  LOP3.LUT R35, R2, 0x2c, RZ, 0xfc, !PT ;  /* 0x0000002c02237812 */ /* 0x001fe400078efcff */
[----:B---3--:R-:W-:-:S06]  /*3cd0*/  PRMT R0, RZ, 0x7610, R0 ;  /* 0x00007610ff007816 */ /* 0x008fcc0000000000 */
[----:B------:R4:W2:Y:S01]  /*3ce0*/  @P1 LDG.E.U16 R0, desc[UR10][R10.64] ;  /* 0x0000000a0a001981 */ /* 0x0008a2000c1e1500 */
[----:B------:R-:W-:Y:S02]  /*3cf0*/  ISETP.LT.AND P1, PT, R35, UR17, P0 ;  /* 0x0000001123007c0c */ /* 0x000fe40008721270 */
[C---:B----4-:R-:W-:Y:S02]  /*3d00*/  LEA R10, P4, R34.reuse, R6, 0x1 ;  /* 0x00000006220a7211 */ /* 0x050fe400078808ff */
[----:B------:R-:W-:Y:S02]  /*3d10*/  PRMT R37, RZ, 0x7610, R37 ;  /* 0x00007610ff257816 */ /* 0x000fe40000000025 */
[----:B------:R-:W-:-:S07]  /*3d20*/  LEA.HI.X.SX32 R11, R34, R3, 0x1, P4 ;  /* 0x00000003220b7211 */ /* 0x000fce00020f0eff */
[----:B------:R0:W3:Y:S04]  /*3d30*/  @P1 LDG.E.U16 R37, desc[UR10][R10.64] ;  /* 0x0000000a0a251981 */ /* 0x0000e8000c1e1500 */
[----:B------:R1:W-:Y:S01]  /*3d40*/  STL [R1+0x4b4], R5 ;  /* 0x0004b40501007387 */ /* 0x0003e20000100800 */
[----:B------:R-:W-:-:S03]  /*3d50*/  PLOP3.LUT P3, PT, PT, PT, UP1, 0x80, 0x8 ;  /* 0x000000000008781c */ /* 0x000fc60003f6f018 */
[----:B-1----:R-:W4:Y:S04]  /*3d60*/  LDL.LU R5, [R1+0xcc0] ;  /* 0x000cc00001057983 */ /* 0x002f280000300800 */
[----:B------:R-:W3:Y:S01]  /*3d70*/  LDL.LU R33, [R1+0xcbc] ;  /* 0x000cbc0001217983 */ /* 0x000ee20000300800 */
[C---:B------:R-:W-:Y:S02]  /*3d80*/  LOP3.LUT R35, R2.reuse, 0x3c, RZ, 0xfc, !PT ;  /* 0x0000003c02237812 */ /* 0x040fe400078efcff */
[C---:B------:R-:W-:Y:S02]  /*3d90*/  LOP3.LUT R34, R2.reuse, 0x44, RZ, 0xfc, !PT ;  /* 0x0000004402227812 */ /* 0x040fe400078efcff */
[----:B------:R-:W-:Y:S01]  /*3da0*/  PRMT R12, RZ, 0x7610, R12 ;  /* 0x00007610ff0c7816 */ /* 0x000fe2000000000c */
[----:B--2---:R1:W-:Y:S02]  /*3db0*/  STL [R1+0x284], R0 ;  /* 0x0002840001007387 */ /* 0x0043e40000100800 */
[----:B-1----:R-:W-:-:S04]  /*3dc0*/  LOP3.LUT R0, R2, 0x34, RZ, 0xfc, !PT ;  /* 0x0000003402007812 */ /* 0x002fc800078efcff */
[----:B------:R-:W-:Y:S02]  /*3dd0*/  ISETP.LT.AND P0, PT, R0, UR17, P3 ;  /* 0x0000001100007c0c */ /* 0x000fe40009f01270 */
[C---:B------:R-:W-:Y:S01]  /*3de0*/  LEA R0, P5, R23.reuse, R6, 0x1 ;  /* 0x0000000617007211 */ /* 0x040fe200078a08ff */
[----:B------:R0:W-:Y:S03]  /*3df0*/  STL [R1+0x4d4], R10 ;  /* 0x0004d40a01007387 */ /* 0x0001e60000100800 */
[----:B------:R-:W-:Y:S01]  /*3e00*/  LEA.HI.X.SX32 R23, R23, R3, 0x1, P5 ;  /* 0x0000000317177211 */ /* 0x000fe200028f0eff */
[----:B------:R-:W2:Y:S01]  /*3e10*/  LDL.LU R2, [R1+0x38] ;  /* 0x0000380001027983 */ /* 0x000ea20000300800 */
[----:B------:R-:W-:-:S03]  /*3e20*/  PLOP3.LUT P3, PT, PT, PT, UP1, 0x80, 0x8 ;  /* 0x000000000008781c */ /* 0x000fc60003f6f018 */
[----:B------:R-:W-:Y:S02]  /*3e30*/  STL [R1+0x4ec], R0 ;  /* 0x0004ec0001007387 */ /* 0x000fe40000100800 */
[----:B0-----:R-:W-:Y:S02]  /*3e40*/  @P0 IMAD.MOV.U32 R10, RZ, RZ, R0 ;  /* 0x000000ffff0a0224 */ /* 0x001fe400078e0000 */
[----:B------:R0:W-:Y:S01]  /*3e50*/  STL [R1+0x4d0], R11 ;  /* 0x0004d00b01007387 */ /* 0x0001e20000100800 */
[----:B------:R-:W-:-:S03]  /*3e60*/  ISETP.LT.AND P3, PT, R35, UR17, P3 ;  /* 0x0000001123007c0c */ /* 0x000fc60009f61270 */
[----:B------:R-:W4:Y:S01]  /*3e70*/  LDL.LU R35, [R1+0xcb8] ;  /* 0x000cb80001237983 */ /* 0x000f220000300800 */
[----:B0-----:R-:W-:-:S03]  /*3e80*/  @P0 IMAD.MOV.U32 R11, RZ, RZ, R23 ;  /* 0x000000ffff0b0224 */ /* 0x001fc600078e0017 */
[----:B---3--:R0:W-:Y:S04]  /*3e90*/  STL [R1+0x264], R37 ;  /* 0x0002642501007387 */ /* 0x0081e80000100800 */
[----:B------:R1:W3:Y:S04]  /*3ea0*/  @P0 LDG.E.U16 R12, desc[UR10][R10.64] ;  /* 0x0000000a0a0c0981 */ /* 0x0002e8000c1e1500 */
[----:B0-----:R-:W4:Y:S04]  /*3eb0*/  LDL.LU R37, [R1+0xcb4] ;  /* 0x000cb40001257983 */ /* 0x001f280000300800 */
[----:B------:R0:W-:Y:S04]  /*3ec0*/  STL [R1+0x4e8], R23 ;  /* 0x0004e81701007387 */ /* 0x0001e80000100800 */
[----:B0-----:R-:W4:Y:S04]  /*3ed0*/  LDL.LU R23, [R1+0xcb0] ;  /* 0x000cb00001177983 */ /* 0x001f280000300800 */
[----:B------:R-:W4:Y:S01]  /*3ee0*/  LDL.LU R0, [R1+0xcac] ;  /* 0x000cac0001007983 */ /* 0x000f220000300800 */
[----:B------:R-:W-:-:S04]  /*3ef0*/  PLOP3.LUT P4, PT, PT, PT, UP1, 0x80, 0x8 ;  /* 0x000000000008781c */ /* 0x000fc80003f8f018 */
[----:B------:R-:W-:Y:S02]  /*3f00*/  ISETP.LT.AND P1, PT, R34, UR17, P4 ;  /* 0x0000001122007c0c */ /* 0x000fe4000a721270 */
[----:B------:R-:W-:Y:S02]  /*3f10*/  PLOP3.LUT P0, PT, PT, PT, UP1, 0x80, 0x8 ;  /* 0x000000000008781c */ /* 0x000fe40003f0f018 */
[----:B--2---:R-:W-:-:S05]  /*3f20*/  LEA R34, P4, R2, R6, 0x1 ;  /* 0x0000000602227211 */ /* 0x004fca00078808ff */
[----:B------:R-:W-:Y:S01]  /*3f30*/  STL [R1+0x504], R34 ;  /* 0x0005042201007387 */ /* 0x000fe20000100800 */
[----:B-1----:R-:W-:Y:S01]  /*3f40*/  LEA.HI.X.SX32 R11, R2, R3, 0x1, P4 ;  /* 0x00000003020b7211 */ /* 0x002fe200020f0eff */
[----:B------:R-:W-:Y:S01]  /*3f50*/  @P3 IMAD.MOV.U32 R10, RZ, RZ, R34 ;  /* 0x000000ffff0a3224 */ /* 0x000fe200078e0022 */
[----:B------:R-:W0:Y:S01]  /*3f60*/  S2R R2, SR_TID.X ;  /* 0x0000000000027919 */ /* 0x000e220000002100 */
[----:B---3--:R1:W-:Y:S01]  /*3f70*/  STL [R1+0x25c], R12 ;  /* 0x00025c0c01007387 */ /* 0x0083e20000100800 */
[----:B----4-:R-:W-:Y:S02]  /*3f80*/  PRMT R37, RZ, 0x7610, R37 ;  /* 0x00007610ff257816 */ /* 0x010fe40000000025 */
[----:B-1----:R-:W-:-:S04]  /*3f90*/  LEA R12, P5, R35, R6, 0x1 ;  /* 0x00000006230c7211 */ /* 0x002fc800078a08ff */
[----:B------:R1:W2:Y:S04]  /*3fa0*/  @P3 LDG.E.U16 R37, desc[UR10][R10.64] ;  /* 0x0000000a0a253981 */ /* 0x0002a8000c1e1500 */
[----:B------:R-:W-:Y:S04]  /*3fb0*/  STL [R1+0x51c], R12 ;  /* 0x00051c0c01007387 */ /* 0x000fe80000100800 */
[----:B------:R3:W-:Y:S01]  /*3fc0*/  STL [R1+0x500], R11 ;  /* 0x0005000b01007387 */ /* 0x0007e20000100800 */
[----:B0-----:R-:W-:Y:S01]  /*3fd0*/  SHF.R.U32.HI R2, RZ, 0x6, R2 ;  /* 0x00000006ff027819 */ /* 0x001fe20000011602 */
[----:B-1----:R-:W-:Y:S01]  /*3fe0*/  @P1 IMAD.MOV.U32 R10, RZ, RZ, R12 ;  /* 0x000000ffff0a1224 */ /* 0x002fe200078e000c */
[----:B------:R-:W-:Y:S01]  /*3ff0*/  PRMT R0, RZ, 0x7610, R0 ;  /* 0x00007610ff007816 */ /* 0x000fe20000000000 */
[----:B------:R-:W4:Y:S01]  /*4000*/  LDL.LU R34, [R1+0xca8] ;  /* 0x000ca80001227983 */ /* 0x000f220000300800 */
[----:B---3--:R-:W0:Y:S01]  /*4010*/  S2R R11, SR_TID.X ;  /* 0x00000000000b7919 */ /* 0x008e220000002100 */
[----:B------:R-:W-:-:S04]  /*4020*/  SGXT.U32 R2, R2, 0x1 ;  /* 0x000000010202781a */ /* 0x000fc80000000000 */
[----:B------:R-:W-:Y:S02]  /*4030*/  LOP3.LUT R2, R2, 0x4c, RZ, 0xfc, !PT ;  /* 0x0000004c02027812 */ /* 0x000fe400078efcff */
[----:B------:R-:W-:Y:S02]  /*4040*/  LEA.HI.X.SX32 R2, R35, R3, 0x1, P5 ;  /* 0x0000000323027211 */ /* 0x000fe400028f0eff */
[----:B0-----:R-:W-:-:S04]  /*4050*/  SHF.R.U32.HI R11, RZ, 0x6, R11 ;  /* 0x00000006ff0b7819 */ /* 0x001fc8000001160b */
[----:B------:R-:W-:-:S04]  /*4060*/  SGXT.U32 R11, R11, 0x1 ;  /* 0x000000010b0b781a */ /* 0x000fc80000000000 */
[----:B------:R-:W-:-:S04]  /*4070*/  LOP3.LUT R11, R11, 0x4c, RZ, 0xfc, !PT ;  /* 0x0000004c0b0b7812 */ /* 0x000fc800078efcff */
[----:B------:R-:W-:Y:S01]  /*4080*/  ISETP.LT.AND P0, PT, R11, UR17, P0 ;  /* 0x000000110b007c0c */ /* 0x000fe20008701270 */
[----:B------:R-:W-:-:S05]  /*4090*/  @P1 IMAD.MOV.U32 R11, RZ, RZ, R2 ;  /* 0x000000ffff0b1224 */ /* 0x000fca00078e0002 */
[----:B------:R4:W3:Y:S01]  /*40a0*/  @P1 LDG.E.U16 R0, desc[UR10][R10.64] ;  /* 0x0000000a0a001981 */ /* 0x0008e2000c1e1500 */
[----:B------:R-:W-:-:S03]  /*40b0*/  PRMT R23, RZ, 0x7610, R23 ;  /* 0x00007610ff177816 */ /* 0x000fc60000000017 */
[----:B--2---:R0:W-:Y:S04]  /*40c0*/  STL [R1+0x244], R37 ;  /* 0x0002442501007387 */ /* 0x0041e80000100800 */
[----:B0-----:R-:W2:Y:S01]  /*40d0*/  LDL.LU R37, [R1+0xca4] ;  /* 0x000ca40001257983 */ /* 0x001ea20000300800 */
[----:B----4-:R-:W-:-:S03]  /*40e0*/  LEA R11, P3, R34, R6, 0x1 ;  /* 0x00000006220b7211 */ /* 0x010fc600078608ff */
[----:B------:R-:W-:Y:S01]  /*40f0*/  STL [R1+0x518], R2 ;  /* 0x0005180201007387 */ /* 0x000fe20000100800 */
[----:B------:R-:W-:-:S03]  /*4100*/  LEA.HI.X.SX32 R10, R34, R3, 0x1, P3 ;  /* 0x00000003220a7211 */ /* 0x000fc600018f0eff */
[----:B---3--:R-:W-:Y:S04]  /*4110*/  STL [R1+0x240], R0 ;  /* 0x0002400001007387 */ /* 0x008fe80000100800 */
[----:B------:R0:W-:Y:S04]  /*4120*/  STL [R1+0x530], R11 ;  /* 0x0005300b01007387 */ /* 0x0001e80000100800 */
[----:B------:R1:W-:Y:S01]  /*4130*/  STL [R1+0x52c], R10 ;  /* 0x00052c0a01007387 */ /* 0x0003e20000100800 */
[----:B0-----:R-:W-:-:S04]  /*4140*/  @P0 LOP3.LUT R11, R11, R10, RZ, 0x3c, !PT ;  /* 0x0000000a0b0b0212 */ /* 0x001fc800078e3cff */
[----:B-1----:R-:W-:-:S04]  /*4150*/  @P0 LOP3.LUT R10, R11, R10, RZ, 0x3c, !PT ;  /* 0x0000000a0b0a0212 */ /* 0x002fc800078e3cff */
[----:B------:R-:W-:-:S05]  /*4160*/  @P0 LOP3.LUT R11, R11, R10, RZ, 0x3c, !PT ;  /* 0x0000000a0b0b0212 */ /* 0x000fca00078e3cff */
[----:B------:R0:W3:Y:S01]  /*4170*/  @P0 LDG.E.U16 R23, desc[UR10][R10.64] ;  /* 0x0000000a0a170981 */ /* 0x0000e2000c1e1500 */
[----:B------:R-:W1:Y:S02]  /*4180*/  S2R R2, SR_TID.X ;  /* 0x0000000000027919 */ /* 0x000e640000002100 */
[----:B-1----:R-:W-:-:S04]  /*4190*/  SHF.R.U32.HI R2, RZ, 0x6, R2 ;  /* 0x00000006ff027819 */ /* 0x002fc80000011602 */
[----:B------:R-:W-:-:S04]  /*41a0*/  SGXT.U32 R2, R2, 0x1 ;  /* 0x000000010202781a */ /* 0x000fc80000000000 */
[C---:B------:R-:W-:Y:S02]  /*41b0*/  LOP3.LUT R0, R2.reuse, 0x54, RZ, 0xfc, !PT ;  /* 0x0000005402007812 */ /* 0x040fe400078efcff */
[C---:B------:R-:W-:Y:S02]  /*41c0*/  LOP3.LUT R12, R2.reuse, 0x5c, RZ, 0xfc, !PT ;  /* 0x0000005c020c7812 */ /* 0x040fe400078efcff */
[----:B------:R-:W-:Y:S02]  /*41d0*/  LOP3.LUT R0, R2, 0x64, RZ, 0xfc, !PT ;  /* 0x0000006402007812 */ /* 0x000fe400078efcff */
[----:B------:R-:W1:Y:S01]  /*41e0*/  S2R R2, SR_TID.X ;  /* 0x0000000000027919 */ /* 0x000e620000002100 */
[----:B------:R-:W-:Y:S02]  /*41f0*/  PLOP3.LUT P1, PT, PT, PT, UP1, 0x80, 0x8 ;  /* 0x000000000008781c */ /* 0x000fe40003f2f018 */
[----:B------:R-:W-:Y:S02]  /*4200*/  PLOP3.LUT P3, PT, PT, PT, UP1, 0x80, 0x8 ;  /* 0x000000000008781c */ /* 0x000fe40003f6f018 */
[----:B------:R-:W-:-:S02]  /*4210*/  PLOP3.LUT P4, PT, PT, PT, UP1, 0x80, 0x8 ;  /* 0x000000000008781c */ /* 0x000fc40003f8f018 */
[----:B------:R-:W-:Y:S02]  /*4220*/  ISETP.LT.AND P0, PT, R12, UR17, P3 ;  /* 0x000000110c007c0c */ /* 0x000fe40009f01270 */
[----:B------:R-:W-:Y:S02]  /*4230*/  ISETP.LT.AND P3, PT, R0, UR17, P4 ;  /* 0x0000001100007c0c */ /* 0x000fe4000a761270 */
[----:B0-----:R-:W-:Y:S02]  /*4240*/  LEA R10, P4, R33, R6, 0x1 ;  /* 0x00000006210a7211 */ /* 0x001fe400078808ff */
[----:B------:R-:W-:Y:S02]  /*4250*/  PRMT R36, RZ, 0x7610, R36 ;  /* 0x00007610ff247816 */ /* 0x000fe40000000024 */
[----:B-1----:R-:W-:-:S04]  /*4260*/  SHF.R.U32.HI R2, RZ, 0x6, R2 ;  /* 0x00000006ff027819 */ /* 0x002fc80000011602 */
[----:B------:R-:W-:-:S04]  /*4270*/  SGXT.U32 R2, R2, 0x1 ;  /* 0x000000010202781a */ /* 0x000fc80000000000 */
[----:B------:R-:W-:-:S04]  /*4280*/  LOP3.LUT R2, R2, 0x54, RZ, 0xfc, !PT ;  /* 0x0000005402027812 */ /* 0x000fc800078efcff */
[----:B------:R-:W-:Y:S02]  /*4290*/  ISETP.LT.AND P1, PT, R2, UR17, P1 ;  /* 0x0000001102007c0c */ /* 0x000fe40008f21270 */
[-C--:B------:R-:W-:Y:S02]  /*42a0*/  LEA R2, P5, R32, R6.reuse, 0x1 ;  /* 0x0000000620027211 */ /* 0x080fe400078a08ff */
[-C--:B------:R-:W-:Y:S02]  /*42b0*/  LEA.HI.X.SX32 R11, R33, R3.reuse, 0x1, P4 ;  /* 0x00000003210b7211 */ /* 0x080fe400020f0eff */
[----:B------:R-:W-:Y:S01]  /*42c0*/  LEA R12, P6, R30, R6, 0x1 ;  /* 0x000000061e0c7211 */ /* 0x000fe200078c08ff */
[----:B------:R0:W-:Y:S01]  /*42d0*/  STL [R1+0x540], R10 ;  /* 0x0005400a01007387 */ /* 0x0001e20000100800 */
[----:B------:R-:W-:-:S03]  /*42e0*/  LEA.HI.X.SX32 R0, R32, R3, 0x1, P5 ;  /* 0x0000000320007211 */ /* 0x000fc600028f0eff */
[----:B------:R-:W-:Y:S04]  /*42f0*/  STL [R1+0x550], R2 ;  /* 0x0005500201007387 */ /* 0x000fe80000100800 */
[----:B------:R1:W-:Y:S04]  /*4300*/  STL [R1+0x53c], R11 ;  /* 0x00053c0b01007387 */ /* 0x0003e80000100800 */
[----:B------:R-:W-:Y:S04]  /*4310*/  STL [R1+0x560], R12 ;  /* 0x0005600c01007387 */ /* 0x000fe80000100800 */
[----:B------:R0:W4:Y:S01]  /*4320*/  @P1 LDG.E.U16 R36, desc[UR10][R10.64] ;  /* 0x0000000a0a241981 */ /* 0x000122000c1e1500 */
[----:B------:R-:W-:Y:S01]  /*4330*/  PRMT R5, RZ, 0x7610, R5 ;  /* 0x00007610ff057816 */ /* 0x000fe20000000005 */
[----:B0-----:R-:W-:-:S02]  /*4340*/  @P0 IMAD.MOV.U32 R10, RZ, RZ, R2 ;  /* 0x000000ffff0a0224 */ /* 0x001fc400078e0002 */
[----:B-1----:R-:W-:Y:S01]  /*4350*/  @P0 IMAD.MOV.U32 R11, RZ, RZ, R0 ;  /* 0x000000ffff0b0224 */ /* 0x002fe200078e0000 */
[----:B--2---:R-:W-:-:S06]  /*4360*/  PRMT R37, RZ, 0x7610, R37 ;  /* 0x00007610ff257816 */ /* 0x004fcc0000000025 */
[----:B------:R0:W2:Y:S02]  /*4370*/  @P0 LDG.E.U16 R37, desc[UR10][R10.64] ;  /* 0x0000000a0a250981 */ /* 0x0000a4000c1e1500 */
[----:B0-----:R-:W-:Y:S02]  /*4380*/  @P3 IMAD.MOV.U32 R10, RZ, RZ, R12 ;  /* 0x000000ffff0a3224 */ /* 0x001fe400078e000c */
[----:B---3--:R0:W-:Y:S02]  /*4390*/  STL [R1+0x23c], R23 ;  /* 0x00023c1701007387 */ /* 0x0081e40000100800 */
[----:B0-----:R-:W-:-:S05]  /*43a0*/  LEA.HI.X.SX32 R23, R30, R3, 0x1, P6 ;  /* 0x000000031e177211 */ /* 0x001fca00030f0eff */
[----:B------:R-:W-:-:S05]  /*43b0*/  @P3 IMAD.MOV.U32 R11, RZ, RZ, R23 ;  /* 0x000000ffff0b3224 */ /* 0x000fca00078e0017 */
[----:B------:R0:W3:Y:S01]  /*43c0*/  @P3 LDG.E.U16 R5, desc[UR10][R10.64] ;  /* 0x0000000a0a053981 */ /* 0x0000e2000c1e1500 */
[----:B------:R-:W1:Y:S03]  /*43d0*/  S2R R2, SR_TID.X ;  /* 0x0000000000027919 */ /* 0x000e660000002100 */
[----:B------:R-:W-:Y:S01]  /*43e0*/  STL [R1+0x54c], R0 ;  /* 0x00054c0001007387 */ /* 0x000fe20000100800 */
[----:B------:R-:W-:Y:S02]  /*43f0*/  PLOP3.LUT P1, PT, PT, PT, UP1, 0x80, 0x8 ;  /* 0x000000000008781c */ /* 0x000fe40003f2f018 */
[----:B------:R-:W-:Y:S02]  /*4400*/  PLOP3.LUT P0, PT, PT, PT, UP1, 0x80, 0x8 ;  /* 0x000000000008781c */ /* 0x000fe40003f0f018 */
[----:B0-----:R-:W-:Y:S02]  /*4410*/  LEA R10, P4, R28, R6, 0x1 ;  /* 0x000000061c0a7211 */ /* 0x001fe400078808ff */
[----:B------:R-:W-:-:S02]  /*4420*/  PLOP3.LUT P3, PT, PT, PT, UP1, 0x80, 0x8 ;  /* 0x000000000008781c */ /* 0x000fc40003f6f018 */
[----:B------:R-:W-:Y:S02]  /*4430*/  PRMT R27, RZ, 0x7610, R27 ;  /* 0x00007610ff1b7816 */ /* 0x000fe4000000001b */
[----:B-1----:R-:W-:-:S04]  /*4440*/  SHF.R.U32.HI R2, RZ, 0x6, R2 ;  /* 0x00000006ff027819 */ /* 0x002fc80000011602 */
[----:B------:R-:W-:-:S04]  /*4450*/  SGXT.U32 R2, R2, 0x1 ;  /* 0x000000010202781a */ /* 0x000fc80000000000 */
[----:B------:R-:W-:-:S04]  /*4460*/  LOP3.LUT R12, R2, 0x6c, RZ, 0xfc, !PT ;  /* 0x0000006c020c7812 */ /* 0x000fc800078efcff */
[----:B------:R-:W-:Y:S02]  /*4470*/  ISETP.LT.AND P1, PT, R12, UR17, P1 ;  /* 0x000000110c007c0c */ /* 0x000fe40008f21270 */
[----:B------:R-:W-:Y:S02]  /*4480*/  LEA R12, P5, R14, R6, 0x1 ;  /* 0x000000060e0c7211 */ /* 0x000fe400078a08ff */
[----:B------:R-:W-:Y:S02]  /*4490*/  LEA.HI.X.SX32 R11, R28, R3, 0x1, P4 ;  /* 0x000000031c0b7211 */ /* 0x000fe400020f0eff */
[----:B------:R-:W-:-:S07]  /*44a0*/  PRMT R7, RZ, 0x7610, R7 ;  /* 0x00007610ff077816 */ /* 0x000fce0000000007 */
[----:B------:R0:W2:Y:S04]  /*44b0*/  @P1 LDG.E.U16 R27, desc[UR10][R10.64] ;  /* 0x0000000a0a1b1981 */ /* 0x0000a8000c1e1500 */
[----:B----4-:R1:W-:Y:S04]  /*44c0*/  STL [R1+0x238], R36 ;  /* 0x0002382401007387 */ /* 0x0103e80000100800 */
[----:B-1----:R-:W4:Y:S04]  /*44d0*/  LDL.LU R36, [R1+0xca0] ;  /* 0x000ca00001247983 */ /* 0x002f280000300800 */
[----:B------:R-:W4:Y:S04]  /*44e0*/  LDL.LU R0, [R1+0xc9c] ;  /* 0x000c9c0001007983 */ /* 0x000f280000300800 */
[----:B------:R1:W-:Y:S04]  /*44f0*/  STL [R1+0x55c], R23 ;  /* 0x00055c1701007387 */ /* 0x0003e80000100800 */
[----:B---3--:R3:W-:Y:S04]  /*4500*/  STL [R1+0x210], R5 ;  /* 0x0002100501007387 */ /* 0x0087e80000100800 */
[----:B--2---:R2:W-:Y:S04]  /*4510*/  STL [R1+0x214], R37 ;  /* 0x0002142501007387 */ /* 0x0045e80000100800 */
[----:B-1----:R-:W4:Y:S01]  /*4520*/  LDL.LU R23, [R1+0x64] ;  /* 0x0000640001177983 */ /* 0x002f220000300800 */
[----:B---3--:R-:W-:-:S04]  /*4530*/  LOP3.LUT R5, R2, 0x74, RZ, 0xfc, !PT ;  /* 0x0000007402057812 */ /* 0x008fc800078efcff */
[----:B------:R-:W-:Y:S02]  /*4540*/  ISETP.LT.AND P0, PT, R5, UR17, P0 ;  /* 0x0000001105007c0c */ /* 0x000fe40008701270 */
[----:B--2---:R-:W-:-:S04]  /*4550*/  LOP3.LUT R37, R2, 0x7c, RZ, 0xfc, !PT ;  /* 0x0000007c02257812 */ /* 0x004fc800078efcff */
[----:B------:R-:W-:Y:S02]  /*4560*/  ISETP.LT.AND P3, PT, R37, UR17, P3 ;  /* 0x0000001125007c0c */ /* 0x000fe40009f61270 */
[----:B------:R-:W-:Y:S01]  /*4570*/  LEA.HI.X.SX32 R37, R14, R3, 0x1, P5 ;  /* 0x000000030e257211 */ /* 0x000fe200028f0eff */
[----:B------:R0:W-:Y:S04]  /*4580*/  STL [R1+0x570], R10 ;  /* 0x0005700a01007387 */ /* 0x0001e80000100800 */
[----:B------:R1:W-:Y:S01]  /*4590*/  STL [R1+0x56c], R11 ;  /* 0x00056c0b01007387 */ /* 0x0003e20000100800 */
[----:B0-----:R-:W-:Y:S02]  /*45a0*/  @P0 IMAD.MOV.U32 R10, RZ, RZ, R12 ;  /* 0x000000ffff0a0224 */ /* 0x001fe400078e000c */
[----:B-1----:R-:W-:-:S05]  /*45b0*/  @P0 IMAD.MOV.U32 R11, RZ, RZ, R37 ;  /* 0x000000ffff0b0224 */ /* 0x002fca00078e0025 */
[----:B------:R0:W2:Y:S04]  /*45c0*/  @P0 LDG.E.U16 R7, desc[UR10][R10.64] ;  /* 0x0000000a0a070981 */ /* 0x0000a8000c1e1500 */
[----:B------:R-:W-:Y:S04]  /*45d0*/  STL [R1+0x57c], R12 ;  /* 0x00057c0c01007387 */ /* 0x000fe80000100800 */
[----:B------:R-:W-:Y:S01]  /*45e0*/  STL [R1+0x578], R37 ;  /* 0x0005782501007387 */ /* 0x000fe20000100800 */
[----:B------:R-:W-:Y:S01]  /*45f0*/  LOP3.LUT R5, R2, 0x6, RZ, 0xfc, !PT ;  /* 0x0000000602057812 */ /* 0x000fe200078efcff */
[----:B------:R-:W-:-:S02]  /*4600*/  IMAD R9, R4, 0x2, R9 ;  /* 0x0000000204097824 */ /* 0x000fc400078e0209 */
[----:B------:R1:W-:Y:S01]  /*4610*/  STL [R1+0x1fc], R27 ;  /* 0x0001fc1b01007387 */ /* 0x0003e20000100800 */
[----:B------:R-:W-:-:S03]  /*4620*/  PLOP3.LUT P4, PT, PT, PT, UP1, 0x80, 0x8 ;  /* 0x000000000008781c */ /* 0x000fc60003f8f018 */
[----:B-1----:R-:W3:Y:S01]  /*4630*/  LDL.LU R27, [R1+0x74] ;  /* 0x00007400011b7983 */ /* 0x002ee20000300800 */
[----:B------:R-:W-:Y:S02]  /*4640*/  ISETP.LT.AND P1, PT, R5, UR17, P4 ;  /* 0x0000001105007c0c */ /* 0x000fe4000a721270 */
[----:B------:R-:W-:Y:S02]  /*4650*/  LEA R5, P4, R9, R6, 0x1 ;  /* 0x0000000609057211 */ /* 0x000fe400078808ff */
[----:B------:R-:W-:-:S03]  /*4660*/  PRMT R13, RZ, 0x7610, R13 ;  /* 0x00007610ff0d7816 */ /* 0x000fc6000000000d */
[----:B0-----:R-:W-:Y:S01]  /*4670*/  IMAD.MOV.U32 R11, RZ, RZ, R5 ;  /* 0x000000ffff0b7224 */ /* 0x001fe200078e0005 */
[----:B------:R-:W-:Y:S01]  /*4680*/  LEA.HI.X.SX32 R10, R9, R3, 0x1, P4 ;  /* 0x00000003090a7211 */ /* 0x000fe200020f0eff */
[----:B--2---:R0:W-:Y:S02]  /*4690*/  STL [R1+0x1f8], R7 ;  /* 0x0001f80701007387 */ /* 0x0041e40000100800 */
[----:B0-----:R-:W-:-:S04]  /*46a0*/  IMAD R7, R2, R4, RZ ;  /* 0x0000000402077224 */ /* 0x001fc800078e02ff */
[----:B------:R-:W-:-:S04]  /*46b0*/  IMAD R7, R4, 0x2, R7 ;  /* 0x0000000204077824 */ /* 0x000fc800078e0207 */
[----:B------:R-:W-:-:S04]  /*46c0*/  IMAD R7, R4, 0x2, R7 ;  /* 0x0000000204077824 */ /* 0x000fc800078e0207 */
[----:B------:R-:W-:Y:S01]  /*46d0*/  IMAD R7, R4, 0x2, R7 ;  /* 0x0000000204077824 */ /* 0x000fe200078e0207 */
[----:B------:R0:W-:Y:S04]  /*46e0*/  STL [R1+0x58c], R5 ;  /* 0x00058c0501007387 */ /* 0x0001e80000100800 */
[----:B------:R-:W2:Y:S04]  /*46f0*/  LDL.LU R37, [R1+0x70] ;  /* 0x0000700001257983 */ /* 0x000ea80000300800 */
[----:B------:R-:W2:Y:S01]  /*4700*/  LDL.LU R12, [R1+0x6c] ;  /* 0x00006c00010c7983 */ /* 0x000ea20000300800 */
[----:B0-----:R-:W-:-:S03]  /*4710*/  LEA R5, P0, R7, R6, 0x1 ;  /* 0x0000000607057211 */ /* 0x001fc600078008ff */
[----:B------:R0:W-:Y:S04]  /*4720*/  STL.S16 [R1+0x1f0], R13 ;  /* 0x0001f00d01007387 */ /* 0x0001e80000100600 */
[----:B------:R-:W-:Y:S04]  /*4730*/  STL [R1+0x3b4], R5 ;  /* 0x0003b40501007387 */ /* 0x000fe80000100800 */
[----:B------:R1:W-:Y:S01]  /*4740*/  STL [R1+0x588], R10 ;  /* 0x0005880a01007387 */ /* 0x0003e20000100800 */
[----:B0-----:R-:W-:-:S03]  /*4750*/  LOP3.LUT R13, R2, 0xe, RZ, 0xfc, !PT ;  /* 0x0000000e020d7812 */ /* 0x001fc600078efcff */
[----:B------:R-:W2:Y:S01]  /*4760*/  LDL R2, [R1+0x1f0] ;  /* 0x0001f00001027983 */ /* 0x000ea20000100800 */
[----:B------:R-:W-:-:S04]  /*4770*/  @P3 LOP3.LUT R11, R11, R10, RZ, 0x3c, !PT ;  /* 0x0000000a0b0b3212 */ /* 0x000fc800078e3cff */
[----:B-1----:R-:W-:-:S04]  /*4780*/  @P3 LOP3.LUT R10, R11, R10, RZ, 0x3c, !PT ;  /* 0x0000000a0b0a3212 */ /* 0x002fc800078e3cff */
[----:B------:R-:W-:Y:S02]  /*4790*/  @P3 LOP3.LUT R11, R11, R10, RZ, 0x3c, !PT ;  /* 0x0000000a0b0b3212 */ /* 0x000fe400078e3cff */
[----:B------:R-:W-:Y:S02]  /*47a0*/  LEA.HI.X.SX32 R7, R7, R3, 0x1, P0 ;  /* 0x0000000307077211 */ /* 0x000fe400000f0eff */
[----:B----4-:R-:W-:Y:S02]  /*47b0*/  PRMT R36, RZ, 0x7610, R36 ;  /* 0x00007610ff247816 */ /* 0x010fe40000000024 */
[----:B------:R-:W-:Y:S02]  /*47c0*/  PLOP3.LUT P0, PT, PT, PT, UP1, 0x80, 0x8 ;  /* 0x000000000008781c */ /* 0x000fe40003f0f018 */
[----:B------:R-:W-:Y:S01]  /*47d0*/  PRMT R0, RZ, 0x7610, R0 ;  /* 0x00007610ff007816 */ /* 0x000fe20000000000 */
[----:B--2---:R0:W2:Y:S02]  /*47e0*/  @P3 LDG.E.U16 R2, desc[UR10][R10.64] ;  /* 0x0000000a0a023981 */ /* 0x0040a4000c1e1500 */
[----:B0-----:R-:W-:-:S02]  /*47f0*/  @P1 IMAD.MOV.U32 R10, RZ, RZ, R5 ;  /* 0x000000ffff0a1224 */ /* 0x001fc400078e0005 */
[----:B------:R-:W-:-:S05]  /*4800*/  @P1 IMAD.MOV.U32 R11, RZ, RZ, R7 ;  /* 0x000000ffff0b1224 */ /* 0x000fca00078e0007 */
[----:B------:R0:W4:Y:S01]  /*4810*/  @P1 LDG.E.U16 R36, desc[UR10][R10.64] ;  /* 0x0000000a0a241981 */ /* 0x000122000c1e1500 */
[----:B------:R-:W-:Y:S02]  /*4820*/  ISETP.LT.AND P1, PT, R13, UR17, P0 ;  /* 0x000000110d007c0c */ /* 0x000fe40008721270 */
[----:B0-----:R-:W-:-:S04]  /*4830*/  LEA R10, P4, R23, R6, 0x1 ;  /* 0x00000006170a7211 */ /* 0x001fc800078808ff */
[----:B------:R-:W-:-:S07]  /*4840*/  LEA.HI.X.SX32 R11, R23, R3, 0x1, P4 ;  /* 0x00000003170b7211 */ /* 0x000fce00020f0eff */
[----:B------:R-:W3:Y:S04]  /*4850*/  @P1 LDG.E.U16 R0, desc[UR10][R10.64] ;  /* 0x0000000a0a001981 */ /* 0x000ee8000c1e1500 */
[----:B------:R0:W-:Y:S01]  /*4860*/  STL [R1+0x3b0], R7 ;  /* 0x0003b00701007387 */ /* 0x0001e20000100800 */
[----:B------:R-:W-:-:S03]  /*4870*/  PLOP3.LUT P0, PT, PT, PT, UP1, 0x80, 0x8 ;  /* 0x000000000008781c */ /* 0x000fc60003f0f018 */
[----:B--2---:R1:W-:Y:S04]  /*4880*/  @P3 STL [R1+0x1f0], R2 ;  /* 0x0001f00201003387 */ /* 0x0043e80000100800 */
[----:B0-----:R-:W2:Y:S04]  /*4890*/  LDL.LU R7, [R1+0xc98] ;  /* 0x000c980001077983 */ /* 0x001ea80000300800 */
[----:B------:R-:W2:Y:S01]  /*48a0*/  LDL.LU R5, [R1+0xc94] ;  /* 0x000c940001057983 */ /* 0x000ea20000300800 */
[----:B-1----:R-:W0:Y:S03]  /*48b0*/  S2R R2, SR_TID.X ;  /* 0x0000000000027919 */ /* 0x002e260000002100 */
[----:B----4-:R1:W-:Y:S04]  /*48c0*/  STL [R1+0x1f4], R36 ;  /* 0x0001f42401007387 */ /* 0x0103e80000100800 */
[----:B------:R-:W-:Y:S04]  /*48d0*/  STL [R1+0x3d4], R10 ;  /* 0x0003d40a01007387 */ /* 0x000fe80000100800 */
[----:B------:R-:W4:Y:S04]  /*48e0*/  LDL.LU R23, [R1+0x68] ;  /* 0x0000680001177983 */ /* 0x000f280000300800 */
[----:B------:R-:W-:Y:S01]  /*48f0*/  STL [R1+0x3d0], R11 ;  /* 0x0003d00b01007387 */ /* 0x000fe20000100800 */
[----:B0-----:R-:W-:-:S04]  /*4900*/  SHF.R.U32.HI R2, RZ, 0x6, R2 ;  /* 0x00000006ff027819 */ /* 0x001fc80000011602 */
[----:B------:R-:W-:-:S04]  /*4910*/  SGXT.U32 R2, R2, 0x1 ;  /* 0x000000010202781a */ /* 0x000fc80000000000 */
[----:B-1----:R-:W-:-:S04]  /*4920*/  LOP3.LUT R36, R2, 0x16, RZ, 0xfc, !PT ;  /* 0x0000001602247812 */ /* 0x002fc800078efcff */
[----:B------:R-:W-:Y:S02]  /*4930*/  ISETP.LT.AND P0, PT, R36, UR17, P0 ;  /* 0x0000001124007c0c */ /* 0x000fe40008701270 */
[----:B------:R-:W2:Y:S04]  /*4940*/  LDL.LU R36, [R1+0x60] ;  /* 0x0000600001247983 */ /* 0x000ea80000300800 */
[----:B---3--:R0:W-:Y:S04]  /*4950*/  STL [R1+0x1ec], R0 ;  /* 0x0001ec0001007387 */ /* 0x0081e80000100800 */
[----:B0-----:R-:W3:Y:S01]  /*4960*/  LDL.LU R0, [R1+0xc90] ;  /* 0x000c900001007983 */ /* 0x001ee20000300800 */
[----:B------:R-:W-:-:S02]  /*4970*/  LOP3.LUT R13, R2, 0x1e, RZ, 0xfc, !PT ;  /* 0x0000001e020d7812 */ /* 0x000fc400078efcff */
[----:B------:R-:W-:Y:S02]  /*4980*/  PLOP3.LUT P3, PT, PT, PT, UP1, 0x80, 0x8 ;  /* 0x000000000008781c */ /* 0x000fe40003f6f018 */
[----:B------:R-:W-:Y:S02]  /*4990*/  LOP3.LUT R2, R2, 0x26, RZ, 0xfc, !PT ;  /* 0x0000002602027812 */ /* 0x000fe400078efcff */
[----:B------:R-:W-:Y:S02]  /*49a0*/  PLOP3.LUT P4, PT, PT, PT, UP1, 0x80, 0x8 ;  /* 0x000000000008781c */ /* 0x000fe40003f8f018 */
[----:B------:R-:W-:Y:S02]  /*49b0*/  ISETP.LT.AND P3, PT, R13, UR17, P3 ;  /* 0x000000110d007c0c */ /* 0x000fe40009f61270 */
[----:B------:R-:W-:Y:S02]  /*49c0*/  LEA R13, P5, R27, R6, 0x1 ;  /* 0x000000061b0d7211 */ /* 0x000fe400078a08ff */
[----:B------:R-:W-:-:S02]  /*49d0*/  ISETP.LT.AND P1, PT, R2, UR17, P4 ;  /* 0x0000001102007c0c */ /* 0x000fc4000a721270 */
[----:B------:R-:W-:Y:S02]  /*49e0*/  LEA R2, P4, R37, R6, 0x1 ;  /* 0x0000000625027211 */ /* 0x000fe400078808ff */
[----:B------:R-:W-:Y:S01]  /*49f0*/  LEA.HI.X.SX32 R10, R27, R3, 0x1, P5 ;  /* 0x000000031b0a7211 */ /* 0x000fe200028f0eff */
[----:B------:R-:W-:Y:S04]  /*4a00*/  STL [R1+0x3f4], R13 ;  /* 0x0003f40d01007387 */ /* 0x000fe80000100800 */
[----:B------:R-:W-:Y:S01]  /*4a10*/  STL [R1+0x4a4], R2 ;  /* 0x0004a40201007387 */ /* 0x000fe20000100800 */
[----:B------:R-:W-:-:S03]  /*4a20*/  @P0 IMAD.MOV.U32 R11, RZ, RZ, R10 ;  /* 0x000000ffff0b0224 */ /* 0x000fc600078e000a */
[----:B------:R0:W-:Y:S02]  /*4a30*/  STL [R1+0x3f0], R10 ;  /* 0x0003f00a01007387 */ /* 0x0001e40000100800 */
[----:B0-----:R-:W-:Y:S01]  /*4a40*/  @P0 IMAD.MOV.U32 R10, RZ, RZ, R13 ;  /* 0x000000ffff0a0224 */ /* 0x001fe200078e000d */
[----:B---3--:R-:W-:Y:S01]  /*4a50*/  PRMT R0, RZ, 0x7610, R0 ;  /* 0x00007610ff007816 */ /* 0x008fe20000000000 */
[----:B------:R-:W3:Y:S05]  /*4a60*/  LDL.LU R13, [R1+0xc8c] ;  /* 0x000c8c00010d7983 */ /* 0x000eea0000300800 */
[----:B------:R0:W3:Y:S01]  /*4a70*/  @P0 LDG.E.U16 R0, desc[UR10][R10.64] ;  /* 0x0000000a0a000981 */ /* 0x0000e2000c1e1500 */
[----:B------:R-:W-:-:S02]  /*4a80*/  LEA.HI.X.SX32 R37, R37, R3, 0x1, P4 ;  /* 0x0000000325257211 */ /* 0x000fc400020f0eff */
[----:B--2---:R-:W-:Y:S01]  /*4a90*/  PRMT R7, RZ, 0x7610, R7 ;  /* 0x00007610ff077816 */ /* 0x004fe20000000007 */
[----:B0-----:R-:W-:Y:S02]  /*4aa0*/  @P3 IMAD.MOV.U32 R10, RZ, RZ, R2 ;  /* 0x000000ffff0a3224 */ /* 0x001fe400078e0002 */
[----:B------:R-:W-:-:S05]  /*4ab0*/  @P3 IMAD.MOV.U32 R11, RZ, RZ, R37 ;  /* 0x000000ffff0b3224 */ /* 0x000fca00078e0025 */
[----:B------:R0:W2:Y:S01]  /*4ac0*/  @P3 LDG.E.U16 R7, desc[UR10][R10.64] ;  /* 0x0000000a0a073981 */ /* 0x0000a2000c1e1500 */
[----:B------:R-:W1:Y:S01]  /*4ad0*/  S2R R2, SR_TID.X ;  /* 0x0000000000027919 */ /* 0x000e620000002100 */
[----:B------:R-:W-:-:S04]  /*4ae0*/  LEA R27, P5, R12, R6, 0x1 ;  /* 0x000000060c1b7211 */ /* 0x000fc800078a08ff */
[----:B------:R-:W-:Y:S01]  /*4af0*/  LEA.HI.X.SX32 R12, R12, R3, 0x1, P5 ;  /* 0x000000030c0c7211 */ /* 0x000fe200028f0eff */
[----:B0-----:R-:W-:Y:S01]  /*4b00*/  @P1 IMAD.MOV.U32 R10, RZ, RZ, R27 ;  /* 0x000000ffff0a1224 */ /* 0x001fe200078e001b */
[----:B------:R-:W-:-:S03]  /*4b10*/  PRMT R5, RZ, 0x7610, R5 ;  /* 0x00007610ff057816 */ /* 0x000fc60000000005 */
[----:B------:R-:W-:-:S05]  /*4b20*/  @P1 IMAD.MOV.U32 R11, RZ, RZ, R12 ;  /* 0x000000ffff0b1224 */ /* 0x000fca00078e000c */
[----:B------:R4:W4:Y:S04]  /*4b30*/  @P1 LDG.E.U16 R5, desc[UR10][R10.64] ;  /* 0x0000000a0a051981 */ /* 0x000928000c1e1500 */
[----:B---3--:R0:W-:Y:S04]  /*4b40*/  STL [R1+0x1e8], R0 ;  /* 0x0001e80001007387 */ /* 0x0081e80000100800 */
[----:B0-----:R-:W3:Y:S01]  /*4b50*/  LDL.LU R0, [R1+0xc88] ;  /* 0x000c880001007983 */ /* 0x001ee20000300800 */
[----:B-1----:R-:W-:-:S03]  /*4b60*/  SHF.R.U32.HI R2, RZ, 0x6, R2 ;  /* 0x00000006ff027819 */ /* 0x002fc60000011602 */
[----:B------:R-:W-:Y:S01]  /*4b70*/  STL [R1+0x4c0], R27 ;  /* 0x0004c01b01007387 */ /* 0x000fe20000100800 */
[----:B------:R-:W-:-:S03]  /*4b80*/  SGXT.U32 R2, R2, 0x1 ;  /* 0x000000010202781a */ /* 0x000fc60000000000 */
[----:B------:R0:W-:Y:S01]  /*4b90*/  STL [R1+0x408], R37 ;  /* 0x0004082501007387 */ /* 0x0001e20000100800 */
[----:B------:R-:W-:-:S03]  /*4ba0*/  PLOP3.LUT P0, PT, PT, PT, UP1, 0x80, 0x8 ;  /* 0x000000000008781c */ /* 0x000fc60003f0f018 */
[----:B0-----:R-:W3:Y:S04]  /*4bb0*/  LDL.LU R37, [R1+0xc84] ;  /* 0x000c840001257983 */ /* 0x001ee80000300800 */
[----:B--2---:R0:W-:Y:S01]  /*4bc0*/  STL [R1+0x1e4], R7 ;  /* 0x0001e40701007387 */ /* 0x0041e20000100800 */
[----:B----4-:R-:W-:Y:S02]  /*4bd0*/  LEA R10, P4, R23, R6, 0x1 ;  /* 0x00000006170a7211 */ /* 0x010fe400078808ff */
[----:B0-----:R-:W-:-:S04]  /*4be0*/  LOP3.LUT R7, R2, 0x2e, RZ, 0xfc, !PT ;  /* 0x0000002e02077812 */ /* 0x001fc800078efcff */
[----:B------:R-:W-:Y:S02]  /*4bf0*/  ISETP.LT.AND P1, PT, R7, UR17, P0 ;  /* 0x0000001107007c0c */ /* 0x000fe40008721270 */
[----:B------:R-:W-:Y:S02]  /*4c00*/  LEA.HI.X.SX32 R11, R23, R3, 0x1, P4 ;  /* 0x00000003170b7211 */ /* 0x000fe400020f0eff */
[----:B---3--:R-:W-:-:S09]  /*4c10*/  PRMT R0, RZ, 0x7610, R0 ;  /* 0x00007610ff007816 */ /* 0x008fd20000000000 */
[----:B------:R0:W2:Y:S04]  /*4c20*/  @P1 LDG.E.U16 R0, desc[UR10][R10.64] ;  /* 0x0000000a0a001981 */ /* 0x0000a8000c1e1500 */
[----:B------:R1:W-:Y:S01]  /*4c30*/  STL [R1+0x4bc], R12 ;  /* 0x0004bc0c01007387 */ /* 0x0003e20000100800 */
[C---:B------:R-:W-:Y:S02]  /*4c40*/  LOP3.LUT R7, R2.reuse, 0x3e, RZ, 0xfc, !PT ;  /* 0x0000003e02077812 */ /* 0x040fe400078efcff */
[C---:B------:R-:W-:Y:S01]  /*4c50*/  LOP3.LUT R23, R2.reuse, 0x46, RZ, 0xfc, !PT ;  /* 0x0000004602177812 */ /* 0x040fe200078efcff */
[----:B-1----:R-:W3:Y:S04]  /*4c60*/  LDL.LU R12, [R1+0xc80] ;  /* 0x000c8000010c7983 */ /* 0x002ee80000300800 */
[----:B------:R-:W4:Y:S04]  /*4c70*/  LDL.LU R27, [R1+0xc7c] ;  /* 0x000c7c00011b7983 */ /* 0x000f280000300800 */
[----:B------:R1:W-:Y:S04]  /*4c80*/  STL [R1+0x1e0], R5 ;  /* 0x0001e00501007387 */ /* 0x0003e80000100800 */
[----:B------:R0:W-:Y:S01]  /*4c90*/  STL [R1+0x4dc], R10 ;  /* 0x0004dc0a01007387 */ /* 0x0001e20000100800 */
[----:B-1----:R-:W-:-:S03]  /*4ca0*/  LOP3.LUT R5, R2, 0x36, RZ, 0xfc, !PT ;  /* 0x0000003602057812 */ /* 0x002fc600078efcff */
[----:B------:R-:W3:Y:S01]  /*4cb0*/  LDL.LU R2, [R1+0x5c] ;  /* 0x00005c0001027983 */ /* 0x000ee20000300800 */
[----:B------:R-:W-:-:S04]  /*4cc0*/  PLOP3.LUT P3, PT, PT, PT, UP1, 0x80, 0x8 ;  /* 0x000000000008781c */ /* 0x000fc80003f6f018 */
[----:B------:R-:W-:Y:S02]  /*4cd0*/  ISETP.LT.AND P0, PT, R5, UR17, P3 ;  /* 0x0000001105007c0c */ /* 0x000fe40009f01270 */
[C---:B------:R-:W-:Y:S02]  /*4ce0*/  LEA R5, P5, R36.reuse, R6, 0x1 ;  /* 0x0000000624057211 */ /* 0x040fe400078a08ff */
[----:B------:R-:W-:Y:S02]  /*4cf0*/  PLOP3.LUT P3, PT, PT, PT, UP1, 0x80, 0x8 ;  /* 0x000000000008781c */ /* 0x000fe40003f6f018 */
[----:B------:R-:W-:Y:S01]  /*4d00*/  LEA.HI.X.SX32 R36, R36, R3, 0x1, P5 ;  /* 0x0000000324247211 */ /* 0x000fe200028f0eff */
[----:B------:R-:W-:Y:S01]  /*4d10*/  STL [R1+0x4f4], R5 ;  /* 0x0004f40501007387 */ /* 0x000fe20000100800 */
[----:B------:R-:W-:Y:S02]  /*4d20*/  PRMT R37, RZ, 0x7610, R37 ;  /* 0x00007610ff257816 */ /* 0x000fe40000000025 */
[----:B------:R-:W-:Y:S01]  /*4d30*/  ISETP.LT.AND P3, PT, R7, UR17, P3 ;  /* 0x0000001107007c0c */ /* 0x000fe20009f61270 */
[----:B------:R1:W-:Y:S02]  /*4d40*/  STL [R1+0x4d8], R11 ;  /* 0x0004d80b01007387 */ /* 0x0003e40000100800 */
[----:B0-----:R-:W-:-:S02]  /*4d50*/  @P0 IMAD.MOV.U32 R10, RZ, RZ, R5 ;  /* 0x000000ffff0a0224 */ /* 0x001fc400078e0005 */
[----:B------:R-:W4:Y:S01]  /*4d60*/  LDL.LU R7, [R1+0xc78] ;  /* 0x000c780001077983 */ /* 0x000f220000300800 */
[----:B-1----:R-:W-:-:S05]  /*4d70*/  @P0 IMAD.MOV.U32 R11, RZ, RZ, R36 ;  /* 0x000000ffff0b0224 */ /* 0x002fca00078e0024 */
[----:B------:R0:W4:Y:S04]  /*4d80*/  @P0 LDG.E.U16 R37, desc[UR10][R10.64] ;  /* 0x0000000a0a250981 */ /* 0x000128000c1e1500 */
[----:B--2---:R1:W-:Y:S04]  /*4d90*/  STL [R1+0x1dc], R0 ;  /* 0x0001dc0001007387 */ /* 0x0043e80000100800 */
[----:B-1----:R-:W2:Y:S04]  /*4da0*/  LDL.LU R0, [R1+0xc74] ;  /* 0x000c740001007983 */ /* 0x002ea80000300800 */
[----:B------:R1:W-:Y:S04]  /*4db0*/  STL [R1+0x4f0], R36 ;  /* 0x0004f02401007387 */ /* 0x0003e80000100800 */
[----:B-1----:R-:W2:Y:S04]  /*4dc0*/  LDL.LU R36, [R1+0xc70] ;  /* 0x000c700001247983 */ /* 0x002ea80000300800 */
[----:B------:R-:W2:Y:S04]  /*4dd0*/  LDL.LU R5, [R1+0xc6c] ;  /* 0x000c6c0001057983 */ /* 0x000ea80000300800 */
[----:B------:R-:W2:Y:S01]  /*4de0*/  LDL.LU R10, [R1+0x58] ;  /* 0x00005800010a7983 */ /* 0x000ea20000300800 */
[----:B------:R-:W-:-:S04]  /*4df0*/  PLOP3.LUT P4, PT, PT, PT, UP1, 0x80, 0x8 ;  /* 0x000000000008781c */ /* 0x000fc80003f8f018 */
[----:B------:R-:W-:Y:S02]  /*4e00*/  ISETP.LT.AND P1, PT, R23, UR17, P4 ;  /* 0x0000001117007c0c */ /* 0x000fe4000a721270 */
[----:B---3--:R-:W-:-:S04]  /*4e10*/  LEA R23, P4, R2, R6, 0x1 ;  /* 0x0000000602177211 */ /* 0x008fc800078808ff */
[----:B0-----:R-:W-:Y:S02]  /*4e20*/  LEA.HI.X.SX32 R11, R2, R3, 0x1, P4 ;  /* 0x00000003020b7211 */ /* 0x001fe400020f0eff */
[----:B------:R-:W0:Y:S01]  /*4e30*/  S2R R2, SR_TID.X ;  /* 0x0000000000027919 */ /* 0x000e220000002100 */
[----:B------:R-:W-:Y:S04]  /*4e40*/  STL [R1+0x50c], R23 ;  /* 0x00050c1701007387 */ /* 0x000fe80000100800 */
[----:B----4-:R1:W-:Y:S01]  /*4e50*/  STL [R1+0x1d8], R37 ;  /* 0x0001d82501007387 */ /* 0x0103e20000100800 */
[----:B0-----:R-:W-:-:S04]  /*4e60*/  SHF.R.U32.HI R2, RZ, 0x6, R2 ;  /* 0x00000006ff027819 */ /* 0x001fc80000011602 */
[----:B------:R-:W-:-:S04]  /*4e70*/  SGXT.U32 R2, R2, 0x1 ;  /* 0x000000010202781a */ /* 0x000fc80000000000 */
[----:B------:R-:W-:Y:S02]  /*4e80*/  LOP3.LUT R2, R2, 0x4e, RZ, 0xfc, !PT ;  /* 0x0000004e02027812 */ /* 0x000fe400078efcff */
[----:B------:R-:W-:Y:S02]  /*4e90*/  PLOP3.LUT P0, PT, PT, PT, UP1, 0x80, 0x8 ;  /* 0x000000000008781c */ /* 0x000fe40003f0f018 */
[----:B------:R-:W-:Y:S02]  /*4ea0*/  PRMT R25, RZ, 0x7610, R25 ;  /* 0x00007610ff197816 */ /* 0x000fe40000000019 */
[----:B--2---:R-:W-:Y:S02]  /*4eb0*/  PRMT R0, RZ, 0x7610, R0 ;  /* 0x00007610ff007816 */ /* 0x004fe40000000000 */
[----:B-1----:R-:W-:-:S04]  /*4ec0*/  LEA R37, P5, R10, R6, 0x1 ;  /* 0x000000060a257211 */ /* 0x002fc800078a08ff */
[----:B------:R-:W-:Y:S01]  /*4ed0*/  LEA.HI.X.SX32 R2, R10, R3, 0x1, P5 ;  /* 0x000000030a027211 */ /* 0x000fe200028f0eff */
[----:B------:R-:W-:Y:S01]  /*4ee0*/  @P3 IMAD.MOV.U32 R10, RZ, RZ, R23 ;  /* 0x000000ffff0a3224 */ /* 0x000fe200078e0017 */
[----:B------:R-:W-:Y:S04]  /*4ef0*/  STL [R1+0x524], R37 ;  /* 0x0005242501007387 */ /* 0x000fe80000100800 */
[----:B------:R0:W-:Y:S04]  /*4f00*/  STL [R1+0x508], R11 ;  /* 0x0005080b01007387 */ /* 0x0001e80000100800 */
[----:B------:R0:W2:Y:S04]  /*4f10*/  @P3 LDG.E.U16 R0, desc[UR10][R10.64] ;  /* 0x0000000a0a003981 */ /* 0x0000a8000c1e1500 */
[----:B------:R-:W3:Y:S01]  /*4f20*/  LDL.LU R23, [R1+0xc68] ;  /* 0x000c680001177983 */ /* 0x000ee20000300800 */
[----:B0-----:R-:W0:Y:S01]  /*4f30*/  S2R R11, SR_TID.X ;  /* 0x00000000000b7919 */ /* 0x001e220000002100 */
[----:B------:R-:W-:Y:S01]  /*4f40*/  @P1 IMAD.MOV.U32 R10, RZ, RZ, R37 ;  /* 0x000000ffff0a1224 */ /* 0x000fe200078e0025 */
[----:B0-----:R-:W-:-:S04]  /*4f50*/  SHF.R.U32.HI R11, RZ, 0x6, R11 ;  /* 0x00000006ff0b7819 */ /* 0x001fc8000001160b */
[----:B------:R-:W-:-:S04]  /*4f60*/  SGXT.U32 R11, R11, 0x1 ;  /* 0x000000010b0b781a */ /* 0x000fc80000000000 */
[----:B------:R-:W-:-:S04]  /*4f70*/  LOP3.LUT R11, R11, 0x4e, RZ, 0xfc, !PT ;  /* 0x0000004e0b0b7812 */ /* 0x000fc800078efcff */
[----:B------:R-:W-:Y:S01]  /*4f80*/  ISETP.LT.AND P0, PT, R11, UR17, P0 ;  /* 0x000000110b007c0c */ /* 0x000fe20008701270 */
[----:B------:R-:W-:-:S05]  /*4f90*/  @P1 IMAD.MOV.U32 R11, RZ, RZ, R2 ;  /* 0x000000ffff0b1224 */ /* 0x000fca00078e0002 */
[----:B------:R3:W4:Y:S01]  /*4fa0*/  @P1 LDG.E.U16 R25, desc[UR10][R10.64] ;  /* 0x0000000a0a191981 */ /* 0x000722000c1e1500 */
[----:B------:R-:W-:-:S03]  /*4fb0*/  PRMT R31, RZ, 0x7610, R31 ;  /* 0x00007610ff1f7816 */ /* 0x000fc6000000001f */
[----:B--2---:R0:W-:Y:S04]  /*4fc0*/  STL [R1+0x1d4], R0 ;  /* 0x0001d40001007387 */ /* 0x0041e80000100800 */
[----:B0-----:R-:W2:Y:S04]  /*4fd0*/  LDL.LU R0, [R1+0xc64] ;  /* 0x000c640001007983 */ /* 0x001ea80000300800 */
[----:B------:R0:W-:Y:S01]  /*4fe0*/  STL [R1+0x520], R2 ;  /* 0x0005200201007387 */ /* 0x0001e20000100800 */
[----:B---3--:R-:W-:-:S03]  /*4ff0*/  LEA R11, P3, R23, R6, 0x1 ;  /* 0x00000006170b7211 */ /* 0x008fc600078608ff */
[----:B------:R-:W3:Y:S01]  /*5000*/  LDL.LU R37, [R1+0xc60] ;  /* 0x000c600001257983 */ /* 0x000ee20000300800 */
[----:B0-----:R-:W0:Y:S02]  /*5010*/  S2R R2, SR_TID.X ;  /* 0x0000000000027919 */ /* 0x001e240000002100 */
[----:B0-----:R-:W-:-:S04]  /*5020*/  SHF.R.U32.HI R2, RZ, 0x6, R2 ;  /* 0x00000006ff027819 */ /* 0x001fc80000011602 */
[----:B------:R-:W-:Y:S01]  /*5030*/  SGXT.U32 R2, R2, 0x1 ;  /* 0x000000010202781a */ /* 0x000fe20000000000 */
[----:B----4-:R-:W-:Y:S03]  /*5040*/  STL [R1+0x1d0], R25 ;  /* 0x0001d01901007387 */ /* 0x010fe60000100800 */
[----:B------:R-:W-:Y:S02]  /*5050*/  LOP3.LUT R10, R2, 0x56, RZ, 0xfc, !PT ;  /* 0x00000056020a7812 */ /* 0x000fe400078efcff */
[----:B------:R-:W-:Y:S01]  /*5060*/  LEA.HI.X.SX32 R10, R23, R3, 0x1, P3 ;  /* 0x00000003170a7211 */ /* 0x000fe200018f0eff */
[----:B------:R0:W-:Y:S04]  /*5070*/  STL [R1+0x538], R11 ;  /* 0x0005380b01007387 */ /* 0x0001e80000100800 */
[----:B------:R1:W-:Y:S01]  /*5080*/  STL [R1+0x534], R10 ;  /* 0x0005340a01007387 */ /* 0x0003e20000100800 */
[----:B0-----:R-:W-:-:S04]  /*5090*/  @P0 LOP3.LUT R11, R11, R10, RZ, 0x3c, !PT ;  /* 0x0000000a0b0b0212 */ /* 0x001fc800078e3cff */
[----:B-1----:R-:W-:-:S04]  /*50a0*/  @P0 LOP3.LUT R10, R11, R10, RZ, 0x3c, !PT ;  /* 0x0000000a0b0a0212 */ /* 0x002fc800078e3cff */
[----:B------:R-:W-:-:S05]  /*50b0*/  @P0 LOP3.LUT R11, R11, R10, RZ, 0x3c, !PT ;  /* 0x0000000a0b0b0212 */ /* 0x000fca00078e3cff */
[----:B------:R0:W4:Y:S01]  /*50c0*/  @P0 LDG.E.U16 R31, desc[UR10][R10.64] ;  /* 0x0000000a0a1f0981 */ /* 0x000122000c1e1500 */
        /* <DEDUP_REMOVED lines=9> */
[----:B-1----:R-:W-:-:S04]  /*5160*/  SHF.R.U32.HI R2, RZ, 0x6, R2 ;  /* 0x00000006ff027819 */ /* 0x002fc80000011602 */
[----:B------:R-:W-:-:S04]  /*5170*/  SGXT.U32 R2, R2, 0x1 ;  /* 0x000000010202781a */ /* 0x000fc80000000000 */
[----:B------:R-:W-:-:S04]  /*5180*/  LOP3.LUT R2, R2, 0x56, RZ, 0xfc, !PT ;  /* 0x0000005602027812 */ /* 0x000fc800078efcff */
[----:B------:R-:W-:Y:S02]  /*5190*/  ISETP.LT.AND P1, PT, R2, UR17, P1 ;  /* 0x0000001102007c0c */ /* 0x000fe40008f21270 */
[-C--:B------:R-:W-:Y:S02]  /*51a0*/  LEA.HI.X.SX32 R11, R5, R3.reuse, 0x1, P4 ;  /* 0x00000003050b7211 */ /* 0x080fe400020f0eff */
[C---:B------:R-:W-:Y:S02]  /*51b0*/  LEA R23, P6, R7.reuse, R6, 0x1 ;  /* 0x0000000607177211 */ /* 0x040fe400078c08ff */
[----:B------:R-:W-:Y:S02]  /*51c0*/  PRMT R26, RZ, 0x7610, R26 ;  /* 0x00007610ff1a7816 */ /* 0x000fe4000000001a */
[----:B------:R-:W-:Y:S02]  /*51d0*/  LEA.HI.X.SX32 R25, R7, R3, 0x1, P6 ;  /* 0x0000000307197211 */ /* 0x000fe400030f0eff */
[----:B------:R-:W-:-:S02]  /*51e0*/  PRMT R8, RZ, 0x7610, R8 ;  /* 0x00007610ff087816 */ /* 0x000fc40000000008 */
[----:B---3--:R-:W-:-:S06]  /*51f0*/  PRMT R37, RZ, 0x7610, R37 ;  /* 0x00007610ff257816 */ /* 0x008fcc0000000025 */
[----:B------:R0:W3:Y:S04]  /*5200*/  @P1 LDG.E.U16 R37, desc[UR10][R10.64] ;  /* 0x0000000a0a251981 */ /* 0x0000e8000c1e1500 */
[----:B----4-:R1:W-:Y:S04]  /*5210*/  STL [R1+0x1cc], R31 ;  /* 0x0001cc1f01007387 */ /* 0x0103e80000100800 */
[----:B------:R0:W-:Y:S04]  /*5220*/  STL [R1+0x548], R10 ;  /* 0x0005480a01007387 */ /* 0x0001e80000100800 */
[----:B------:R-:W4:Y:S01]  /*5230*/  LDL.LU R5, [R1+0xc5c] ;  /* 0x000c5c0001057983 */ /* 0x000f220000300800 */
[----:B-1----:R-:W-:-:S04]  /*5240*/  LEA R31, P5, R36, R6, 0x1 ;  /* 0x00000006241f7211 */ /* 0x002fc800078a08ff */
[----:B------:R-:W-:Y:S01]  /*5250*/  LEA.HI.X.SX32 R36, R36, R3, 0x1, P5 ;  /* 0x0000000324247211 */ /* 0x000fe200028f0eff */
[----:B------:R-:W-:Y:S01]  /*5260*/  STL [R1+0x558], R31 ;  /* 0x0005581f01007387 */ /* 0x000fe20000100800 */
[----:B0-----:R-:W-:-:S03]  /*5270*/  @P0 IMAD.MOV.U32 R10, RZ, RZ, R31 ;  /* 0x000000ffff0a0224 */ /* 0x001fc600078e001f */
[----:B------:R0:W-:Y:S02]  /*5280*/  STL [R1+0x544], R11 ;  /* 0x0005440b01007387 */ /* 0x0001e40000100800 */
[----:B0-----:R-:W-:-:S05]  /*5290*/  @P0 IMAD.MOV.U32 R11, RZ, RZ, R36 ;  /* 0x000000ffff0b0224 */ /* 0x001fca00078e0024 */
[----:B------:R0:W2:Y:S02]  /*52a0*/  @P0 LDG.E.U16 R26, desc[UR10][R10.64] ;  /* 0x0000000a0a1a0981 */ /* 0x0000a4000c1e1500 */
[----:B0-----:R-:W-:Y:S02]  /*52b0*/  @P3 IMAD.MOV.U32 R10, RZ, RZ, R23 ;  /* 0x000000ffff0a3224 */ /* 0x001fe400078e0017 */
[----:B------:R-:W-:-:S05]  /*52c0*/  @P3 IMAD.MOV.U32 R11, RZ, RZ, R25 ;  /* 0x000000ffff0b3224 */ /* 0x000fca00078e0019 */
[----:B------:R-:W3:Y:S04]  /*52d0*/  @P3 LDG.E.U16 R8, desc[UR10][R10.64] ;  /* 0x0000000a0a083981 */ /* 0x000ee8000c1e1500 */
[----:B------:R-:W-:Y:S04]  /*52e0*/  STL [R1+0x568], R23 ;  /* 0x0005681701007387 */ /* 0x000fe80000100800 */
[----:B------:R-:W4:Y:S01]  /*52f0*/  LDL.LU R7, [R1+0xc58] ;  /* 0x000c580001077983 */ /* 0x000f220000300800 */
[----:B------:R-:W0:Y:S03]  /*5300*/  S2R R2, SR_TID.X ;  /* 0x0000000000027919 */ /* 0x000e260000002100 */
[----:B------:R-:W-:Y:S01]  /*5310*/  STL [R1+0x554], R36 ;  /* 0x0005542401007387 */ /* 0x000fe20000100800 */
[----:B------:R-:W-:-:S03]  /*5320*/  PLOP3.LUT P0, PT, PT, PT, UP1, 0x80, 0x8 ;  /* 0x000000000008781c */ /* 0x000fc60003f0f018 */
[----:B------:R1:W-:Y:S02]  /*5330*/  STL [R1+0x564], R25 ;  /* 0x0005641901007387 */ /* 0x0003e40000100800 */
[----:B-1----:R-:W-:Y:S01]  /*5340*/  IMAD R25, R4, 0x2, R9 ;  /* 0x0000000204197824 */ /* 0x002fe200078e0209 */
[----:B0-----:R-:W-:-:S04]  /*5350*/  SHF.R.U32.HI R2, RZ, 0x6, R2 ;  /* 0x00000006ff027819 */ /* 0x001fc80000011602 */
[----:B------:R-:W-:-:S04]  /*5360*/  SGXT.U32 R2, R2, 0x1 ;  /* 0x000000010202781a */ /* 0x000fc80000000000 */
[----:B------:R-:W-:-:S04]  /*5370*/  LOP3.LUT R31, R2, 0x80, RZ, 0xfc, !PT ;  /* 0x00000080021f7812 */ /* 0x000fc800078efcff */
[----:B------:R-:W-:Y:S02]  /*5380*/  ISETP.LT.AND P0, PT, R31, UR17, P0 ;  /* 0x000000111f007c0c */ /* 0x000fe40008701270 */
[----:B------:R-:W-:Y:S02]  /*5390*/  LOP3.LUT R23, R2, 0x84, RZ, 0xfc, !PT ;  /* 0x0000008402177812 */ /* 0x000fe400078efcff */
[----:B------:R-:W-:Y:S02]  /*53a0*/  PLOP3.LUT P1, PT, PT, PT, UP1, 0x80, 0x8 ;  /* 0x000000000008781c */ /* 0x000fe40003f2f018 */
[----:B------:R-:W-:-:S04]  /*53b0*/  PLOP3.LUT P3, PT, PT, PT, UP1, 0x80, 0x8 ;  /* 0x000000000008781c */ /* 0x000fc80003f6f018 */
[----:B------:R-:W-:Y:S02]  /*53c0*/  ISETP.LT.AND P3, PT, R23, UR17, P3 ;  /* 0x0000001117007c0c */ /* 0x000fe40009f61270 */
[----:B------:R-:W-:Y:S01]  /*53d0*/  PRMT R27, RZ, 0x7610, R27 ;  /* 0x00007610ff1b7816 */ /* 0x000fe2000000001b */
[----:B--2---:R-:W-:Y:S04]  /*53e0*/  STL [R1+0x1c4], R26 ;  /* 0x0001c41a01007387 */ /* 0x004fe80000100800 */
[----:B---3--:R0:W-:Y:S02]  /*53f0*/  STL [R1+0x1c0], R8 ;  /* 0x0001c00801007387 */ /* 0x0081e40000100800 */
[----:B0-----:R-:W-:-:S04]  /*5400*/  IMAD R8, R4, 0x2, R25 ;  /* 0x0000000204087824 */ /* 0x001fc800078e0219 */
[----:B------:R-:W-:Y:S01]  /*5410*/  IMAD R9, R4, 0x2, R8 ;  /* 0x0000000204097824 */ /* 0x000fe200078e0208 */
[CC--:B------:R-:W-:Y:S01]  /*5420*/  LEA R36, P4, R8.reuse, R6.reuse, 0x1 ;  /* 0x0000000608247211 */ /* 0x0c0fe200078808ff */
[----:B------:R-:W-:Y:S03]  /*5430*/  STL [R1+0xbfc], R25 ;  /* 0x000bfc1901007387 */ /* 0x000fe60000100800 */
[----:B------:R-:W-:Y:S02]  /*5440*/  LEA R31, P5, R9, R6, 0x1 ;  /* 0x00000006091f7211 */ /* 0x000fe400078a08ff */
[----:B------:R-:W-:Y:S01]  /*5450*/  LEA.HI.X.SX32 R8, R8, R3, 0x1, P4 ;  /* 0x0000000308087211 */ /* 0x000fe200020f0eff */
[----:B------:R-:W-:Y:S01]  /*5460*/  STL [R1+0x594], R36 ;  /* 0x0005942401007387 */ /* 0x000fe20000100800 */
[----:B------:R-:W-:Y:S01]  /*5470*/  LOP3.LUT R26, R2, 0x82, RZ, 0xfc, !PT ;  /* 0x00000082021a7812 */ /* 0x000fe200078efcff */
[----:B------:R-:W-:-:S02]  /*5480*/  IMAD R10, R4, 0x2, R9 ;  /* 0x00000002040a7824 */ /* 0x000fc400078e0209 */
[----:B------:R0:W-:Y:S01]  /*5490*/  STL [R1+0x1c8], R37 ;  /* 0x0001c82501007387 */ /* 0x0001e20000100800 */
[----:B------:R-:W-:-:S03]  /*54a0*/  PRMT R2, RZ, 0x7610, R2 ;  /* 0x00007610ff027816 */ /* 0x000fc60000000002 */
[----:B------:R-:W-:Y:S04]  /*54b0*/  STL [R1+0x59c], R31 ;  /* 0x00059c1f01007387 */ /* 0x000fe80000100800 */
[----:B------:R1:W-:Y:S01]  /*54c0*/  STL [R1+0x590], R8 ;  /* 0x0005900801007387 */ /* 0x0003e20000100800 */
[----:B0-----:R-:W-:Y:S01]  /*54d0*/  LEA.HI.X.SX32 R37, R9, R3, 0x1, P5 ;  /* 0x0000000309257211 */ /* 0x001fe200028f0eff */
[----:B------:R-:W-:Y:S02]  /*54e0*/  @P0 IMAD.MOV.U32 R9, RZ, RZ, R8 ;  /* 0x000000ffff090224 */ /* 0x000fe400078e0008 */
[----:B-1----:R-:W-:-:S05]  /*54f0*/  @P0 IMAD.MOV.U32 R8, RZ, RZ, R36 ;  /* 0x000000ffff080224 */ /* 0x002fca00078e0024 */
[----:B------:R0:W2:Y:S01]  /*5500*/  @P0 LDG.E.U16 R2, desc[UR10][R8.64] ;  /* 0x0000000a08020981 */ /* 0x0000a2000c1e1500 */
[----:B------:R-:W-:Y:S02]  /*5510*/  ISETP.LT.AND P1, PT, R26, UR17, P1 ;  /* 0x000000111a007c0c */ /* 0x000fe40008f21270 */
[----:B------:R-:W-:-:S04]  /*5520*/  LEA R23, P4, R10, R6, 0x1 ;  /* 0x000000060a177211 */ /* 0x000fc800078808ff */
[----:B------:R-:W-:Y:S02]  /*5530*/  LEA.HI.X.SX32 R26, R10, R3, 0x1, P4 ;  /* 0x000000030a1a7211 */ /* 0x000fe400020f0eff */
[----:B----4-:R-:W-:-:S05]  /*5540*/  PRMT R7, RZ, 0x7610, R7 ;  /* 0x00007610ff077816 */ /* 0x010fca0000000007 */
[----:B0-----:R-:W-:Y:S02]  /*5550*/  @P1 IMAD.MOV.U32 R8, RZ, RZ, R31 ;  /* 0x000000ffff081224 */ /* 0x001fe400078e001f */
[----:B------:R-:W-:-:S05]  /*5560*/  @P1 IMAD.MOV.U32 R9, RZ, RZ, R37 ;  /* 0x000000ffff091224 */ /* 0x000fca00078e0025 */
[----:B------:R0:W3:Y:S02]  /*5570*/  @P1 LDG.E.U16 R27, desc[UR10][R8.64] ;  /* 0x0000000a081b1981 */ /* 0x0000e4000c1e1500 */
[----:B0-----:R-:W-:Y:S02]  /*5580*/  @P3 IMAD.MOV.U32 R8, RZ, RZ, R23 ;  /* 0x000000ffff083224 */ /* 0x001fe400078e0017 */
[----:B------:R-:W-:-:S05]  /*5590*/  @P3 IMAD.MOV.U32 R9, RZ, RZ, R26 ;  /* 0x000000ffff093224 */ /* 0x000fca00078e001a */
[----:B------:R0:W4:Y:S04]  /*55a0*/  @P3 LDG.E.U16 R7, desc[UR10][R8.64] ;  /* 0x0000000a08073981 */ /* 0x000128000c1e1500 */
[----:B------:R-:W-:Y:S04]  /*55b0*/  STL [R1+0x5a4], R23 ;  /* 0x0005a41701007387 */ /* 0x000fe80000100800 */
[----:B------:R-:W-:Y:S04]  /*55c0*/  STL [R1+0x598], R37 ;  /* 0x0005982501007387 */ /* 0x000fe80000100800 */
[----:B------:R-:W4:Y:S01]  /*55d0*/  LDL.LU R36, [R1+0xc54] ;  /* 0x000c540001247983 */ /* 0x000f220000300800 */
[----:B------:R-:W-:-:S02]  /*55e0*/  PLOP3.LUT P0, PT, PT, PT, UP1, 0x80, 0x8 ;  /* 0x000000000008781c */ /* 0x000fc40003f0f018 */
[----:B------:R-:W-:Y:S02]  /*55f0*/  PLOP3.LUT P3, PT, PT, PT, UP1, 0x80, 0x8 ;  /* 0x000000000008781c */ /* 0x000fe40003f6f018 */
[----:B------:R-:W-:Y:S02]  /*5600*/  PLOP3.LUT P1, PT, PT, PT, UP1, 0x80, 0x8 ;  /* 0x000000000008781c */ /* 0x000fe40003f2f018 */
[----:B------:R-:W-:Y:S02]  /*5610*/  PRMT R5, RZ, 0x7610, R5 ;  /* 0x00007610ff057816 */ /* 0x000fe40000000005 */
[----:B------:R-:W-:Y:S01]  /*5620*/  PRMT R13, RZ, 0x7610, R13 ;  /* 0x00007610ff0d7816 */ /* 0x000fe2000000000d */
[----:B--2---:R1:W-:Y:S02]  /*5630*/  STL [R1+0x154], R2 ;  /* 0x0001540201007387 */ /* 0x0043e40000100800 */
[----:B-1----:R-:W1:Y:S02]  /*5640*/  S2R R2, SR_TID.X ;  /* 0x0000000000027919 */ /* 0x002e640000002100 */
[----:B------:R2:W-:Y:S04]  /*5650*/  STL [R1+0x5a0], R26 ;  /* 0x0005a01a01007387 */ /* 0x0005e80000100800 */
[----:B---3--:R3:W-:Y:S01]  /*5660*/  STL [R1+0x168], R27 ;  /* 0x0001681b01007387 */ /* 0x0087e20000100800 */
[----:B--2---:R-:W-:-:S04]  /*5670*/  IMAD R26, R4, 0x2, R10 ;  /* 0x00000002041a7824 */ /* 0x004fc800078e020a */
[----:B0-----:R-:W-:Y:S01]  /*5680*/  IMAD R8, R4, 0x2, R26 ;  /* 0x0000000204087824 */ /* 0x001fe200078e021a */
[----:B-1----:R-:W-:-:S04]  /*5690*/  SHF.R.U32.HI R2, RZ, 0x6, R2 ;  /* 0x00000006ff027819 */ /* 0x002fc80000011602 */
[----:B------:R-:W-:Y:S01]  /*56a0*/  SGXT.U32 R2, R2, 0x1 ;  /* 0x000000010202781a */ /* 0x000fe20000000000 */
[----:B----4-:R0:W-:Y:S03]  /*56b0*/  STL [R1+0x188], R7 ;  /* 0x0001880701007387 */ /* 0x0101e60000100800 */
[----:B---3--:R-:W-:Y:S01]  /*56c0*/  LOP3.LUT R27, R2, 0x88, RZ, 0xfc, !PT ;  /* 0x00000088021b7812 */ /* 0x008fe200078efcff */
[----:B------:R-:W-:-:S03]  /*56d0*/  IMAD R9, R4, 0x2, R8 ;  /* 0x0000000204097824 */ /* 0x000fc600078e0208 */
[----:B------:R-:W-:Y:S02]  /*56e0*/  ISETP.LT.AND P0, PT, R27, UR17, P0 ;  /* 0x000000111b007c0c */ /* 0x000fe40008701270 */
[----:B0-----:R-:W-:-:S04]  /*56f0*/  LOP3.LUT R7, R2, 0x8c, RZ, 0xfc, !PT ;  /* 0x0000008c02077812 */ /* 0x001fc800078efcff */
[----:B------:R-:W-:Y:S02]  /*5700*/  ISETP.LT.AND P3, PT, R7, UR17, P3 ;  /* 0x0000001107007c0c */ /* 0x000fe40009f61270 */
[CC--:B------:R-:W-:Y:S02]  /*5710*/  LEA R7, P4, R8.reuse, R6.reuse, 0x1 ;  /* 0x0000000608077211 */ /* 0x0c0fe400078808ff */
[C---:B------:R-:W-:Y:S02]  /*5720*/  LEA R31, P5, R9.reuse, R6, 0x1 ;  /* 0x00000006091f7211 */ /* 0x040fe400078a08ff */
[-C--:B------:R-:W-:Y:S01]  /*5730*/  LEA.HI.X.SX32 R8, R8, R3.reuse, 0x1, P4 ;  /* 0x0000000308087211 */ /* 0x080fe200020f0eff */
[----:B------:R-:W-:Y:S01]  /*5740*/  STL [R1+0xbf8], R26 ;  /* 0x000bf81a01007387 */ /* 0x000fe20000100800 */
[----:B------:R-:W-:Y:S01]  /*5750*/  LOP3.LUT R23, R2, 0x8a, RZ, 0xfc, !PT ;  /* 0x0000008a02177812 */ /* 0x000fe200078efcff */
[----:B------:R-:W-:Y:S01]  /*5760*/  IMAD R10, R4, 0x2, R9 ;  /* 0x00000002040a7824 */ /* 0x000fe200078e0209 */
[----:B------:R-:W-:Y:S01]  /*5770*/  LEA.HI.X.SX32 R37, R9, R3, 0x1, P5 ;  /* 0x0000000309257211 */ /* 0x000fe200028f0eff */
[----:B------:R-:W-:Y:S01]  /*5780*/  STL [R1+0x5ac], R7 ;  /* 0x0005ac0701007387 */ /* 0x000fe20000100800 */
[----:B------:R-:W-:Y:S01]  /*5790*/  PRMT R2, RZ, 0x7610, R2 ;  /* 0x00007610ff027816 */ /* 0x000fe20000000002 */
[----:B------:R-:W-:-:S02]  /*57a0*/  @P0 IMAD.MOV.U32 R9, RZ, RZ, R8 ;  /* 0x000000ffff090224 */ /* 0x000fc400078e0008 */
[----:B------:R-:W-:Y:S04]  /*57b0*/  STL [R1+0x5b4], R31 ;  /* 0x0005b41f01007387 */ /* 0x000fe80000100800 */
[----:B------:R0:W-:Y:S02]  /*57c0*/  STL [R1+0x5a8], R8 ;  /* 0x0005a80801007387 */ /* 0x0001e40000100800 */
[----:B0-----:R-:W-:-:S05]  /*57d0*/  @P0 IMAD.MOV.U32 R8, RZ, RZ, R7 ;  /* 0x000000ffff080224 */ /* 0x001fca00078e0007 */
[----:B------:R0:W2:Y:S01]  /*57e0*/  @P0 LDG.E.U16 R2, desc[UR10][R8.64] ;  /* 0x0000000a08020981 */ /* 0x0000a2000c1e1500 */
[----:B------:R-:W-:Y:S02]  /*57f0*/  ISETP.LT.AND P1, PT, R23, UR17, P1 ;  /* 0x0000001117007c0c */ /* 0x000fe40008f21270 */
[----:B------:R-:W-:-:S04]  /*5800*/  LEA R23, P4, R10, R6, 0x1 ;  /* 0x000000060a177211 */ /* 0x000fc800078808ff */
[----:B------:R-:W-:-:S07]  /*5810*/  LEA.HI.X.SX32 R27, R10, R3, 0x1, P4 ;  /* 0x000000030a1b7211 */ /* 0x000fce00020f0eff */
        /* <DEDUP_REMOVED lines=8> */
[----:B------:R-:W3:Y:S01]  /*58a0*/  LDL.LU R7, [R1+0xc50] ;  /* 0x000c500001077983 */ /* 0x000ee20000300800 */
[----:B------:R-:W-:-:S02]  /*58b0*/  PLOP3.LUT P0, PT, PT, PT, UP1, 0x80, 0x8 ;  /* 0x000000000008781c */ /* 0x000fc40003f0f018 */
[----:B------:R-:W-:Y:S02]  /*58c0*/  PLOP3.LUT P1, PT, PT, PT, UP1, 0x80, 0x8 ;  /* 0x000000000008781c */ /* 0x000fe40003f2f018 */
[----:B------:R-:W-:Y:S02]  /*58d0*/  PRMT R36, RZ, 0x7610, R36 ;  /* 0x00007610ff247816 */ /* 0x000fe40000000024 */
[----:B------:R-:W-:Y:S02]  /*58e0*/  PLOP3.LUT P3, PT, PT, PT, UP1, 0x80, 0x8 ;  /* 0x000000000008781c */ /* 0x000fe40003f6f018 */
[----:B------:R-:W-:Y:S01]  /*58f0*/  PRMT R28, RZ, 0x7610, R28 ;  /* 0x00007610ff1c7816 */ /* 0x000fe2000000001c */
[----:B--2---:R1:W-:Y:S02]  /*5900*/  STL [R1+0x158], R2 ;  /* 0x0001580201007387 */ /* 0x0043e40000100800 */
[----:B-1----:R-:W1:Y:S02]  /*5910*/  S2R R2, SR_TID.X ;  /* 0x0000000000027919 */ /* 0x002e640000002100 */
[----:B------:R2:W-:Y:S02]  /*5920*/  STL [R1+0x5b8], R27 ;  /* 0x0005b81b01007387 */ /* 0x0005e40000100800 */
[----:B--2---:R-:W-:-:S04]  /*5930*/  IMAD R27, R4, 0x2, R10 ;  /* 0x00000002041b7824 */ /* 0x004fc800078e020a */
[----:B0-----:R-:W-:Y:S01]  /*5940*/  IMAD R8, R4, 0x2, R27 ;  /* 0x0000000204087824 */ /* 0x001fe200078e021b */
[----:B-1----:R-:W-:-:S04]  /*5950*/  SHF.R.U32.HI R2, RZ, 0x6, R2 ;  /* 0x00000006ff027819 */ /* 0x002fc80000011602 */
[----:B------:R-:W-:-:S04]  /*5960*/  SGXT.U32 R2, R2, 0x1 ;  /* 0x000000010202781a */ /* 0x000fc80000000000 */
[----:B------:R-:W-:Y:S01]  /*5970*/  LOP3.LUT R31, R2, 0x90, RZ, 0xfc, !PT ;  /* 0x00000090021f7812 */ /* 0x000fe200078efcff */
[----:B------:R-:W-:-:S03]  /*5980*/  IMAD R9, R4, 0x2, R8 ;  /* 0x0000000204097824 */ /* 0x000fc600078e0208 */
[----:B------:R-:W-:Y:S02]  /*5990*/  ISETP.LT.AND P0, PT, R31, UR17, P0 ;  /* 0x000000111f007c0c */ /* 0x000fe40008701270 */
[----:B------:R-:W-:Y:S02]  /*59a0*/  LOP3.LUT R23, R2, 0x92, RZ, 0xfc, !PT ;  /* 0x0000009202177812 */ /* 0x000fe400078efcff */
[CC--:B------:R-:W-:Y:S01]  /*59b0*/  LEA R37, P4, R8.reuse, R6.reuse, 0x1 ;  /* 0x0000000608257211 */ /* 0x0c0fe200078808ff */
[----:B---3--:R-:W-:Y:S01]  /*59c0*/  STL [R1+0xba8], R5 ;  /* 0x000ba80501007387 */ /* 0x008fe20000100800 */
[----:B------:R-:W-:Y:S02]  /*59d0*/  ISETP.LT.AND P1, PT, R23, UR17, P1 ;  /* 0x0000001117007c0c */ /* 0x000fe40008f21270 */
[----:B------:R-:W-:Y:S01]  /*59e0*/  LEA R31, P5, R9, R6, 0x1 ;  /* 0x00000006091f7211 */ /* 0x000fe200078a08ff */
[----:B----4-:R0:W-:Y:S01]  /*59f0*/  STL [R1+0x17c], R13 ;  /* 0x00017c0d01007387 */ /* 0x0101e20000100800 */
[----:B------:R-:W-:Y:S01]  /*5a00*/  LEA.HI.X.SX32 R8, R8, R3, 0x1, P4 ;  /* 0x0000000308087211 */ /* 0x000fe200020f0eff */
[----:B------:R-:W-:-:S02]  /*5a10*/  IMAD R10, R4, 0x2, R9 ;  /* 0x00000002040a7824 */ /* 0x000fc400078e0209 */
[----:B------:R-:W-:Y:S04]  /*5a20*/  STL [R1+0xbf4], R27 ;  /* 0x000bf41b01007387 */ /* 0x000fe80000100800 */
[----:B------:R-:W-:Y:S01]  /*5a30*/  STL [R1+0x5c4], R37 ;  /* 0x0005c42501007387 */ /* 0x000fe20000100800 */
[----:B0-----:R-:W-:-:S03]  /*5a40*/  LOP3.LUT R13, R2, 0x94, RZ, 0xfc, !PT ;  /* 0x00000094020d7812 */ /* 0x001fc600078efcff */
[----:B------:R-:W-:Y:S01]  /*5a50*/  STL [R1+0x5cc], R31 ;  /* 0x0005cc1f01007387 */ /* 0x000fe20000100800 */
[----:B------:R-:W-:Y:S01]  /*5a60*/  LEA.HI.X.SX32 R2, R9, R3, 0x1, P5 ;  /* 0x0000000309027211 */ /* 0x000fe200028f0eff */
[----:B------:R-:W-:Y:S02]  /*5a70*/  @P0 IMAD.MOV.U32 R9, RZ, RZ, R8 ;  /* 0x000000ffff090224 */ /* 0x000fe400078e0008 */
[----:B------:R0:W-:Y:S01]  /*5a80*/  STL [R1+0x5c0], R8 ;  /* 0x0005c00801007387 */ /* 0x0001e20000100800 */
[----:B------:R-:W-:Y:S01]  /*5a90*/  ISETP.LT.AND P3, PT, R13, UR17, P3 ;  /* 0x000000110d007c0c */ /* 0x000fe20009f61270 */
[----:B0-----:R-:W-:Y:S01]  /*5aa0*/  @P0 IMAD.MOV.U32 R8, RZ, RZ, R37 ;  /* 0x000000ffff080224 */ /* 0x001fe200078e0025 */
[----:B------:R-:W-:-:S04]  /*5ab0*/  LEA R13, P4, R10, R6, 0x1 ;  /* 0x000000060a0d7211 */ /* 0x000fc800078808ff */
[----:B------:R0:W2:Y:S01]  /*5ac0*/  @P0 LDG.E.U16 R36, desc[UR10][R8.64] ;  /* 0x0000000a08240981 */ /* 0x0000a2000c1e1500 */
[----:B------:R-:W-:Y:S01]  /*5ad0*/  LEA.HI.X.SX32 R23, R10, R3, 0x1, P4 ;  /* 0x000000030a177211 */ /* 0x000fe200020f0eff */
[----:B0-----:R-:W-:Y:S02]  /*5ae0*/  @P1 IMAD.MOV.U32 R8, RZ, RZ, R31 ;  /* 0x000000ffff081224 */ /* 0x001fe400078e001f */
[----:B------:R-:W-:-:S05]  /*5af0*/  @P1 IMAD.MOV.U32 R9, RZ, RZ, R2 ;  /* 0x000000ffff091224 */ /* 0x000fca00078e0002 */
[----:B------:R0:W3:Y:S01]  /*5b00*/  @P1 LDG.E.U16 R28, desc[UR10][R8.64] ;  /* 0x0000000a081c1981 */ /* 0x0000e2000c1e1500 */
[----:B------:R-:W-:Y:S01]  /*5b10*/  PRMT R7, RZ, 0x7610, R7 ;  /* 0x00007610ff077816 */ /* 0x000fe20000000007 */
[----:B0-----:R-:W-:Y:S02]  /*5b20*/  @P3 IMAD.MOV.U32 R8, RZ, RZ, R13 ;  /* 0x000000ffff083224 */ /* 0x001fe400078e000d */
[----:B------:R-:W-:-:S05]  /*5b30*/  @P3 IMAD.MOV.U32 R9, RZ, RZ, R23 ;  /* 0x000000ffff093224 */ /* 0x000fca00078e0017 */
[----:B------:R0:W4:Y:S04]  /*5b40*/  @P3 LDG.E.U16 R7, desc[UR10][R8.64] ;  /* 0x0000000a08073981 */ /* 0x000128000c1e1500 */
[----:B------:R-:W-:Y:S04]  /*5b50*/  STL [R1+0x5d4], R13 ;  /* 0x0005d40d01007387 */ /* 0x000fe80000100800 */
[----:B------:R1:W-:Y:S04]  /*5b60*/  STL [R1+0x5c8], R2 ;  /* 0x0005c80201007387 */ /* 0x0003e80000100800 */
[----:B------:R-:W4:Y:S01]  /*5b70*/  LDL.LU R37, [R1+0xc4c] ;  /* 0x000c4c0001257983 */ /* 0x000f220000300800 */
[----:B-1----:R-:W1:Y:S01]  /*5b80*/  S2R R2, SR_TID.X ;  /* 0x0000000000027919 */ /* 0x002e620000002100 */
[----:B------:R-:W-:-:S02]  /*5b90*/  PLOP3.LUT P0, PT, PT, PT, UP1, 0x80, 0x8 ;  /* 0x000000000008781c */ /* 0x000fc40003f0f018 */
[----:B------:R-:W-:Y:S02]  /*5ba0*/  PLOP3.LUT P1, PT, PT, PT, UP1, 0x80, 0x8 ;  /* 0x000000000008781c */ /* 0x000fe40003f2f018 */
[----:B------:R-:W-:Y:S02]  /*5bb0*/  PLOP3.LUT P3, PT, PT, PT, UP1, 0x80, 0x8 ;  /* 0x000000000008781c */ /* 0x000fe40003f6f018 */
[----:B-1----:R-:W-:-:S04]  /*5bc0*/  SHF.R.U32.HI R2, RZ, 0x6, R2 ;  /* 0x00000006ff027819 */ /* 0x002fc80000011602 */
[----:B------:R-:W-:-:S04]  /*5bd0*/  SGXT.U32 R2, R2, 0x1 ;  /* 0x000000010202781a */ /* 0x000fc80000000000 */
[----:B------:R-:W-:-:S04]  /*5be0*/  LOP3.LUT R13, R2, 0x9a, RZ, 0xfc, !PT ;  /* 0x0000009a020d7812 */ /* 0x000fc800078efcff */
[----:B------:R-:W-:Y:S01]  /*5bf0*/  ISETP.LT.AND P1, PT, R13, UR17, P1 ;  /* 0x000000110d007c0c */ /* 0x000fe20008f21270 */
[----:B--2---:R1:W-:Y:S04]  /*5c00*/  STL [R1+0x140], R36 ;  /* 0x0001402401007387 */ /* 0x0043e80000100800 */
[----:B-1----:R-:W2:Y:S04]  /*5c10*/  LDL.LU R36, [R1+0xc48] ;  /* 0x000c480001247983 */ /* 0x002ea80000300800 */
[----:B------:R1:W-:Y:S04]  /*5c20*/  STL [R1+0x5d0], R23 ;  /* 0x0005d01701007387 */ /* 0x0003e80000100800 */
[----:B---3--:R3:W-:Y:S01]  /*5c30*/  STL [R1+0x144], R28 ;  /* 0x0001441c01007387 */ /* 0x0087e20000100800 */
[----:B-1----:R-:W-:Y:S01]  /*5c40*/  LOP3.LUT R23, R2, 0x98, RZ, 0xfc, !PT ;  /* 0x0000009802177812 */ /* 0x002fe200078efcff */
[----:B---3--:R-:W-:-:S03]  /*5c50*/  IMAD R28, R4, 0x2, R10 ;  /* 0x00000002041c7824 */ /* 0x008fc600078e020a */
[----:B------:R-:W-:Y:S01]  /*5c60*/  ISETP.LT.AND P0, PT, R23, UR17, P0 ;  /* 0x0000001117007c0c */ /* 0x000fe20008701270 */
[----:B0-----:R-:W-:-:S04]  /*5c70*/  IMAD R8, R4, 0x2, R28 ;  /* 0x0000000204087824 */ /* 0x001fc800078e021c */
[----:B------:R-:W-:Y:S01]  /*5c80*/  IMAD R9, R4, 0x2, R8 ;  /* 0x0000000204097824 */ /* 0x000fe200078e0208 */
[CC--:B------:R-:W-:Y:S01]  /*5c90*/  LEA R13, P4, R8.reuse, R6.reuse, 0x1 ;  /* 0x00000006080d7211 */ /* 0x0c0fe200078808ff */
[----:B----4-:R0:W-:Y:S03]  /*5ca0*/  STL [R1+0x178], R7 ;  /* 0x0001780701007387 */ /* 0x0101e60000100800 */
[-C--:B------:R-:W-:Y:S01]  /*5cb0*/  LEA.HI.X.SX32 R8, R8, R3.reuse, 0x1, P4 ;  /* 0x0000000308087211 */ /* 0x080fe200020f0eff */
[----:B------:R-:W-:Y:S01]  /*5cc0*/  STL [R1+0xbf0], R28 ;  /* 0x000bf01c01007387 */ /* 0x000fe20000100800 */
[----:B0-----:R-:W-:Y:S02]  /*5cd0*/  LOP3.LUT R7, R2, 0x9c, RZ, 0xfc, !PT ;  /* 0x0000009c02077812 */ /* 0x001fe400078efcff */
[----:B------:R-:W-:Y:S01]  /*5ce0*/  LEA R2, P5, R9, R6, 0x1 ;  /* 0x0000000609027211 */ /* 0x000fe200078a08ff */
[----:B------:R-:W-:Y:S01]  /*5cf0*/  STL [R1+0x5dc], R13 ;  /* 0x0005dc0d01007387 */ /* 0x000fe20000100800 */
[----:B------:R-:W-:Y:S01]  /*5d00*/  ISETP.LT.AND P3, PT, R7, UR17, P3 ;  /* 0x0000001107007c0c */ /* 0x000fe20009f61270 */
[----:B------:R-:W-:Y:S01]  /*5d10*/  IMAD R10, R4, 0x2, R9 ;  /* 0x00000002040a7824 */ /* 0x000fe200078e0209 */
[----:B------:R-:W-:Y:S01]  /*5d20*/  LEA.HI.X.SX32 R7, R9, R3, 0x1, P5 ;  /* 0x0000000309077211 */ /* 0x000fe200028f0eff */
[----:B------:R-:W-:Y:S01]  /*5d30*/  STL [R1+0x5e4], R2 ;  /* 0x0005e40201007387 */ /* 0x000fe20000100800 */
[----:B------:R-:W-:Y:S01]  /*5d40*/  PRMT R37, RZ, 0x7610, R37 ;  /* 0x00007610ff257816 */ /* 0x000fe20000000025 */
[----:B------:R-:W-:-:S02]  /*5d50*/  @P0 IMAD.MOV.U32 R9, RZ, RZ, R8 ;  /* 0x000000ffff090224 */ /* 0x000fc400078e0008 */
[----:B------:R0:W-:Y:S02]  /*5d60*/  STL [R1+0x5d8], R8 ;  /* 0x0005d80801007387 */ /* 0x0001e40000100800 */
[----:B0-----:R-:W-:-:S05]  /*5d70*/  @P0 IMAD.MOV.U32 R8, RZ, RZ, R13 ;  /* 0x000000ffff080224 */ /* 0x001fca00078e000d */
[----:B------:R0:W3:Y:S01]  /*5d80*/  @P0 LDG.E.U16 R37, desc[UR10][R8.64] ;  /* 0x0000000a08250981 */ /* 0x0000e2000c1e1500 */
[----:B------:R-:W-:-:S04]  /*5d90*/  LEA R23, P4, R10, R6, 0x1 ;  /* 0x000000060a177211 */ /* 0x000fc800078808ff */
[----:B------:R-:W-:Y:S01]  /*5da0*/  LEA.HI.X.SX32 R31, R10, R3, 0x1, P4 ;  /* 0x000000030a1f7211 */ /* 0x000fe200020f0eff */
[----:B0-----:R-:W-:Y:S02]  /*5db0*/  @P1 IMAD.MOV.U32 R8, RZ, RZ, R2 ;  /* 0x000000ffff081224 */ /* 0x001fe400078e0002 */
[----:B------:R-:W-:Y:S01]  /*5dc0*/  @P1 IMAD.MOV.U32 R9, RZ, RZ, R7 ;  /* 0x000000ffff091224 */ /* 0x000fe200078e0007 */
[----:B------:R-:W-:Y:S01]  /*5dd0*/  PRMT R0, RZ, 0x7610, R0 ;  /* 0x00007610ff007816 */ /* 0x000fe20000000000 */
[----:B------:R-:W-:Y:S04]  /*5de0*/  STL [R1+0x5ec], R23 ;  /* 0x0005ec1701007387 */ /* 0x000fe80000100800 */
[----:B------:R-:W-:Y:S04]  /*5df0*/  STL [R1+0x5e0], R7 ;  /* 0x0005e00701007387 */ /* 0x000fe80000100800 */
[----:B------:R-:W4:Y:S01]  /*5e00*/  LDL.LU R13, [R1+0xc44] ;  /* 0x000c4400010d7983 */ /* 0x000f220000300800 */
[----:B--2---:R-:W-:-:S06]  /*5e10*/  PRMT R36, RZ, 0x7610, R36 ;  /* 0x00007610ff247816 */ /* 0x004fcc0000000024 */
[----:B------:R0:W2:Y:S02]  /*5e20*/  @P1 LDG.E.U16 R36, desc[UR10][R8.64] ;  /* 0x0000000a08241981 */ /* 0x0000a4000c1e1500 */
[----:B0-----:R-:W-:Y:S02]  /*5e30*/  @P3 IMAD.MOV.U32 R8, RZ, RZ, R23 ;  /* 0x000000ffff083224 */ /* 0x001fe400078e0017 */
[----:B------:R-:W-:-:S05]  /*5e40*/  @P3 IMAD.MOV.U32 R9, RZ, RZ, R31 ;  /* 0x000000ffff093224 */ /* 0x000fca00078e001f */
[----:B------:R0:W2:Y:S04]  /*5e50*/  @P3 LDG.E.U16 R0, desc[UR10][R8.64] ;  /* 0x0000000a08003981 */ /* 0x0000a8000c1e1500 */
[----:B---3--:R1:W-:Y:S04]  /*5e60*/  STL [R1+0x138], R37 ;  /* 0x0001382501007387 */ /* 0x0083e80000100800 */
[----:B-1----:R-:W3:Y:S01]  /*5e70*/  LDL.LU R37, [R1+0xc40] ;  /* 0x000c400001257983 */ /* 0x002ee20000300800 */
[----:B------:R-:W1:Y:S01]  /*5e80*/  S2R R2, SR_TID.X ;  /* 0x0000000000027919 */ /* 0x000e620000002100 */
[----:B------:R-:W-:-:S02]  /*5e90*/  IMAD R10, R4, 0x2, R10 ;  /* 0x00000002040a7824 */ /* 0x000fc400078e020a */
[----:B------:R-:W4:Y:S02]  /*5ea0*/  LDL.LU R7, [R1+0xc3c] ;  /* 0x000c3c0001077983 */ /* 0x000f240000300800 */
[C---:B0-----:R-:W-:Y:S01]  /*5eb0*/  IMAD R8, R4.reuse, 0x2, R10 ;  /* 0x0000000204087824 */ /* 0x041fe200078e020a */
[----:B------:R-:W-:Y:S01]  /*5ec0*/  PLOP3.LUT P0, PT, PT, PT, UP1, 0x80, 0x8 ;  /* 0x000000000008781c */ /* 0x000fe20003f0f018 */
[----:B------:R0:W-:Y:S01]  /*5ed0*/  STL [R1+0x5e8], R31 ;  /* 0x0005e81f01007387 */ /* 0x0001e20000100800 */
[----:B------:R-:W-:Y:S01]  /*5ee0*/  PLOP3.LUT P3, PT, PT, PT, UP1, 0x80, 0x8 ;  /* 0x000000000008781c */ /* 0x000fe20003f6f018 */
[----:B------:R-:W-:Y:S01]  /*5ef0*/  IMAD R9, R4, 0x2, R8 ;  /* 0x0000000204097824 */ /* 0x000fe200078e0208 */
[----:B-1----:R-:W-:-:S04]  /*5f00*/  SHF.R.U32.HI R2, RZ, 0x6, R2 ;  /* 0x00000006ff027819 */ /* 0x002fc80000011602 */
[----:B------:R-:W-:-:S04]  /*5f10*/  SGXT.U32 R2, R2, 0x1 ;  /* 0x000000010202781a */ /* 0x000fc80000000000 */
[----:B0-----:R-:W-:-:S04]  /*5f20*/  LOP3.LUT R31, R2, 0xa0, RZ, 0xfc, !PT ;  /* 0x000000a0021f7812 */ /* 0x001fc800078efcff */
[----:B------:R-:W-:Y:S02]  /*5f30*/  ISETP.LT.AND P0, PT, R31, UR17, P0 ;  /* 0x000000111f007c0c */ /* 0x000fe40008701270 */
[C---:B------:R-:W-:Y:S01]  /*5f40*/  LOP3.LUT R23, R2.reuse, 0xa2, RZ, 0xfc, !PT ;  /* 0x000000a202177812 */ /* 0x040fe200078efcff */
[----:B--2---:R0:W-:Y:S02]  /*5f50*/  STL [R1+0x174], R0 ;  /* 0x0001740001007387 */ /* 0x0041e40000100800 */
[----:B0-----:R-:W-:-:S04]  /*5f60*/  LOP3.LUT R0, R2, 0xa4, RZ, 0xfc, !PT ;  /* 0x000000a402007812 */ /* 0x001fc800078efcff */
[----:B------:R-:W-:Y:S02]  /*5f70*/  ISETP.LT.AND P3, PT, R0, UR17, P3 ;  /* 0x0000001100007c0c */ /* 0x000fe40009f61270 */
[CC--:B------:R-:W-:Y:S02]  /*5f80*/  LEA R0, P4, R8.reuse, R6.reuse, 0x1 ;  /* 0x0000000608007211 */ /* 0x0c0fe400078808ff */
[----:B------:R-:W-:Y:S02]  /*5f90*/  LEA R2, P5, R9, R6, 0x1 ;  /* 0x0000000609027211 */ /* 0x000fe400078a08ff */
[----:B------:R-:W-:Y:S01]  /*5fa0*/  LEA.HI.X.SX32 R8, R8, R3, 0x1, P4 ;  /* 0x0000000308087211 */ /* 0x000fe200020f0eff */
[----:B------:R0:W-:Y:S04]  /*5fb0*/  STL [R1+0x3c], R10 ;  /* 0x00003c0a01007387 */ /* 0x0001e80000100800 */
[----:B------:R-:W-:Y:S04]  /*5fc0*/  STL [R1+0x5f4], R0 ;  /* 0x0005f40001007387 */ /* 0x000fe80000100800 */
[----:B------:R-:W-:Y:S01]  /*5fd0*/  STL [R1+0x5fc], R2 ;  /* 0x0005fc0201007387 */ /* 0x000fe20000100800 */
[----:B0-----:R-:W-:-:S03]  /*5fe0*/  IMAD R10, R4, 0x2, R9 ;  /* 0x00000002040a7824 */ /* 0x001fc600078e0209 */
[----:B------:R-:W-:Y:S04]  /*5ff0*/  STL [R1+0x5f0], R8 ;  /* 0x0005f00801007387 */ /* 0x000fe80000100800 */
[----:B------:R0:W-:Y:S02]  /*6000*/  STL [R1+0x13c], R36 ;  /* 0x00013c2401007387 */ /* 0x0001e40000100800 */
[----:B0-----:R-:W-:Y:S01]  /*6010*/  LEA.HI.X.SX32 R36, R9, R3, 0x1, P5 ;  /* 0x0000000309247211 */ /* 0x001fe200028f0eff */
[----:B------:R-:W-:Y:S02]  /*6020*/  @P0 IMAD.MOV.U32 R9, RZ, RZ, R8 ;  /* 0x000000ffff090224 */ /* 0x000fe400078e0008 */
[----:B------:R-:W-:Y:S01]  /*6030*/  @P0 IMAD.MOV.U32 R8, RZ, RZ, R0 ;  /* 0x000000ffff080224 */ /* 0x000fe200078e0000 */
[----:B---3--:R-:W-:-:S06]  /*6040*/  PRMT R37, RZ, 0x7610, R37 ;  /* 0x00007610ff257816 */ /* 0x008fcc0000000025 */
[----:B------:R0:W2:Y:S01]  /*6050*/  @P0 LDG.E.U16 R37, desc[UR10][R8.64] ;  /* 0x0000000a08250981 */ /* 0x0000a2000c1e1500 */
[----:B------:R-:W-:-:S04]  /*6060*/  PLOP3.LUT P1, PT, PT, PT, UP1, 0x80, 0x8 ;  /* 0x000000000008781c */ /* 0x000fc80003f2f018 */
[----:B------:R-:W-:Y:S02]  /*6070*/  ISETP.LT.AND P1, PT, R23, UR17, P1 ;  /* 0x0000001117007c0c */ /* 0x000fe40008f21270 */
[C---:B------:R-:W-:Y:S02]  /*6080*/  LEA R23, P4, R10.reuse, R6, 0x1 ;  /* 0x000000060a177211 */ /* 0x040fe400078808ff */
[----:B------:R-:W-:Y:S02]  /*6090*/  PRMT R34, RZ, 0x7610, R34 ;  /* 0x00007610ff227816 */ /* 0x000fe40000000022 */
[----:B------:R-:W-:Y:S02]  /*60a0*/  LEA.HI.X.SX32 R31, R10, R3, 0x1, P4 ;  /* 0x000000030a1f7211 */ /* 0x000fe400020f0eff */
[----:B----4-:R-:W-:-:S05]  /*60b0*/  PRMT R7, RZ, 0x7610, R7 ;  /* 0x00007610ff077816 */ /* 0x010fca0000000007 */
[----:B0-----:R-:W-:Y:S02]  /*60c0*/  @P1 IMAD.MOV.U32 R8, RZ, RZ, R2 ;  /* 0x000000ffff081224 */ /* 0x001fe400078e0002 */
[----:B------:R-:W-:-:S05]  /*60d0*/  @P1 IMAD.MOV.U32 R9, RZ, RZ, R36 ;  /* 0x000000ffff091224 */ /* 0x000fca00078e0024 */
[----:B------:R0:W3:Y:S02]  /*60e0*/  @P1 LDG.E.U16 R34, desc[UR10][R8.64] ;  /* 0x0000000a08221981 */ /* 0x0000e4000c1e1500 */
[----:B0-----:R-:W-:Y:S02]  /*60f0*/  @P3 IMAD.MOV.U32 R8, RZ, RZ, R23 ;  /* 0x000000ffff083224 */ /* 0x001fe400078e0017 */
[----:B------:R-:W-:Y:S01]  /*6100*/  @P3 IMAD.MOV.U32 R9, RZ, RZ, R31 ;  /* 0x000000ffff093224 */ /* 0x000fe200078e001f */
[----:B------:R-:W-:Y:S04]  /*6110*/  STL [R1+0x604], R23 ;  /* 0x0006041701007387 */ /* 0x000fe80000100800 */
[----:B------:R0:W4:Y:S04]  /*6120*/  @P3 LDG.E.U16 R7, desc[UR10][R8.64] ;  /* 0x0000000a08073981 */ /* 0x000128000c1e1500 */
[----:B------:R-:W-:Y:S04]  /*6130*/  STL [R1+0x5f8], R36 ;  /* 0x0005f82401007387 */ /* 0x000fe80000100800 */
[----:B------:R-:W3:Y:S01]  /*6140*/  LDL.LU R0, [R1+0xc38] ;  /* 0x000c380001007983 */ /* 0x000ee20000300800 */
[----:B------:R-:W1:Y:S03]  /*6150*/  S2R R2, SR_TID.X ;  /* 0x0000000000027919 */ /* 0x000e660000002100 */
[----:B--2---:R2:W-:Y:S04]  /*6160*/  STL [R1+0x134], R37 ;  /* 0x0001342501007387 */ /* 0x0045e80000100800 */
[----:B--2---:R-:W2:Y:S04]  /*6170*/  LDL.LU R37, [R1+0xc34] ;  /* 0x000c340001257983 */ /* 0x004ea80000300800 */
[----:B------:R-:W2:Y:S01]  /*6180*/  LDL.LU R36, [R1+0xc30] ;  /* 0x000c300001247983 */ /* 0x000ea20000300800 */
[----:B-1----:R-:W-:Y:S01]  /*6190*/  SHF.R.U32.HI R2, RZ, 0x6, R2 ;  /* 0x00000006ff027819 */ /* 0x002fe20000011602 */
[----:B------:R-:W-:-:S03]  /*61a0*/  IMAD R10, R4, 0x2, R10 ;  /* 0x00000002040a7824 */ /* 0x000fc600078e020a */
[----:B------:R-:W-:Y:S01]  /*61b0*/  SGXT.U32 R2, R2, 0x1 ;  /* 0x000000010202781a */ /* 0x000fe20000000000 */
[----:B------:R1:W-:Y:S01]  /*61c0*/  STL [R1+0x600], R31 ;  /* 0x0006001f01007387 */ /* 0x0003e20000100800 */
[----:B------:R-:W-:Y:S01]  /*61d0*/  PLOP3.LUT P0, PT, PT, PT, UP1, 0x80, 0x8 ;  /* 0x000000000008781c */ /* 0x000fe20003f0f018 */
[----:B0-----:R-:W-:Y:S01]  /*61e0*/  IMAD R8, R4, 0x2, R10 ;  /* 0x0000000204087824 */ /* 0x001fe200078e020a */
[C---:B------:R-:W-:Y:S02]  /*61f0*/  LOP3.LUT R23, R2.reuse, 0xaa, RZ, 0xfc, !PT ;  /* 0x000000aa02177812 */ /* 0x040fe400078efcff */
[----:B------:R-:W-:Y:S02]  /*6200*/  PLOP3.LUT P1, PT, PT, PT, UP1, 0x80, 0x8 ;  /* 0x000000000008781c */ /* 0x000fe40003f2f018 */
[----:B-1----:R-:W-:Y:S01]  /*6210*/  LOP3.LUT R31, R2, 0xa8, RZ, 0xfc, !PT ;  /* 0x000000a8021f7812 */ /* 0x002fe200078efcff */
[----:B------:R-:W-:-:S03]  /*6220*/  IMAD R9, R4, 0x2, R8 ;  /* 0x0000000204097824 */ /* 0x000fc600078e0208 */
[----:B------:R-:W-:Y:S02]  /*6230*/  ISETP.LT.AND P0, PT, R31, UR17, P0 ;  /* 0x000000111f007c0c */ /* 0x000fe40008701270 */
[----:B------:R-:W-:Y:S02]  /*6240*/  ISETP.LT.AND P1, PT, R23, UR17, P1 ;  /* 0x0000001117007c0c */ /* 0x000fe40008f21270 */
[C---:B------:R-:W-:Y:S02]  /*6250*/  LEA R23, P4, R8.reuse, R6, 0x1 ;  /* 0x0000000608177211 */ /* 0x040fe400078808ff */
[----:B------:R-:W-:Y:S01]  /*6260*/  PLOP3.LUT P3, PT, PT, PT, UP1, 0x80, 0x8 ;  /* 0x000000000008781c */ /* 0x000fe20003f6f018 */
[----:B----4-:R0:W-:Y:S01]  /*6270*/  STL [R1+0x170], R7 ;  /* 0x0001700701007387 */ /* 0x0101e20000100800 */
[----:B------:R-:W-:-:S03]  /*6280*/  LEA.HI.X.SX32 R8, R8, R3, 0x1, P4 ;  /* 0x0000000308087211 */ /* 0x000fc600020f0eff */
[----:B------:R1:W-:Y:S01]  /*6290*/  STL [R1+0x40], R10 ;  /* 0x0000400a01007387 */ /* 0x0003e20000100800 */
[----:B0-----:R-:W-:Y:S02]  /*62a0*/  LOP3.LUT R7, R2, 0xac, RZ, 0xfc, !PT ;  /* 0x000000ac02077812 */ /* 0x001fe400078efcff */
[----:B------:R-:W-:Y:S01]  /*62b0*/  LEA R2, P5, R9, R6, 0x1 ;  /* 0x0000000609027211 */ /* 0x000fe200078a08ff */
[----:B------:R-:W-:Y:S01]  /*62c0*/  STL [R1+0x60c], R23 ;  /* 0x00060c1701007387 */ /* 0x000fe20000100800 */
[----:B------:R-:W-:Y:S01]  /*62d0*/  ISETP.LT.AND P3, PT, R7, UR17, P3 ;  /* 0x0000001107007c0c */ /* 0x000fe20009f61270 */
[----:B-1----:R-:W-:Y:S01]  /*62e0*/  IMAD R10, R4, 0x2, R9 ;  /* 0x00000002040a7824 */ /* 0x002fe200078e0209 */
[----:B------:R-:W-:Y:S01]  /*62f0*/  LEA.HI.X.SX32 R7, R9, R3, 0x1, P5 ;  /* 0x0000000309077211 */ /* 0x000fe200028f0eff */
[----:B------:R-:W-:Y:S01]  /*6300*/  STL [R1+0x614], R2 ;  /* 0x0006140201007387 */ /* 0x000fe20000100800 */
[----:B------:R-:W-:-:S03]  /*6310*/  @P0 IMAD.MOV.U32 R9, RZ, RZ, R8 ;  /* 0x000000ffff090224 */ /* 0x000fc600078e0008 */
[----:B------:R0:W-:Y:S01]  /*6320*/  STL [R1+0x608], R8 ;  /* 0x0006080801007387 */ /* 0x0001e20000100800 */
[----:B------:R-:W-:-:S03]  /*6330*/  LEA R31, P4, R10, R6, 0x1 ;  /* 0x000000060a1f7211 */ /* 0x000fc600078808ff */
[----:B---3--:R1:W-:Y:S01]  /*6340*/  STL [R1+0x130], R34 ;  /* 0x0001302201007387 */ /* 0x0083e20000100800 */
[----:B0-----:R-:W-:Y:S01]  /*6350*/  @P0 IMAD.MOV.U32 R8, RZ, RZ, R23 ;  /* 0x000000ffff080224 */ /* 0x001fe200078e0017 */
[----:B-1----:R-:W-:Y:S02]  /*6360*/  LEA.HI.X.SX32 R34, R10, R3, 0x1, P4 ;  /* 0x000000030a227211 */ /* 0x002fe400020f0eff */
[----:B------:R-:W-:Y:S01]  /*6370*/  PRMT R0, RZ, 0x7610, R0 ;  /* 0x00007610ff007816 */ /* 0x000fe20000000000 */
[----:B------:R0:W-:Y:S04]  /*6380*/  STL [R1+0x61c], R31 ;  /* 0x00061c1f01007387 */ /* 0x0001e80000100800 */
[----:B------:R-:W-:Y:S04]  /*6390*/  STL [R1+0x610], R7 ;  /* 0x0006100701007387 */ /* 0x000fe80000100800 */
[----:B------:R-:W3:Y:S01]  /*63a0*/  LDL.LU R23, [R1+0xc2c] ;  /* 0x000c2c0001177983 */ /* 0x000ee20000300800 */
[----:B--2---:R-:W-:-:S02]  /*63b0*/  PRMT R37, RZ, 0x7610, R37 ;  /* 0x00007610ff257816 */ /* 0x004fc40000000025 */
[----:B------:R-:W-:-:S04]  /*63c0*/  PRMT R36, RZ, 0x7610, R36 ;  /* 0x00007610ff247816 */ /* 0x000fc80000000024 */
[----:B------:R1:W2:Y:S02]  /*63d0*/  @P0 LDG.E.U16 R37, desc[UR10][R8.64] ;  /* 0x0000000a08250981 */ /* 0x0002a4000c1e1500 */
[----:B-1----:R-:W-:Y:S02]  /*63e0*/  @P1 IMAD.MOV.U32 R8, RZ, RZ, R2 ;  /* 0x000000ffff081224 */ /* 0x002fe400078e0002 */
[----:B------:R-:W-:-:S05]  /*63f0*/  @P1 IMAD.MOV.U32 R9, RZ, RZ, R7 ;  /* 0x000000ffff091224 */ /* 0x000fca00078e0007 */
[----:B------:R1:W4:Y:S02]  /*6400*/  @P1 LDG.E.U16 R36, desc[UR10][R8.64] ;  /* 0x0000000a08241981 */ /* 0x000324000c1e1500 */
[----:B-1----:R-:W-:Y:S02]  /*6410*/  @P3 IMAD.MOV.U32 R8, RZ, RZ, R31 ;  /* 0x000000ffff083224 */ /* 0x002fe400078e001f */
[----:B------:R-:W-:-:S05]  /*6420*/  @P3 IMAD.MOV.U32 R9, RZ, RZ, R34 ;  /* 0x000000ffff093224 */ /* 0x000fca00078e0022 */
[----:B------:R1:W4:Y:S01]  /*6430*/  @P3 LDG.E.U16 R0, desc[UR10][R8.64] ;  /* 0x0000000a08003981 */ /* 0x000322000c1e1500 */
[----:B------:R-:W0:Y:S01]  /*6440*/  S2R R2, SR_TID.X ;  /* 0x0000000000027919 */ /* 0x000e220000002100 */
[C---:B------:R-:W-:Y:S01]  /*6450*/  IMAD R10, R4.reuse, 0x2, R10 ;  /* 0x00000002040a7824 */ /* 0x040fe200078e020a */
[----:B------:R-:W-:Y:S02]  /*6460*/  PLOP3.LUT P0, PT, PT, PT, UP1, 0x80, 0x8 ;  /* 0x000000000008781c */ /* 0x000fe40003f0f018 */
[----:B------:R-:W-:Y:S01]  /*6470*/  PLOP3.LUT P3, PT, PT, PT, UP1, 0x80, 0x8 ;  /* 0x000000000008781c */ /* 0x000fe20003f6f018 */
[----:B-1----:R-:W-:-:S04]  /*6480*/  IMAD R8, R4, 0x2, R10 ;  /* 0x0000000204087824 */ /* 0x002fc800078e020a */
[----:B------:R-:W-:Y:S01]  /*6490*/  IMAD R9, R4, 0x2, R8 ;  /* 0x0000000204097824 */ /* 0x000fe200078e0208 */
[----:B0-----:R-:W-:-:S04]  /*64a0*/  SHF.R.U32.HI R2, RZ, 0x6, R2 ;  /* 0x00000006ff027819 */ /* 0x001fc80000011602 */
[----:B------:R-:W-:-:S04]  /*64b0*/  SGXT.U32 R2, R2, 0x1 ;  /* 0x000000010202781a */ /* 0x000fc80000000000 */
[C---:B------:R-:W-:Y:S02]  /*64c0*/  LOP3.LUT R31, R2.reuse, 0xb2, RZ, 0xfc, !PT ;  /* 0x000000b2021f7812 */ /* 0x040fe400078efcff */
[----:B---3--:R-:W-:Y:S01]  /*64d0*/  PRMT R23, RZ, 0x7610, R23 ;  /* 0x00007610ff177816 */ /* 0x008fe20000000017 */
[----:B--2---:R0:W-:Y:S04]  /*64e0*/  STL [R1+0x12c], R37 ;  /* 0x00012c2501007387 */ /* 0x0041e80000100800 */
[----:B0-----:R-:W2:Y:S04]  /*64f0*/  LDL.LU R37, [R1+0xc28] ;  /* 0x000c280001257983 */ /* 0x001ea80000300800 */
[----:B------:R-:W3:Y:S04]  /*6500*/  LDL.LU R7, [R1+0xc24] ;  /* 0x000c240001077983 */ /* 0x000ee80000300800 */
[----:B------:R0:W-:Y:S02]  /*6510*/  STL [R1+0x618], R34 ;  /* 0x0006182201007387 */ /* 0x0001e40000100800 */
[----:B0-----:R-:W-:-:S02]  /*6520*/  LOP3.LUT R34, R2, 0xb0, RZ, 0xfc, !PT ;  /* 0x000000b002227812 */ /* 0x001fc400078efcff */
[----:B----4-:R0:W-:Y:S02]  /*6530*/  STL [R1+0x16c], R0 ;  /* 0x00016c0001007387 */ /* 0x0101e40000100800 */
[----:B------:R-:W-:Y:S02]  /*6540*/  ISETP.LT.AND P0, PT, R34, UR17, P0 ;  /* 0x0000001122007c0c */ /* 0x000fe40008701270 */
        /* <DEDUP_REMOVED lines=13> */
[----:B------:R-:W-:-:S05]  /*6620*/  @P0 IMAD.MOV.U32 R8, RZ, RZ, R0 ;  /* 0x000000ffff080224 */ /* 0x000fca00078e0000 */
[----:B------:R0:W4:Y:S01]  /*6630*/  @P0 LDG.E.U16 R23, desc[UR10][R8.64] ;  /* 0x0000000a08170981 */ /* 0x000122000c1e1500 */
[----:B------:R-:W-:-:S04]  /*6640*/  PLOP3.LUT P1, PT, PT, PT, UP1, 0x80, 0x8 ;  /* 0x000000000008781c */ /* 0x000fc80003f2f018 */
[----:B------:R-:W-:Y:S02]  /*6650*/  ISETP.LT.AND P1, PT, R31, UR17, P1 ;  /* 0x000000111f007c0c */ /* 0x000fe40008f21270 */
[----:B------:R-:W-:-:S04]  /*6660*/  LEA R31, P4, R10, R6, 0x1 ;  /* 0x000000060a1f7211 */ /* 0x000fc800078808ff */
[----:B------:R-:W-:-:S07]  /*6670*/  LEA.HI.X.SX32 R34, R10, R3, 0x1, P4 ;  /* 0x000000030a227211 */ /* 0x000fce00020f0eff */
[----:B0-----:R-:W-:Y:S02]  /*6680*/  @P1 IMAD.MOV.U32 R8, RZ, RZ, R2 ;  /* 0x000000ffff081224 */ /* 0x001fe400078e0002 */
[----:B------:R-:W-:Y:S01]  /*6690*/  @P1 IMAD.MOV.U32 R9, RZ, RZ, R36 ;  /* 0x000000ffff091224 */ /* 0x000fe200078e0024 */
[----:B------:R-:W-:Y:S04]  /*66a0*/  STL [R1+0x634], R31 ;  /* 0x0006341f01007387 */ /* 0x000fe80000100800 */
[----:B------:R-:W-:Y:S04]  /*66b0*/  STL [R1+0x628], R36 ;  /* 0x0006282401007387 */ /* 0x000fe80000100800 */
[----:B------:R-:W4:Y:S01]  /*66c0*/  LDL.LU R0, [R1+0xc20] ;  /* 0x000c200001007983 */ /* 0x000f220000300800 */
[----:B--2---:R-:W-:-:S02]  /*66d0*/  PRMT R37, RZ, 0x7610, R37 ;  /* 0x00007610ff257816 */ /* 0x004fc40000000025 */
[----:B---3--:R-:W-:-:S04]  /*66e0*/  PRMT R7, RZ, 0x7610, R7 ;  /* 0x00007610ff077816 */ /* 0x008fc80000000007 */
[----:B------:R0:W2:Y:S02]  /*66f0*/  @P1 LDG.E.U16 R37, desc[UR10][R8.64] ;  /* 0x0000000a08251981 */ /* 0x0000a4000c1e1500 */
[----:B0-----:R-:W-:Y:S02]  /*6700*/  @P3 IMAD.MOV.U32 R8, RZ, RZ, R31 ;  /* 0x000000ffff083224 */ /* 0x001fe400078e001f */
[----:B------:R-:W-:-:S05]  /*6710*/  @P3 IMAD.MOV.U32 R9, RZ, RZ, R34 ;  /* 0x000000ffff093224 */ /* 0x000fca00078e0022 */
[----:B------:R0:W3:Y:S04]  /*6720*/  @P3 LDG.E.U16 R7, desc[UR10][R8.64] ;  /* 0x0000000a08073981 */ /* 0x0000e8000c1e1500 */
[----:B----4-:R1:W-:Y:S04]  /*6730*/  STL [R1+0x11c], R23 ;  /* 0x00011c1701007387 */ /* 0x0103e80000100800 */
[----:B-1----:R-:W4:Y:S04]  /*6740*/  LDL.LU R23, [R1+0xc1c] ;  /* 0x000c1c0001177983 */ /* 0x002f280000300800 */
[----:B------:R-:W4:Y:S01]  /*6750*/  LDL.LU R36, [R1+0xc18] ;  /* 0x000c180001247983 */ /* 0x000f220000300800 */
[----:B------:R-:W1:Y:S01]  /*6760*/  S2R R2, SR_TID.X ;  /* 0x0000000000027919 */ /* 0x000e620000002100 */
[C---:B------:R-:W-:Y:S01]  /*6770*/  IMAD R10, R4.reuse, 0x2, R10 ;  /* 0x00000002040a7824 */ /* 0x040fe200078e020a */
[----:B------:R-:W-:Y:S01]  /*6780*/  PLOP3.LUT P0, PT, PT, PT, UP1, 0x80, 0x8 ;  /* 0x000000000008781c */ /* 0x000fe20003f0f018 */
[----:B------:R1:W-:Y:S02]  /*6790*/  STL [R1+0x630], R34 ;  /* 0x0006302201007387 */ /* 0x0003e40000100800 */
[----:B0-----:R-:W-:Y:S01]  /*67a0*/  IMAD R8, R4, 0x2, R10 ;  /* 0x0000000204087824 */ /* 0x001fe200078e020a */
[----:B------:R-:W-:-:S03]  /*67b0*/  PLOP3.LUT P3, PT, PT, PT, UP1, 0x80, 0x8 ;  /* 0x000000000008781c */ /* 0x000fc60003f6f018 */
[----:B------:R-:W-:Y:S01]  /*67c0*/  IMAD R9, R4, 0x2, R8 ;  /* 0x0000000204097824 */ /* 0x000fe200078e0208 */
[----:B------:R-:W-:Y:S02]  /*67d0*/  PLOP3.LUT P1, PT, PT, PT, UP1, 0x80, 0x8 ;  /* 0x000000000008781c */ /* 0x000fe40003f2f018 */
[----:B-1----:R-:W-:-:S04]  /*67e0*/  SHF.R.U32.HI R2, RZ, 0x6, R2 ;  /* 0x00000006ff027819 */ /* 0x002fc80000011602 */
[----:B------:R-:W-:-:S04]  /*67f0*/  SGXT.U32 R2, R2, 0x1 ;  /* 0x000000010202781a */ /* 0x000fc80000000000 */
[----:B------:R-:W-:-:S04]  /*6800*/  LOP3.LUT R34, R2, 0xb8, RZ, 0xfc, !PT ;  /* 0x000000b802227812 */ /* 0x000fc800078efcff */
[----:B------:R-:W-:Y:S02]  /*6810*/  ISETP.LT.AND P0, PT, R34, UR17, P0 ;  /* 0x0000001122007c0c */ /* 0x000fe40008701270 */
[----:B------:R-:W-:-:S04]  /*6820*/  LOP3.LUT R31, R2, 0xba, RZ, 0xfc, !PT ;  /* 0x000000ba021f7812 */ /* 0x000fc800078efcff */
[----:B------:R-:W-:Y:S02]  /*6830*/  ISETP.LT.AND P1, PT, R31, UR17, P1 ;  /* 0x000000111f007c0c */ /* 0x000fe40008f21270 */
[----:B------:R-:W-:Y:S02]  /*6840*/  PRMT R35, RZ, 0x7610, R35 ;  /* 0x00007610ff237816 */ /* 0x000fe40000000023 */
[----:B------:R-:W-:Y:S01]  /*6850*/  PRMT R28, RZ, 0x7610, R28 ;  /* 0x00007610ff1c7816 */ /* 0x000fe2000000001c */
[----:B---3--:R0:W-:Y:S04]  /*6860*/  STL [R1+0x164], R7 ;  /* 0x0001640701007387 */ /* 0x0081e80000100800 */
[----:B------:R-:W-:Y:S01]  /*6870*/  STL [R1+0x48], R10 ;  /* 0x0000480a01007387 */ /* 0x000fe20000100800 */
[----:B0-----:R-:W-:-:S03]  /*6880*/  LOP3.LUT R7, R2, 0xbc, RZ, 0xfc, !PT ;  /* 0x000000bc02077812 */ /* 0x001fc600078efcff */
[----:B--2---:R0:W-:Y:S01]  /*6890*/  STL [R1+0x118], R37 ;  /* 0x0001182501007387 */ /* 0x0041e20000100800 */
[----:B------:R-:W-:Y:S02]  /*68a0*/  ISETP.LT.AND P3, PT, R7, UR17, P3 ;  /* 0x0000001107007c0c */ /* 0x000fe40009f61270 */
[----:B------:R-:W-:-:S04]  /*68b0*/  LEA R7, P4, R8, R6, 0x1 ;  /* 0x0000000608077211 */ /* 0x000fc800078808ff */
[-C--:B------:R-:W-:Y:S02]  /*68c0*/  LEA.HI.X.SX32 R8, R8, R3.reuse, 0x1, P4 ;  /* 0x0000000308087211 */ /* 0x080fe400020f0eff */
[C---:B0-----:R-:W-:Y:S01]  /*68d0*/  LEA R37, P5, R9.reuse, R6, 0x1 ;  /* 0x0000000609257211 */ /* 0x041fe200078a08ff */
[----:B------:R-:W-:Y:S01]  /*68e0*/  STL [R1+0x63c], R7 ;  /* 0x00063c0701007387 */ /* 0x000fe20000100800 */
[----:B------:R-:W-:Y:S02]  /*68f0*/  IMAD R10, R4, 0x2, R9 ;  /* 0x00000002040a7824 */ /* 0x000fe400078e0209 */
[----:B------:R-:W-:Y:S01]  /*6900*/  LEA.HI.X.SX32 R2, R9, R3, 0x1, P5 ;  /* 0x0000000309027211 */ /* 0x000fe200028f0eff */
[----:B------:R-:W-:Y:S01]  /*6910*/  STL [R1+0x644], R37 ;  /* 0x0006442501007387 */ /* 0x000fe20000100800 */
[----:B------:R-:W-:-:S03]  /*6920*/  @P0 IMAD.MOV.U32 R9, RZ, RZ, R8 ;  /* 0x000000ffff090224 */ /* 0x000fc600078e0008 */
[----:B------:R0:W-:Y:S01]  /*6930*/  STL [R1+0x638], R8 ;  /* 0x0006380801007387 */ /* 0x0001e20000100800 */
[----:B------:R-:W-:Y:S01]  /*6940*/  LEA R31, P4, R10, R6, 0x1 ;  /* 0x000000060a1f7211 */ /* 0x000fe200078808ff */
[----:B0-----:R-:W-:-:S03]  /*6950*/  @P0 IMAD.MOV.U32 R8, RZ, RZ, R7 ;  /* 0x000000ffff080224 */ /* 0x001fc600078e0007 */
[----:B------:R-:W-:Y:S02]  /*6960*/  LEA.HI.X.SX32 R34, R10, R3, 0x1, P4 ;  /* 0x000000030a227211 */ /* 0x000fe400020f0eff */
[----:B----4-:R-:W-:-:S06]  /*6970*/  PRMT R36, RZ, 0x7610, R36 ;  /* 0x00007610ff247816 */ /* 0x010fcc0000000024 */
[----:B------:R0:W2:Y:S02]  /*6980*/  @P0 LDG.E.U16 R36, desc[UR10][R8.64] ;  /* 0x0000000a08240981 */ /* 0x0000a4000c1e1500 */
[----:B0-----:R-:W-:Y:S02]  /*6990*/  @P1 IMAD.MOV.U32 R8, RZ, RZ, R37 ;  /* 0x000000ffff081224 */ /* 0x001fe400078e0025 */
[----:B------:R-:W-:-:S05]  /*69a0*/  @P1 IMAD.MOV.U32 R9, RZ, RZ, R2 ;  /* 0x000000ffff091224 */ /* 0x000fca00078e0002 */
[----:B------:R0:W3:Y:S02]  /*69b0*/  @P1 LDG.E.U16 R35, desc[UR10][R8.64] ;  /* 0x0000000a08231981 */ /* 0x0000e4000c1e1500 */
[----:B0-----:R-:W-:Y:S02]  /*69c0*/  @P3 IMAD.MOV.U32 R8, RZ, RZ, R31 ;  /* 0x000000ffff083224 */ /* 0x001fe400078e001f */
[----:B------:R-:W-:-:S05]  /*69d0*/  @P3 IMAD.MOV.U32 R9, RZ, RZ, R34 ;  /* 0x000000ffff093224 */ /* 0x000fca00078e0022 */
[----:B------:R0:W4:Y:S04]  /*69e0*/  @P3 LDG.E.U16 R28, desc[UR10][R8.64] ;  /* 0x0000000a081c3981 */ /* 0x000128000c1e1500 */
[----:B------:R-:W-:Y:S04]  /*69f0*/  STL [R1+0x64c], R31 ;  /* 0x00064c1f01007387 */ /* 0x000fe80000100800 */
[----:B------:R1:W-:Y:S01]  /*6a00*/  STL [R1+0x640], R2 ;  /* 0x0006400201007387 */ /* 0x0003e20000100800 */
[----:B------:R-:W-:-:S03]  /*6a10*/  IMAD R10, R4, 0x2, R10 ;  /* 0x00000002040a7824 */ /* 0x000fc600078e020a */
[----:B------:R-:W3:Y:S01]  /*6a20*/  LDL.LU R7, [R1+0xc14] ;  /* 0x000c140001077983 */ /* 0x000ee20000300800 */
[----:B-1----:R-:W1:Y:S01]  /*6a30*/  S2R R2, SR_TID.X ;  /* 0x0000000000027919 */ /* 0x002e620000002100 */
[----:B0-----:R-:W-:Y:S01]  /*6a40*/  IMAD R8, R4, 0x2, R10 ;  /* 0x0000000204087824 */ /* 0x001fe200078e020a */
[----:B------:R-:W-:-:S03]  /*6a50*/  PLOP3.LUT P0, PT, PT, PT, UP1, 0x80, 0x8 ;  /* 0x000000000008781c */ /* 0x000fc60003f0f018 */
[----:B------:R-:W-:Y:S01]  /*6a60*/  IMAD R9, R4, 0x2, R8 ;  /* 0x0000000204097824 */ /* 0x000fe200078e0208 */
[----:B------:R-:W-:-:S04]  /*6a70*/  LEA R37, P4, R8, R6, 0x1 ;  /* 0x0000000608257211 */ /* 0x000fc800078808ff */
[----:B------:R-:W-:Y:S02]  /*6a80*/  LEA.HI.X.SX32 R8, R8, R3, 0x1, P4 ;  /* 0x0000000308087211 */ /* 0x000fe400020f0eff */
[----:B-1----:R-:W-:-:S04]  /*6a90*/  SHF.R.U32.HI R2, RZ, 0x6, R2 ;  /* 0x00000006ff027819 */ /* 0x002fc80000011602 */
[----:B------:R-:W-:-:S04]  /*6aa0*/  SGXT.U32 R2, R2, 0x1 ;  /* 0x000000010202781a */ /* 0x000fc80000000000 */
[C---:B------:R-:W-:Y:S02]  /*6ab0*/  LOP3.LUT R31, R2.reuse, 0xc2, RZ, 0xfc, !PT ;  /* 0x000000c2021f7812 */ /* 0x040fe400078efcff */
[----:B------:R-:W-:Y:S02]  /*6ac0*/  PLOP3.LUT P1, PT, PT, PT, UP1, 0x80, 0x8 ;  /* 0x000000000008781c */ /* 0x000fe40003f2f018 */
[----:B------:R-:W-:Y:S02]  /*6ad0*/  PLOP3.LUT P3, PT, PT, PT, UP1, 0x80, 0x8 ;  /* 0x000000000008781c */ /* 0x000fe40003f6f018 */
[----:B------:R-:W-:Y:S02]  /*6ae0*/  ISETP.LT.AND P1, PT, R31, UR17, P1 ;  /* 0x000000111f007c0c */ /* 0x000fe40008f21270 */
[----:B------:R-:W-:Y:S02]  /*6af0*/  PRMT R32, RZ, 0x7610, R32 ;  /* 0x00007610ff207816 */ /* 0x000fe40000000020 */
[----:B------:R-:W-:Y:S01]  /*6b00*/  PRMT R25, RZ, 0x7610, R25 ;  /* 0x00007610ff197816 */ /* 0x000fe20000000019 */
[----:B--2---:R0:W-:Y:S04]  /*6b10*/  STL [R1+0x108], R36 ;  /* 0x0001082401007387 */ /* 0x0041e80000100800 */
[----:B0-----:R-:W2:Y:S04]  /*6b20*/  LDL.LU R36, [R1+0xc10] ;  /* 0x000c100001247983 */ /* 0x001ea80000300800 */
[----:B------:R0:W-:Y:S02]  /*6b30*/  STL [R1+0x648], R34 ;  /* 0x0006482201007387 */ /* 0x0001e40000100800 */
[----:B0-----:R-:W-:-:S04]  /*6b40*/  LOP3.LUT R34, R2, 0xc0, RZ, 0xfc, !PT ;  /* 0x000000c002227812 */ /* 0x001fc800078efcff */
[----:B------:R-:W-:Y:S02]  /*6b50*/  ISETP.LT.AND P0, PT, R34, UR17, P0 ;  /* 0x0000001122007c0c */ /* 0x000fe40008701270 */
[----:B------:R-:W-:Y:S01]  /*6b60*/  LEA R34, P5, R9, R6, 0x1 ;  /* 0x0000000609227211 */ /* 0x000fe200078a08ff */
[----:B----4-:R0:W-:Y:S04]  /*6b70*/  STL [R1+0x15c], R28 ;  /* 0x00015c1c01007387 */ /* 0x0101e80000100800 */
[----:B------:R1:W-:Y:S04]  /*6b80*/  STL [R1+0x4c], R10 ;  /* 0x00004c0a01007387 */ /* 0x0003e80000100800 */
[----:B------:R-:W-:Y:S04]  /*6b90*/  STL [R1+0x654], R37 ;  /* 0x0006542501007387 */ /* 0x000fe80000100800 */
[----:B------:R-:W-:Y:S01]  /*6ba0*/  STL [R1+0x65c], R34 ;  /* 0x00065c2201007387 */ /* 0x000fe20000100800 */
[----:B0-----:R-:W-:Y:S01]  /*6bb0*/  LOP3.LUT R28, R2, 0xc4, RZ, 0xfc, !PT ;  /* 0x000000c4021c7812 */ /* 0x001fe200078efcff */
[----:B-1----:R-:W-:-:S02]  /*6bc0*/  IMAD R10, R4, 0x2, R9 ;  /* 0x00000002040a7824 */ /* 0x002fc400078e0209 */
[----:B------:R-:W-:Y:S01]  /*6bd0*/  STL [R1+0x650], R8 ;  /* 0x0006500801007387 */ /* 0x000fe20000100800 */
[----:B------:R-:W-:-:S03]  /*6be0*/  PRMT R2, RZ, 0x7610, R2 ;  /* 0x00007610ff027816 */ /* 0x000fc60000000002 */
[----:B---3--:R0:W-:Y:S02]  /*6bf0*/  STL [R1+0x10c], R35 ;  /* 0x00010c2301007387 */ /* 0x0081e40000100800 */
[----:B0-----:R-:W-:Y:S01]  /*6c00*/  LEA.HI.X.SX32 R35, R9, R3, 0x1, P5 ;  /* 0x0000000309237211 */ /* 0x001fe200028f0eff */
[----:B------:R-:W-:Y:S02]  /*6c10*/  @P0 IMAD.MOV.U32 R9, RZ, RZ, R8 ;  /* 0x000000ffff090224 */ /* 0x000fe400078e0008 */
[----:B------:R-:W-:-:S05]  /*6c20*/  @P0 IMAD.MOV.U32 R8, RZ, RZ, R37 ;  /* 0x000000ffff080224 */ /* 0x000fca00078e0025 */
[----:B------:R0:W3:Y:S01]  /*6c30*/  @P0 LDG.E.U16 R2, desc[UR10][R8.64] ;  /* 0x0000000a08020981 */ /* 0x0000e2000c1e1500 */
[----:B------:R-:W-:Y:S02]  /*6c40*/  ISETP.LT.AND P3, PT, R28, UR17, P3 ;  /* 0x000000111c007c0c */ /* 0x000fe40009f61270 */
[----:B------:R-:W-:-:S04]  /*6c50*/  LEA R28, P4, R10, R6, 0x1 ;  /* 0x000000060a1c7211 */ /* 0x000fc800078808ff */
[----:B------:R-:W-:Y:S01]  /*6c60*/  LEA.HI.X.SX32 R31, R10, R3, 0x1, P4 ;  /* 0x000000030a1f7211 */ /* 0x000fe200020f0eff */
[----:B0-----:R-:W-:Y:S02]  /*6c70*/  @P1 IMAD.MOV.U32 R8, RZ, RZ, R34 ;  /* 0x000000ffff081224 */ /* 0x001fe400078e0022 */
[----:B------:R-:W-:-:S05]  /*6c80*/  @P1 IMAD.MOV.U32 R9, RZ, RZ, R35 ;  /* 0x000000ffff091224 */ /* 0x000fca00078e0023 */
[----:B------:R0:W4:Y:S02]  /*6c90*/  @P1 LDG.E.U16 R32, desc[UR10][R8.64] ;  /* 0x0000000a08201981 */ /* 0x000124000c1e1500 */
[----:B0-----:R-:W-:Y:S02]  /*6ca0*/  @P3 IMAD.MOV.U32 R8, RZ, RZ, R28 ;  /* 0x000000ffff083224 */ /* 0x001fe400078e001c */
[----:B------:R-:W-:-:S05]  /*6cb0*/  @P3 IMAD.MOV.U32 R9, RZ, RZ, R31 ;  /* 0x000000ffff093224 */ /* 0x000fca00078e001f */
[----:B------:R0:W2:Y:S04]  /*6cc0*/  @P3 LDG.E.U16 R25, desc[UR10][R8.64] ;  /* 0x0000000a08193981 */ /* 0x0000a8000c1e1500 */
[----:B------:R-:W-:Y:S04]  /*6cd0*/  STL [R1+0x664], R28 ;  /* 0x0006641c01007387 */ /* 0x000fe80000100800 */
[----:B------:R1:W-:Y:S04]  /*6ce0*/  STL [R1+0x658], R35 ;  /* 0x0006582301007387 */ /* 0x0003e80000100800 */
[----:B------:R-:W2:Y:S01]  /*6cf0*/  LDL.LU R37, [R1+0xc0c] ;  /* 0x000c0c0001257983 */ /* 0x000ea20000300800 */
[----:B------:R-:W-:Y:S01]  /*6d00*/  IMAD R10, R4, 0x2, R10 ;  /* 0x00000002040a7824 */ /* 0x000fe200078e020a */
[----:B------:R-:W-:-:S03]  /*6d10*/  PLOP3.LUT P0, PT, PT, PT, UP1, 0x80, 0x8 ;  /* 0x000000000008781c */ /* 0x000fc60003f0f018 */
[----:B0-----:R-:W-:Y:S01]  /*6d20*/  IMAD R8, R4, 0x2, R10 ;  /* 0x0000000204087824 */ /* 0x001fe200078e020a */
[----:B------:R-:W-:-:S03]  /*6d30*/  PLOP3.LUT P1, PT, PT, PT, UP1, 0x80, 0x8 ;  /* 0x000000000008781c */ /* 0x000fc60003f2f018 */
[----:B------:R-:W-:Y:S01]  /*6d40*/  IMAD R9, R4, 0x2, R8 ;  /* 0x0000000204097824 */ /* 0x000fe200078e0208 */
[----:B------:R-:W-:-:S04]  /*6d50*/  LEA R34, P4, R8, R6, 0x1 ;  /* 0x0000000608227211 */ /* 0x000fc800078808ff */
[----:B-1----:R-:W-:Y:S02]  /*6d60*/  LEA.HI.X.SX32 R35, R8, R3, 0x1, P4 ;  /* 0x0000000308237211 */ /* 0x002fe400020f0eff */
[----:B------:R-:W-:Y:S02]  /*6d70*/  PLOP3.LUT P3, PT, PT, PT, UP1, 0x80, 0x8 ;  /* 0x000000000008781c */ /* 0x000fe40003f6f018 */
[----:B------:R-:W-:Y:S02]  /*6d80*/  PRMT R33, RZ, 0x7610, R33 ;  /* 0x00007610ff217816 */ /* 0x000fe40000000021 */
[----:B------:R-:W-:Y:S02]  /*6d90*/  PRMT R29, RZ, 0x7610, R29 ;  /* 0x00007610ff1d7816 */ /* 0x000fe4000000001d */
[----:B------:R-:W-:Y:S01]  /*6da0*/  PRMT R22, RZ, 0x7610, R22 ;  /* 0x00007610ff167816 */ /* 0x000fe20000000016 */
[----:B---3--:R0:W-:Y:S02]  /*6db0*/  STL [R1+0xf8], R2 ;  /* 0x0000f80201007387 */ /* 0x0081e40000100800 */
[----:B0-----:R-:W0:Y:S02]  /*6dc0*/  S2R R2, SR_TID.X ;  /* 0x0000000000027919 */ /* 0x001e240000002100 */
[----:B------:R1:W-:Y:S01]  /*6dd0*/  STL [R1+0x660], R31 ;  /* 0x0006601f01007387 */ /* 0x0003e20000100800 */
[----:B0-----:R-:W-:-:S04]  /*6de0*/  SHF.R.U32.HI R2, RZ, 0x6, R2 ;  /* 0x00000006ff027819 */ /* 0x001fc80000011602 */
[----:B------:R-:W-:-:S04]  /*6df0*/  SGXT.U32 R2, R2, 0x1 ;  /* 0x000000010202781a */ /* 0x000fc80000000000 */
[C---:B-1----:R-:W-:Y:S02]  /*6e00*/  LOP3.LUT R31, R2.reuse, 0xc8, RZ, 0xfc, !PT ;  /* 0x000000c8021f7812 */ /* 0x042fe400078efcff */
[----:B------:R-:W-:Y:S02]  /*6e10*/  LOP3.LUT R28, R2, 0xca, RZ, 0xfc, !PT ;  /* 0x000000ca021c7812 */ /* 0x000fe400078efcff */
[----:B------:R-:W-:Y:S02]  /*6e20*/  ISETP.LT.AND P0, PT, R31, UR17, P0 ;  /* 0x000000111f007c0c */ /* 0x000fe40008701270 */
[----:B------:R-:W-:Y:S01]  /*6e30*/  LEA R31, P5, R9, R6, 0x1 ;  /* 0x00000006091f7211 */ /* 0x000fe200078a08ff */
[----:B--2---:R0:W-:Y:S01]  /*6e40*/  STL [R1+0x150], R25 ;  /* 0x0001501901007387 */ /* 0x0041e20000100800 */
[----:B------:R-:W-:-:S03]  /*6e50*/  ISETP.LT.AND P1, PT, R28, UR17, P1 ;  /* 0x000000111c007c0c */ /* 0x000fc60008f21270 */
[----:B------:R1:W-:Y:S04]  /*6e60*/  STL [R1+0x6c], R10 ;  /* 0x00006c0a01007387 */ /* 0x0003e80000100800 */
[----:B------:R-:W-:Y:S01]  /*6e70*/  STL [R1+0x66c], R34 ;  /* 0x00066c2201007387 */ /* 0x000fe20000100800 */
[----:B0-----:R-:W-:-:S03]  /*6e80*/  LOP3.LUT R25, R2, 0xcc, RZ, 0xfc, !PT ;  /* 0x000000cc02197812 */ /* 0x001fc600078efcff */
[----:B------:R-:W-:Y:S01]  /*6e90*/  STL [R1+0x674], R31 ;  /* 0x0006741f01007387 */ /* 0x000fe20000100800 */
[----:B-1----:R-:W-:-:S03]  /*6ea0*/  IMAD R10, R4, 0x2, R9 ;  /* 0x00000002040a7824 */ /* 0x002fc600078e0209 */
[----:B------:R-:W-:Y:S01]  /*6eb0*/  STL [R1+0x668], R35 ;  /* 0x0006682301007387 */ /* 0x000fe20000100800 */
[----:B------:R-:W-:Y:S01]  /*6ec0*/  ISETP.LT.AND P3, PT, R25, UR17, P3 ;  /* 0x0000001119007c0c */ /* 0x000fe20009f61270 */
[----:B------:R-:W-:Y:S02]  /*6ed0*/  @P0 IMAD.MOV.U32 R8, RZ, RZ, R34 ;  /* 0x000000ffff080224 */ /* 0x000fe400078e0022 */
[----:B----4-:R0:W-:Y:S01]  /*6ee0*/  STL [R1+0xfc], R32 ;  /* 0x0000fc2001007387 */ /* 0x0101e20000100800 */
[C---:B------:R-:W-:Y:S02]  /*6ef0*/  LEA R25, P4, R10.reuse, R6, 0x1 ;  /* 0x000000060a197211 */ /* 0x040fe400078808ff */
[-C--:B0-----:R-:W-:Y:S01]  /*6f00*/  LEA.HI.X.SX32 R32, R9, R3.reuse, 0x1, P5 ;  /* 0x0000000309207211 */ /* 0x081fe200028f0eff */
[----:B------:R-:W-:Y:S01]  /*6f10*/  @P0 IMAD.MOV.U32 R9, RZ, RZ, R35 ;  /* 0x000000ffff090224 */ /* 0x000fe200078e0023 */
[----:B------:R-:W-:-:S04]  /*6f20*/  LEA.HI.X.SX32 R28, R10, R3, 0x1, P4 ;  /* 0x000000030a1c7211 */ /* 0x000fc800020f0eff */
[----:B------:R0:W2:Y:S02]  /*6f30*/  @P0 LDG.E.U16 R33, desc[UR10][R8.64] ;  /* 0x0000000a08210981 */ /* 0x0000a4000c1e1500 */
[----:B0-----:R-:W-:Y:S02]  /*6f40*/  @P1 IMAD.MOV.U32 R8, RZ, RZ, R31 ;  /* 0x000000ffff081224 */ /* 0x001fe400078e001f */
[----:B------:R-:W-:-:S05]  /*6f50*/  @P1 IMAD.MOV.U32 R9, RZ, RZ, R32 ;  /* 0x000000ffff091224 */ /* 0x000fca00078e0020 */
[----:B------:R0:W3:Y:S02]  /*6f60*/  @P1 LDG.E.U16 R29, desc[UR10][R8.64] ;  /* 0x0000000a081d1981 */ /* 0x0000e4000c1e1500 */
[----:B0-----:R-:W-:Y:S02]  /*6f70*/  @P3 IMAD.MOV.U32 R8, RZ, RZ, R25 ;  /* 0x000000ffff083224 */ /* 0x001fe400078e0019 */
[----:B------:R-:W-:-:S05]  /*6f80*/  @P3 IMAD.MOV.U32 R9, RZ, RZ, R28 ;  /* 0x000000ffff093224 */ /* 0x000fca00078e001c */
[----:B------:R0:W4:Y:S01]  /*6f90*/  @P3 LDG.E.U16 R22, desc[UR10][R8.64] ;  /* 0x0000000a08163981 */ /* 0x000122000c1e1500 */
[----:B------:R-:W-:-:S03]  /*6fa0*/  IMAD R10, R4, 0x2, R10 ;  /* 0x00000002040a7824 */ /* 0x000fc600078e020a */
[----:B------:R-:W-:Y:S01]  /*6fb0*/  STL [R1+0x67c], R25 ;  /* 0x00067c1901007387 */ /* 0x000fe20000100800 */
[----:B------:R-:W-:-:S03]  /*6fc0*/  PLOP3.LUT P0, PT, PT, PT, UP1, 0x80, 0x8 ;  /* 0x000000000008781c */ /* 0x000fc60003f0f018 */
[----:B------:R-:W-:Y:S01]  /*6fd0*/  STL [R1+0x670], R32 ;  /* 0x0006702001007387 */ /* 0x000fe20000100800 */
[----:B0-----:R-:W-:-:S03]  /*6fe0*/  IMAD R8, R4, 0x2, R10 ;  /* 0x0000000204087824 */ /* 0x001fc600078e020a */
[----:B------:R0:W-:Y:S01]  /*6ff0*/  STL [R1+0x678], R28 ;  /* 0x0006781c01007387 */ /* 0x0001e20000100800 */
[----:B------:R-:W-:Y:S01]  /*7000*/  IMAD R9, R4, 0x2, R8 ;  /* 0x0000000204097824 */ /* 0x000fe200078e0208 */
[----:B------:R-:W-:Y:S02]  /*7010*/  LEA R31, P4, R8, R6, 0x1 ;  /* 0x00000006081f7211 */ /* 0x000fe400078808ff */
[C---:B0-----:R-:W-:Y:S02]  /*7020*/  LOP3.LUT R28, R2.reuse, 0xd0, RZ, 0xfc, !PT ;  /* 0x000000d0021c7812 */ /* 0x041fe400078efcff */
[----:B------:R-:W-:Y:S02]  /*7030*/  LOP3.LUT R25, R2, 0xd2, RZ, 0xfc, !PT ;  /* 0x000000d202197812 */ /* 0x000fe400078efcff */
[----:B------:R-:W-:Y:S02]  /*7040*/  ISETP.LT.AND P0, PT, R28, UR17, P0 ;  /* 0x000000111c007c0c */ /* 0x000fe40008701270 */
[----:B------:R-:W-:-:S02]  /*7050*/  PLOP3.LUT P1, PT, PT, PT, UP1, 0x80, 0x8 ;  /* 0x000000000008781c */ /* 0x000fc40003f2f018 */
[----:B------:R-:W-:Y:S02]  /*7060*/  LEA R28, P5, R9, R6, 0x1 ;  /* 0x00000006091c7211 */ /* 0x000fe400078a08ff */
[----:B------:R-:W-:Y:S02]  /*7070*/  LEA.HI.X.SX32 R32, R8, R3, 0x1, P4 ;  /* 0x0000000308207211 */ /* 0x000fe400020f0eff */
[----:B------:R-:W-:Y:S02]  /*7080*/  ISETP.LT.AND P1, PT, R25, UR17, P1 ;  /* 0x0000001119007c0c */ /* 0x000fe40008f21270 */
[----:B------:R-:W-:Y:S02]  /*7090*/  PLOP3.LUT P3, PT, PT, PT, UP1, 0x80, 0x8 ;  /* 0x000000000008781c */ /* 0x000fe40003f6f018 */
[----:B------:R-:W-:Y:S01]  /*70a0*/  PRMT R30, RZ, 0x7610, R30 ;  /* 0x00007610ff1e7816 */ /* 0x000fe2000000001e */
[----:B------:R-:W-:Y:S01]  /*70b0*/  @P0 IMAD.MOV.U32 R8, RZ, RZ, R31 ;  /* 0x000000ffff080224 */ /* 0x000fe200078e001f */
[----:B------:R-:W-:-:S02]  /*70c0*/  PRMT R26, RZ, 0x7610, R26 ;  /* 0x00007610ff1a7816 */ /* 0x000fc4000000001a */
[----:B------:R-:W-:Y:S01]  /*70d0*/  PRMT R19, RZ, 0x7610, R19 ;  /* 0x00007610ff137816 */ /* 0x000fe20000000013 */
[----:B----4-:R0:W-:Y:S04]  /*70e0*/  STL [R1+0x14c], R22 ;  /* 0x00014c1601007387 */ /* 0x0101e80000100800 */
[----:B------:R1:W-:Y:S04]  /*70f0*/  STL [R1+0x68], R10 ;  /* 0x0000680a01007387 */ /* 0x0003e80000100800 */
[----:B------:R-:W-:Y:S01]  /*7100*/  STL [R1+0x684], R31 ;  /* 0x0006841f01007387 */ /* 0x000fe20000100800 */
[----:B0-----:R-:W-:-:S03]  /*7110*/  LOP3.LUT R22, R2, 0xd4, RZ, 0xfc, !PT ;  /* 0x000000d402167812 */ /* 0x001fc600078efcff */
[----:B------:R-:W-:Y:S01]  /*7120*/  STL [R1+0x68c], R28 ;  /* 0x00068c1c01007387 */ /* 0x000fe20000100800 */
[----:B-1----:R-:W-:-:S03]  /*7130*/  IMAD R10, R4, 0x2, R9 ;  /* 0x00000002040a7824 */ /* 0x002fc600078e0209 */
[----:B--2---:R-:W-:Y:S01]  /*7140*/  STL [R1+0xe8], R33 ;  /* 0x0000e82101007387 */ /* 0x004fe20000100800 */
[----:B------:R-:W-:-:S03]  /*7150*/  ISETP.LT.AND P3, PT, R22, UR17, P3 ;  /* 0x0000001116007c0c */ /* 0x000fc60009f61270 */
[----:B------:R-:W-:Y:S04]  /*7160*/  STL [R1+0x680], R32 ;  /* 0x0006802001007387 */ /* 0x000fe80000100800 */
[----:B---3--:R0:W-:Y:S01]  /*7170*/  STL [R1+0xec], R29 ;  /* 0x0000ec1d01007387 */ /* 0x0081e20000100800 */
        /* <DEDUP_REMOVED lines=176> */
[----:B------:R1:W-:Y:S01]  /*7c80*/  STL [R1+0x6f4], R13 ;  /* 0x0006f40d01007387 */ /* 0x0003e20000100800 */
[----:B------:R-:W-:-:S03]  /*7c90*/  PLOP3.LUT P0, PT, PT, PT, UP1, 0x80, 0x8 ;  /* 0x000000000008781c */ /* 0x000fc60003f0f018 */
[----:B------:R-:W-:Y:S01]  /*7ca0*/  STL [R1+0x6e8], R17 ;  /* 0x0006e81101007387 */ /* 0x000fe20000100800 */
[----:B0-----:R-:W-:-:S03]  /*7cb0*/  IMAD R8, R4, 0x2, R10 ;  /* 0x0000000204087824 */ /* 0x001fc600078e020a */
[----:B------:R0:W-:Y:S01]  /*7cc0*/  STL [R1+0x6f0], R14 ;  /* 0x0006f00e01007387 */ /* 0x0001e20000100800 */
[----:B------:R-:W-:Y:S01]  /*7cd0*/  IMAD R9, R4, 0x2, R8 ;  /* 0x0000000204097824 */ /* 0x000fe200078e0208 */
[C---:B-1----:R-:W-:Y:S02]  /*7ce0*/  LOP3.LUT R13, R2.reuse, 0xfa, RZ, 0xfc, !PT ;  /* 0x000000fa020d7812 */ /* 0x042fe400078efcff */
[----:B------:R-:W2:Y:S01]  /*7cf0*/  LDL R25, [R1+0x394] ;  /* 0x0003940001197983 */ /* 0x000ea20000100800 */
[----:B0-----:R-:W-:Y:S01]  /*7d00*/  LOP3.LUT R14, R2, 0xf8, RZ, 0xfc, !PT ;  /* 0x000000f8020e7812 */ /* 0x001fe200078efcff */
[----:B------:R-:W-:-:S03]  /*7d10*/  IMAD R16, R4, 0x2, R9 ;  /* 0x0000000204107824 */ /* 0x000fc600078e0209 */
[----:B------:R-:W-:Y:S02]  /*7d20*/  ISETP.LT.AND P0, PT, R14, UR17, P0 ;  /* 0x000000110e007c0c */ /* 0x000fe40008701270 */
[----:B------:R-:W-:Y:S02]  /*7d30*/  LEA R14, P4, R8, R6, 0x1 ;  /* 0x00000006080e7211 */ /* 0x000fe400078808ff */
[----:B------:R-:W-:Y:S02]  /*7d40*/  PLOP3.LUT P1, PT, PT, PT, UP1, 0x80, 0x8 ;  /* 0x000000000008781c */ /* 0x000fe40003f2f018 */
[----:B------:R-:W-:Y:S02]  /*7d50*/  PLOP3.LUT P3, PT, PT, PT, UP1, 0x80, 0x8 ;  /* 0x000000000008781c */ /* 0x000fe40003f6f018 */
[----:B------:R-:W-:Y:S02]  /*7d60*/  ISETP.LT.AND P1, PT, R13, UR17, P1 ;  /* 0x000000110d007c0c */ /* 0x000fe40008f21270 */
[----:B------:R-:W-:-:S02]  /*7d70*/  PRMT R5, RZ, 0x7610, R5 ;  /* 0x00007610ff057816 */ /* 0x000fc40000000005 */
[----:B------:R-:W-:Y:S01]  /*7d80*/  PRMT R11, RZ, 0x7610, R11 ;  /* 0x00007610ff0b7816 */ /* 0x000fe2000000000b */
[----:B----4-:R0:W-:Y:S04]  /*7d90*/  STL [R1+0xf0], R12 ;  /* 0x0000f00c01007387 */ /* 0x0101e80000100800 */
[----:B------:R-:W-:Y:S04]  /*7da0*/  STL [R1+0x54], R10 ;  /* 0x0000540a01007387 */ /* 0x000fe80000100800 */
[----:B------:R-:W-:Y:S01]  /*7db0*/  STL [R1+0xbac], R4 ;  /* 0x000bac0401007387 */ /* 0x000fe20000100800 */
[----:B0-----:R-:W-:-:S03]  /*7dc0*/  LOP3.LUT R12, R2, 0xfc, RZ, 0xfc, !PT ;  /* 0x000000fc020c7812 */ /* 0x001fc600078efcff */
[----:B------:R-:W-:Y:S01]  /*7dd0*/  STL [R1+0x6fc], R14 ;  /* 0x0006fc0e01007387 */ /* 0x000fe20000100800 */
[----:B------:R-:W-:-:S03]  /*7de0*/  ISETP.LT.AND P3, PT, R12, UR17, P3 ;  /* 0x000000110c007c0c */ /* 0x000fc60009f61270 */
[----:B------:R-:W-:Y:S01]  /*7df0*/  STL [R1+0x50], R16 ;  /* 0x0000501001007387 */ /* 0x000fe20000100800 */
[----:B------:R-:W-:-:S03]  /*7e00*/  LEA R12, P5, R9, R6, 0x1 ;  /* 0x00000006090c7211 */ /* 0x000fc600078a08ff */
[----:B---3--:R0:W-:Y:S01]  /*7e10*/  STL [R1+0xf4], R15 ;  /* 0x0000f40f01007387 */ /* 0x0081e20000100800 */
[-C--:B------:R-:W-:Y:S02]  /*7e20*/  LEA.HI.X.SX32 R13, R9, R3.reuse, 0x1, P5 ;  /* 0x00000003090d7211 */ /* 0x080fe400028f0eff */
[----:B0-----:R-:W-:Y:S01]  /*7e30*/  LEA.HI.X.SX32 R15, R8, R3, 0x1, P4 ;  /* 0x00000003080f7211 */ /* 0x001fe200020f0eff */
[----:B------:R-:W-:Y:S01]  /*7e40*/  @P0 IMAD.MOV.U32 R8, RZ, RZ, R14 ;  /* 0x000000ffff080224 */ /* 0x000fe200078e000e */
[----:B------:R-:W-:-:S03]  /*7e50*/  LEA R10, P4, R16, R6, 0x1 ;  /* 0x00000006100a7211 */ /* 0x000fc600078808ff */
[----:B------:R-:W-:Y:S01]  /*7e60*/  @P0 IMAD.MOV.U32 R9, RZ, RZ, R15 ;  /* 0x000000ffff090224 */ /* 0x000fe200078e000f */
[----:B------:R-:W-:-:S04]  /*7e70*/  LEA.HI.X.SX32 R4, R16, R3, 0x1, P4 ;  /* 0x0000000310047211 */ /* 0x000fc800020f0eff */
[----:B------:R0:W3:Y:S01]  /*7e80*/  @P0 LDG.E.U16 R5, desc[UR10][R8.64] ;  /* 0x0000000a08050981 */ /* 0x0000e2000c1e1500 */
[----:B------:R-:W-:Y:S01]  /*7e90*/  PRMT R2, RZ, 0x7610, R2 ;  /* 0x00007610ff027816 */ /* 0x000fe20000000002 */
[----:B0-----:R-:W-:Y:S02]  /*7ea0*/  @P1 IMAD.MOV.U32 R8, RZ, RZ, R12 ;  /* 0x000000ffff081224 */ /* 0x001fe400078e000c */
[----:B------:R-:W-:-:S05]  /*7eb0*/  @P1 IMAD.MOV.U32 R9, RZ, RZ, R13 ;  /* 0x000000ffff091224 */ /* 0x000fca00078e000d */
[----:B------:R0:W4:Y:S02]  /*7ec0*/  @P1 LDG.E.U16 R11, desc[UR10][R8.64] ;  /* 0x0000000a080b1981 */ /* 0x000124000c1e1500 */
[----:B0-----:R-:W-:Y:S02]  /*7ed0*/  @P3 IMAD.MOV.U32 R8, RZ, RZ, R10 ;  /* 0x000000ffff083224 */ /* 0x001fe400078e000a */
[----:B------:R-:W-:-:S05]  /*7ee0*/  @P3 IMAD.MOV.U32 R9, RZ, RZ, R4 ;  /* 0x000000ffff093224 */ /* 0x000fca00078e0004 */
[----:B------:R0:W4:Y:S04]  /*7ef0*/  @P3 LDG.E.U16 R2, desc[UR10][R8.64] ;  /* 0x0000000a08023981 */ /* 0x000128000c1e1500 */
[----:B--2---:R-:W-:Y:S04]  /*7f00*/  STL [R1+0xc8], R18 ;  /* 0x0000c81201007387 */ /* 0x004fe80000100800 */
[----:B------:R-:W-:Y:S04]  /*7f10*/  STL [R1+0xc00], R6 ;  /* 0x000c000601007387 */ /* 0x000fe80000100800 */
[----:B------:R-:W-:Y:S04]  /*7f20*/  STL [R1+0x704], R12 ;  /* 0x0007040c01007387 */ /* 0x000fe80000100800 */
[----:B------:R-:W-:Y:S04]  /*7f30*/  STL [R1+0x6f8], R15 ;  /* 0x0006f80f01007387 */ /* 0x000fe80000100800 */
[----:B------:R-:W-:Y:S04]  /*7f40*/  STL [R1+0x70c], R10 ;  /* 0x00070c0a01007387 */ /* 0x000fe80000100800 */
[----:B------:R-:W-:Y:S04]  /*7f50*/  STL [R1+0x700], R13 ;  /* 0x0007000d01007387 */ /* 0x000fe80000100800 */
[----:B------:R1:W-:Y:S04]  /*7f60*/  STL [R1+0xc04], R3 ;  /* 0x000c040301007387 */ /* 0x0003e80000100800 */
[----:B------:R2:W-:Y:S01]  /*7f70*/  STL [R1+0x708], R4 ;  /* 0x0007080401007387 */ /* 0x0005e20000100800 */
[----:B-1----:R-:W-:-:S02]  /*7f80*/  VIADD R3, R25, 0x10 ;  /* 0x0000001019037836 */ /* 0x002fc40000000000 */
[----:B--2---:R-:W-:-:S03]  /*7f90*/  VIADD R4, R25, 0xf ;  /* 0x0000000f19047836 */ /* 0x004fc60000000000 */
[----:B------:R-:W-:-:S05]  /*7fa0*/  IABS R12, R3 ;  /* 0x00000003000c7213 */ /* 0x000fca0000000000 */
[----:B------:R-:W-:Y:S01]  /*7fb0*/  IMAD.HI.U32 R10, R7, R12, RZ ;  /* 0x0000000c070a7227 */ /* 0x000fe200078e00ff */
[----:B0-----:R-:W-:-:S03]  /*7fc0*/  IABS R9, R4 ;  /* 0x0000000400097213 */ /* 0x001fc60000000000 */
[----:B------:R-:W-:-:S04]  /*7fd0*/  IMAD.MOV R10, RZ, RZ, -R10 ;  /* 0x000000ffff0a7224 */ /* 0x000fc800078e0a0a */
[----:B------:R-:W-:Y:S01]  /*7fe0*/  IMAD R12, R0, R10, R12 ;  /* 0x0000000a000c7224 */ /* 0x000fe200078e020c */
[----:B---3--:R-:W-:Y:S04]  /*7ff0*/  STL [R1+0xbb0], R5 ;  /* 0x000bb00501007387 */ /* 0x008fe80000100800 */
[----:B------:R-:W-:Y:S04]  /*8000*/  STL [R1+0xc08], R5 ;  /* 0x000c080501007387 */ /* 0x000fe80000100800 */
[----:B----4-:R0:W-:Y:S04]  /*8010*/  STL [R1+0xe4], R2 ;  /* 0x0000e40201007387 */ /* 0x0101e80000100800 */
[----:B------:R-:W-:Y:S01]  /*8020*/  STL [R1+0x70], R4 ;  /* 0x0000700401007387 */ /* 0x000fe20000100800 */
[----:B0-----:R-:W-:-:S03]  /*8030*/  VIADD R2, R25, 0x11 ;  /* 0x0000001119027836 */ /* 0x001fc60000000000 */
[----:B------:R0:W-:Y:S04]  /*8040*/  STL [R1+0x74], R3 ;  /* 0x0000740301007387 */ /* 0x0001e80000100800 */
[----:B------:R-:W-:Y:S04]  /*8050*/  STL [R1+0x80], R2 ;  /* 0x0000800201007387 */ /* 0x000fe80000100800 */
[----:B------:R1:W-:Y:S01]  /*8060*/  STL [R1+0xe0], R11 ;  /* 0x0000e00b01007387 */ /* 0x0003e20000100800 */
[----:B0-----:R-:W-:Y:S01]  /*8070*/  VIADD R3, R25, 0x13 ;  /* 0x0000001319037836 */ /* 0x001fe20000000000 */
[----:B-1----:R-:W-:-:S05]  /*8080*/  IABS R11, R2 ;  /* 0x00000002000b7213 */ /* 0x002fca0000000000 */
[----:B------:R-:W-:Y:S01]  /*8090*/  IMAD.HI.U32 R13, R7, R11, RZ ;  /* 0x0000000b070d7227 */ /* 0x000fe200078e00ff */
[----:B------:R-:W-:-:S03]  /*80a0*/  IABS R15, R3 ;  /* 0x00000003000f7213 */ /* 0x000fc60000000000 */
[----:B------:R-:W-:Y:S02]  /*80b0*/  IMAD.MOV R13, RZ, RZ, -R13 ;  /* 0x000000ffff0d7224 */ /* 0x000fe400078e0a0d */
[C---:B------:R-:W-:Y:S02]  /*80c0*/  VIADD R4, R25.reuse, 0x12 ;  /* 0x0000001219047836 */ /* 0x040fe40000000000 */
[----:B------:R-:W-:Y:S02]  /*80d0*/  IMAD R11, R0, R13, R11 ;  /* 0x0000000d000b7224 */ /* 0x000fe400078e020b */
[----:B------:R-:W-:Y:S02]  /*80e0*/  VIADD R2, R25, 0x14 ;  /* 0x0000001419027836 */ /* 0x000fe40000000000 */
[----:B------:R-:W-:Y:S01]  /*80f0*/  IMAD.HI.U32 R13, R7, R15, RZ ;  /* 0x0000000f070d7227 */ /* 0x000fe200078e00ff */
[----:B------:R0:W-:Y:S01]  /*8100*/  STL [R1+0x78], R4 ;  /* 0x0000780401007387 */ /* 0x0001e20000100800 */
[----:B------:R-:W-:-:S02]  /*8110*/  IABS R10, R4 ;  /* 0x00000004000a7213 */ /* 0x000fc40000000000 */
[----:B------:R-:W-:Y:S01]  /*8120*/  IMAD.MOV R13, RZ, RZ, -R13 ;  /* 0x000000ffff0d7224 */ /* 0x000fe200078e0a0d */
[----:B------:R1:W-:Y:S01]  /*8130*/  STL [R1+0x7c], R3 ;  /* 0x00007c0301007387 */ /* 0x0003e20000100800 */
[----:B------:R-:W-:-:S03]  /*8140*/  IABS R14, R2 ;  /* 0x00000002000e7213 */ /* 0x000fc60000000000 */
[----:B------:R2:W-:Y:S01]  /*8150*/  STL [R1+0x8c], R2 ;  /* 0x00008c0201007387 */ /* 0x0005e20000100800 */
[C---:B0-----:R-:W-:Y:S02]  /*8160*/  VIADD R4, R25.reuse, 0x15 ;  /* 0x0000001519047836 */ /* 0x041fe40000000000 */
[----:B-1----:R-:W-:-:S03]  /*8170*/  VIADD R3, R25, 0x16 ;  /* 0x0000001619037836 */ /* 0x002fc60000000000 */
[----:B------:R0:W-:Y:S01]  /*8180*/  STL [R1+0x84], R4 ;  /* 0x0000840401007387 */ /* 0x0001e20000100800 */
[----:B------:R-:W-:Y:S02]  /*8190*/  IMAD R15, R0, R13, R15 ;  /* 0x0000000d000f7224 */ /* 0x000fe400078e020f */
[C---:B--2---:R-:W-:Y:S01]  /*81a0*/  VIADD R2, R25.reuse, 0x17 ;  /* 0x0000001719027836 */ /* 0x044fe20000000000 */
[----:B------:R-:W-:Y:S01]  /*81b0*/  IABS R13, R4 ;  /* 0x00000004000d7213 */ /* 0x000fe20000000000 */
[----:B------:R1:W-:Y:S01]  /*81c0*/  STL [R1+0x88], R3 ;  /* 0x0000880301007387 */ /* 0x0003e20000100800 */
[----:B------:R-:W-:Y:S02]  /*81d0*/  IABS R18, R3 ;  /* 0x0000000300127213 */ /* 0x000fe40000000000 */
[----:B------:R-:W-:Y:S01]  /*81e0*/  IABS R17, R2 ;  /* 0x0000000200117213 */ /* 0x000fe20000000000 */
[----:B------:R2:W-:Y:S01]  /*81f0*/  STL [R1+0x98], R2 ;  /* 0x0000980201007387 */ /* 0x0005e20000100800 */
[----:B0-----:R-:W-:-:S02]  /*8200*/  VIADD R4, R25, 0x18 ;  /* 0x0000001819047836 */ /* 0x001fc40000000000 */
[----:B-1----:R-:W-:-:S03]  /*8210*/  VIADD R3, R25, 0x19 ;  /* 0x0000001919037836 */ /* 0x002fc60000000000 */
[----:B------:R-:W-:Y:S01]  /*8220*/  STL [R1+0x90], R4 ;  /* 0x0000900401007387 */ /* 0x000fe20000100800 */
[----:B--2---:R-:W-:-:S03]  /*8230*/  VIADD R2, R25, 0x1a ;  /* 0x0000001a19027836 */ /* 0x004fc60000000000 */
[----:B------:R0:W-:Y:S01]  /*8240*/  STL [R1+0x94], R3 ;  /* 0x0000940301007387 */ /* 0x0001e20000100800 */
[----:B------:R-:W-:-:S03]  /*8250*/  IMAD.HI.U32 R19, R7, R17, RZ ;  /* 0x0000001107137227 */ /* 0x000fc600078e00ff */
[----:B------:R1:W-:Y:S04]  /*8260*/  STL [R1+0xac], R2 ;  /* 0x0000ac0201007387 */ /* 0x0003e80000100800 */
[----:B------:R-:W2:Y:S01]  /*8270*/  LDL.LU R26, [R1+0x4] ;  /* 0x00000400011a7983 */ /* 0x000ea20000300800 */
[----:B------:R-:W-:-:S03]  /*8280*/  IMAD.MOV R19, RZ, RZ, -R19 ;  /* 0x000000ffff137224 */ /* 0x000fc600078e0a13 */
[----:B------:R-:W3:Y:S04]  /*8290*/  LDL.LU R35, [R1] ;  /* 0x0000000001237983 */ /* 0x000ee80000300800 */
[----:B------:R-:W4:Y:S01]  /*82a0*/  LDL.LU R34, [R1+0x10] ;  /* 0x0000100001227983 */ /* 0x000f220000300800 */
[----:B------:R-:W-:Y:S01]  /*82b0*/  IMAD R17, R0, R19, R17 ;  /* 0x0000001300117224 */ /* 0x000fe200078e0211 */
[----:B------:R-:W-:Y:S01]  /*82c0*/  IABS R20, R3 ;  /* 0x0000000300147213 */ /* 0x000fe20000000000 */
[C---:B0-----:R-:W-:Y:S01]  /*82d0*/  VIADD R3, R25.reuse, 0x1b ;  /* 0x0000001b19037836 */ /* 0x041fe20000000000 */
[----:B------:R-:W-:Y:S01]  /*82e0*/  IABS R19, R2 ;  /* 0x0000000200137213 */ /* 0x000fe20000000000 */
[----:B-1----:R-:W-:Y:S01]  /*82f0*/  VIADD R2, R25, 0x1c ;  /* 0x0000001c19027836 */ /* 0x002fe20000000000 */
[----:B------:R-:W2:Y:S04]  /*8300*/  LDL.LU R27, [R1+0xc] ;  /* 0x00000c00011b7983 */ /* 0x000ea80000300800 */
[----:B------:R0:W-:Y:S04]  /*8310*/  STL [R1+0x9c], R3 ;  /* 0x00009c0301007387 */ /* 0x0001e80000100800 */
[----:B------:R1:W-:Y:S04]  /*8320*/  STL [R1+0xa8], R2 ;  /* 0x0000a80201007387 */ /* 0x0003e80000100800 */
[----:B------:R-:W2:Y:S01]  /*8330*/  LDL R23, [R1+0x14] ;  /* 0x0000140001177983 */ /* 0x000ea20000100800 */
[----:B------:R-:W-:-:S03]  /*8340*/  IMAD.HI.U32 R8, R7, R9, RZ ;  /* 0x0000000907087227 */ /* 0x000fc600078e00ff */
[----:B------:R-:W3:Y:S01]  /*8350*/  LDL.LU R5, [R1+0x8] ;  /* 0x0000080001057983 */ /* 0x000ee20000300800 */
[----:B------:R-:W-:Y:S02]  /*8360*/  IMAD.MOV R8, RZ, RZ, -R8 ;  /* 0x000000ffff087224 */ /* 0x000fe400078e0a08 */
[----:B------:R-:W-:-:S04]  /*8370*/  IMAD.HI.U32 R16, R7, R14, RZ ;  /* 0x0000000e07107227 */ /* 0x000fc800078e00ff */
[----:B------:R-:W-:Y:S02]  /*8380*/  IMAD R9, R0, R8, R9 ;  /* 0x0000000800097224 */ /* 0x000fe400078e0209 */
        /* <DEDUP_REMOVED lines=8> */
[----:B------:R-:W-:Y:S01]  /*8410*/  IMAD R18, R0, R16, R18 ;  /* 0x0000001000127224 */ /* 0x000fe200078e0212 */
[----:B------:R-:W-:Y:S01]  /*8420*/  IABS R16, R4 ;  /* 0x0000000400107213 */ /* 0x000fe20000000000 */
[----:B------:R-:W-:Y:S02]  /*8430*/  IMAD.MOV R8, RZ, RZ, -R8 ;  /* 0x000000ffff087224 */ /* 0x000fe400078e0a08 */
[----:B------:R-:W-:-:S04]  /*8440*/  IMAD.HI.U32 R22, R7, R19, RZ ;  /* 0x0000001307167227 */ /* 0x000fc800078e00ff */
[----:B------:R-:W-:Y:S02]  /*8450*/  IMAD R13, R0, R8, R13 ;  /* 0x00000008000d7224 */ /* 0x000fe400078e020d */
[----:B------:R-:W-:Y:S01]  /*8460*/  IMAD.HI.U32 R8, R7, R16, RZ ;  /* 0x0000001007087227 */ /* 0x000fe200078e00ff */
[----:B------:R-:W-:Y:S02]  /*8470*/  IABS R24, R3 ;  /* 0x0000000300187213 */ /* 0x000fe40000000000 */
[----:B0-----:R-:W3:Y:S01]  /*8480*/  LDL.LU R3, [R1+0x1c] ;  /* 0x00001c0001037983 */ /* 0x001ee20000300800 */
[----:B------:R-:W-:Y:S02]  /*8490*/  IMAD.MOV R8, RZ, RZ, -R8 ;  /* 0x000000ffff087224 */ /* 0x000fe400078e0a08 */
[----:B------:R-:W-:Y:S01]  /*84a0*/  IMAD.MOV R22, RZ, RZ, -R22 ;  /* 0x000000ffff167224 */ /* 0x000fe200078e0a16 */
[----:B------:R-:W3:Y:S01]  /*84b0*/  LDL.LU R6, [R1+0x34] ;  /* 0x0000340001067983 */ /* 0x000ee20000300800 */
[----:B------:R-:W-:-:S02]  /*84c0*/  VIADD R30, R25, 0x1f ;  /* 0x0000001f191e7836 */ /* 0x000fc40000000000 */
[C---:B------:R-:W-:Y:S02]  /*84d0*/  IMAD R16, R0.reuse, R8, R16 ;  /* 0x0000000800107224 */ /* 0x040fe400078e0210 */
[----:B------:R-:W-:Y:S01]  /*84e0*/  IMAD R19, R0, R22, R19 ;  /* 0x0000001600137224 */ /* 0x000fe200078e0213 */
[----:B------:R-:W-:Y:S02]  /*84f0*/  IABS R22, R2 ;  /* 0x0000000200167213 */ /* 0x000fe40000000000 */
[----:B------:R-:W-:Y:S01]  /*8500*/  IABS R8, R30 ;  /* 0x0000001e00087213 */ /* 0x000fe20000000000 */
[----:B-1----:R-:W3:Y:S04]  /*8510*/  LDL.LU R2, [R1+0x24] ;  /* 0x0000240001027983 */ /* 0x002ee80000300800 */
[----:B------:R-:W3:Y:S01]  /*8520*/  LDL.LU R4, [R1+0x2c] ;  /* 0x00002c0001047983 */ /* 0x000ee20000300800 */
[----:B------:R-:W-:-:S03]  /*8530*/  IMAD.HI.U32 R31, R7, R8, RZ ;  /* 0x00000008071f7227 */ /* 0x000fc600078e00ff */
[----:B------:R-:W3:Y:S01]  /*8540*/  LDL.LU R28, [R1+0x18] ;  /* 0x00001800011c7983 */ /* 0x000ee20000300800 */
[----:B------:R-:W-:Y:S02]  /*8550*/  IMAD.MOV R31, RZ, RZ, -R31 ;  /* 0x000000ffff1f7224 */ /* 0x000fe400078e0a1f */
[----:B------:R-:W-:Y:S02]  /*8560*/  VIADD R32, R25, 0x1d ;  /* 0x0000001d19207836 */ /* 0x000fe40000000000 */
[C---:B------:R-:W-:Y:S02]  /*8570*/  IMAD R8, R0.reuse, R31, R8 ;  /* 0x0000001f00087224 */ /* 0x040fe400078e0208 */
[----:B------:R-:W3:Y:S04]  /*8580*/  LDL.LU R31, [R1+0x20] ;  /* 0x00002000011f7983 */ /* 0x000ee80000300800 */
[----:B------:R0:W-:Y:S04]  /*8590*/  STL [R1+0xa4], R32 ;  /* 0x0000a42001007387 */ /* 0x0001e80000100800 */
[----:B------:R-:W3:Y:S01]  /*85a0*/  LDL.LU R33, [R1+0x28] ;  /* 0x0000280001217983 */ /* 0x000ee20000300800 */
[----:B------:R-:W-:Y:S01]  /*85b0*/  ISETP.GT.U32.AND P0, PT, R0, R36, PT ;  /* 0x000000240000720c */ /* 0x000fe20003f04070 */
[----:B------:R-:W-:-:S12]  /*85c0*/  IMAD.HI.U32 R21, R7, R20, RZ ;  /* 0x0000001407157227 */ /* 0x000fd800078e00ff */
[----:B------:R-:W-:Y:S02]  /*85d0*/  @!P0 IMAD.IADD R36, R36, 0x1, -R0 ;  /* 0x0000000124248824 */ /* 0x000fe400078e0a00 */
[----:B------:R-:W-:-:S04]  /*85e0*/  IMAD.MOV R21, RZ, RZ, -R21 ;  /* 0x000000ffff157224 */ /* 0x000fc800078e0a15 */
[----:B------:R-:W-:Y:S02]  /*85f0*/  IMAD R20, R0, R21, R20 ;  /* 0x0000001500147224 */ /* 0x000fe400078e0214 */
[----:B------:R-:W-:-:S04]  /*8600*/  IMAD.HI.U32 R21, R7, R24, RZ ;  /* 0x0000001807157227 */ /* 0x000fc800078e00ff */
[----:B------:R-:W-:Y:S02]  /*8610*/  IMAD.MOV R21, RZ, RZ, -R21 ;  /* 0x000000ffff157224 */ /* 0x000fe400078e0a15 */
[----:B------:R-:W-:-:S04]  /*8620*/  IMAD.HI.U32 R29, R7, R22, RZ ;  /* 0x00000016071d7227 */ /* 0x000fc800078e00ff */
[C---:B------:R-:W-:Y:S01]  /*8630*/  IMAD R24, R0.reuse, R21, R24 ;  /* 0x0000001500187224 */ /* 0x040fe200078e0218 */
[----:B------:R-:W-:Y:S01]  /*8640*/  IABS R21, R32 ;  /* 0x0000002000157213 */ /* 0x000fe20000000000 */
[----:B------:R-:W-:Y:S01]  /*8650*/  IMAD.MOV R29, RZ, RZ, -R29 ;  /* 0x000000ffff1d7224 */ /* 0x000fe200078e0a1d */
[----:B0-----:R-:W3:Y:S03]  /*8660*/  LDL.LU R32, [R1+0xb8] ;  /* 0x0000b80001207983 */ /* 0x001ee60000300800 */
[----:B------:R-:W-:Y:S02]  /*8670*/  IMAD R22, R0, R29, R22 ;  /* 0x0000001d00167224 */ /* 0x000fe400078e0216 */
[----:B------:R-:W-:-:S04]  /*8680*/  IMAD.HI.U32 R29, R7, R21, RZ ;  /* 0x00000015071d7227 */ /* 0x000fc800078e00ff */
[----:B------:R-:W-:-:S04]  /*8690*/  IMAD.MOV R29, RZ, RZ, -R29 ;  /* 0x000000ffff1d7224 */ /* 0x000fc800078e0a1d */
[C---:B------:R-:W-:Y:S01]  /*86a0*/  IMAD R21, R0.reuse, R29, R21 ;  /* 0x0000001d00157224 */ /* 0x040fe200078e0215 */
[----:B----4-:R-:W-:-:S13]  /*86b0*/  ISETP.GT.U32.AND P0, PT, R0, R34, PT ;  /* 0x000000220000720c */ /* 0x010fda0003f04070 */
[----:B------:R-:W-:Y:S01]  /*86c0*/  @!P0 IMAD.IADD R34, R34, 0x1, -R0 ;  /* 0x0000000122228824 */ /* 0x000fe200078e0a00 */
[----:B--2---:R-:W-:-:S13]  /*86d0*/  ISETP.GT.U32.AND P0, PT, R0, R23, PT ;  /* 0x000000170000720c */ /* 0x004fda0003f04070 */
[----:B------:R-:W-:-:S05]  /*86e0*/  @!P0 IMAD.IADD R23, R23, 0x1, -R0 ;  /* 0x0000000117178824 */ /* 0x000fca00078e0a00 */
[----:B------:R0:W-:Y:S02]  /*86f0*/  @!P0 STL [R1+0x14], R23 ;  /* 0x0000141701008387 */ /* 0x0001e40000100800 */
[----:B0-----:R-:W-:-:S05]  /*8700*/  VIADD R23, R25, 0x1e ;  /* 0x0000001e19177836 */ /* 0x001fca0000000000 */
[----:B------:R-:W-:-:S05]  /*8710*/  IABS R29, R23 ;  /* 0x00000017001d7213 */ /* 0x000fca0000000000 */
[----:B------:R-:W-:-:S04]  /*8720*/  IMAD.HI.U32 R7, R7, R29, RZ ;  /* 0x0000001d07077227 */ /* 0x000fc800078e00ff */
[----:B------:R-:W-:-:S04]  /*8730*/  IMAD.MOV R7, RZ, RZ, -R7 ;  /* 0x000000ffff077224 */ /* 0x000fc800078e0a07 */
[C---:B------:R-:W-:Y:S02]  /*8740*/  IMAD R7, R0.reuse, R7, R29 ;  /* 0x0000000700077224 */ /* 0x040fe400078e021d */
[----:B------:R-:W2:Y:S01]  /*8750*/  LDL.LU R29, [R1+0x14] ;  /* 0x00001400011d7983 */ /* 0x000ea20000300800 */
[C---:B------:R-:W-:Y:S02]  /*8760*/  ISETP.GT.U32.AND P3, PT, R0.reuse, R26, PT ;  /* 0x0000001a0000720c */ /* 0x040fe40003f64070 */
[C---:B------:R-:W-:Y:S02]  /*8770*/  ISETP.GT.U32.AND P1, PT, R0.reuse, R8, PT ;  /* 0x000000080000720c */ /* 0x040fe40003f24070 */
[C---:B---3--:R-:W-:Y:S02]  /*8780*/  ISETP.GT.U32.AND P4, PT, R0.reuse, R35, PT ;  /* 0x000000230000720c */ /* 0x048fe40003f84070 */
[----:B------:R-:W-:-:S07]  /*8790*/  ISETP.GT.U32.AND P5, PT, R0, R37, PT ;  /* 0x000000250000720c */ /* 0x000fce0003fa4070 */
[--C-:B------:R-:W-:Y:S01]  /*87a0*/  @!P3 IMAD.IADD R26, R26, 0x1, -R0.reuse ;  /* 0x000000011a1ab824 */ /* 0x100fe200078e0a00 */
[----:B------:R-:W-:Y:S01]  /*87b0*/  ISETP.GT.U32.AND P3, PT, R0, R5, PT ;  /* 0x000000050000720c */ /* 0x000fe20003f64070 */
[--C-:B------:R-:W-:Y:S01]  /*87c0*/  @!P1 IMAD.IADD R8, R8, 0x1, -R0.reuse ;  /* 0x0000000108089824 */ /* 0x100fe200078e0a00 */
[C---:B------:R-:W-:Y:S01]  /*87d0*/  ISETP.GT.U32.AND P1, PT, R0.reuse, R27, PT ;  /* 0x0000001b0000720c */ /* 0x040fe20003f24070 */
[--C-:B------:R-:W-:Y:S01]  /*87e0*/  @!P4 IMAD.IADD R35, R35, 0x1, -R0.reuse ;  /* 0x000000012323c824 */ /* 0x100fe200078e0a00 */
[C---:B------:R-:W-:Y:S01]  /*87f0*/  ISETP.GT.U32.AND P4, PT, R0.reuse, R3, PT ;  /* 0x000000030000720c */ /* 0x040fe20003f84070 */
[----:B------:R-:W-:Y:S01]  /*8800*/  @!P5 IMAD.IADD R37, R37, 0x1, -R0 ;  /* 0x000000012525d824 */ /* 0x000fe200078e0a00 */
[----:B------:R-:W-:-:S07]  /*8810*/  ISETP.GT.U32.AND P5, PT, R0, R28, PT ;  /* 0x0000001c0000720c */ /* 0x000fce0003fa4070 */
[--C-:B------:R-:W-:Y:S01]  /*8820*/  @!P3 IMAD.IADD R5, R5, 0x1, -R0.reuse ;  /* 0x000000010505b824 */ /* 0x100fe200078e0a00 */
[C---:B------:R-:W-:Y:S01]  /*8830*/  ISETP.GT.U32.AND P3, PT, R0.reuse, R2, PT ;  /* 0x000000020000720c */ /* 0x040fe20003f64070 */
[--C-:B------:R-:W-:Y:S01]  /*8840*/  @!P1 IMAD.IADD R27, R27, 0x1, -R0.reuse ;  /* 0x000000011b1b9824 */ /* 0x100fe200078e0a00 */
[C---:B------:R-:W-:Y:S01]  /*8850*/  ISETP.GT.U32.AND P1, PT, R0.reuse, R6, PT ;  /* 0x000000060000720c */ /* 0x040fe20003f24070 */
[--C-:B------:R-:W-:Y:S01]  /*8860*/  @!P4 IMAD.IADD R3, R3, 0x1, -R0.reuse ;  /* 0x000000010303c824 */ /* 0x100fe200078e0a00 */
[----:B------:R-:W-:Y:S01]  /*8870*/  ISETP.GT.U32.AND P4, PT, R0, R31, PT ;  /* 0x0000001f0000720c */ /* 0x000fe20003f84070 */
[----:B------:R-:W-:Y:S01]  /*8880*/  @!P5 IMAD.IADD R28, R28, 0x1, -R0 ;  /* 0x000000011c1cd824 */ /* 0x000fe200078e0a00 */
[C---:B------:R-:W-:Y:S02]  /*8890*/  ISETP.GT.U32.AND P5, PT, R0.reuse, R4, PT ;  /* 0x000000040000720c */ /* 0x040fe40003fa4070 */
[----:B------:R-:W-:-:S05]  /*88a0*/  ISETP.GT.U32.AND P0, PT, R0, R33, PT ;  /* 0x000000210000720c */ /* 0x000fca0003f04070 */
[--C-:B------:R-:W-:Y:S01]  /*88b0*/  @!P3 IMAD.IADD R2, R2, 0x1, -R0.reuse ;  /* 0x000000010202b824 */ /* 0x100fe200078e0a00 */
[----:B------:R-:W-:Y:S01]  /*88c0*/  ISETP.GT.U32.AND P3, PT, R0, R12, PT ;  /* 0x0000000c0000720c */ /* 0x000fe20003f64070 */
[--C-:B------:R-:W-:Y:S01]  /*88d0*/  @!P1 IMAD.IADD R6, R6, 0x1, -R0.reuse ;  /* 0x0000000106069824 */ /* 0x100fe200078e0a00 */
[C---:B------:R-:W-:Y:S01]  /*88e0*/  ISETP.GT.U32.AND P1, PT, R0.reuse, R9, PT ;  /* 0x000000090000720c */ /* 0x040fe20003f24070 */
[--C-:B------:R-:W-:Y:S01]  /*88f0*/  @!P4 IMAD.IADD R31, R31, 0x1, -R0.reuse ;  /* 0x000000011f1fc824 */ /* 0x100fe200078e0a00 */
[----:B------:R-:W-:Y:S01]  /*8900*/  ISETP.GT.U32.AND P4, PT, R0, R11, PT ;  /* 0x0000000b0000720c */ /* 0x000fe20003f84070 */
[--C-:B------:R-:W-:Y:S01]  /*8910*/  @!P5 IMAD.IADD R4, R4, 0x1, -R0.reuse ;  /* 0x000000010404d824 */ /* 0x100fe200078e0a00 */
[C---:B------:R-:W-:Y:S01]  /*8920*/  ISETP.GT.U32.AND P5, PT, R0.reuse, R10, PT ;  /* 0x0000000a0000720c */ /* 0x040fe20003fa4070 */
[----:B------:R-:W-:Y:S01]  /*8930*/  @!P0 IMAD.IADD R33, R33, 0x1, -R0 ;  /* 0x0000000121218824 */ /* 0x000fe200078e0a00 */
[----:B------:R-:W-:-:S05]  /*8940*/  ISETP.GT.U32.AND P0, PT, R0, R15, PT ;  /* 0x0000000f0000720c */ /* 0x000fca0003f04070 */
[--C-:B------:R-:W-:Y:S01]  /*8950*/  @!P3 IMAD.IADD R12, R12, 0x1, -R0.reuse ;  /* 0x000000010c0cb824 */ /* 0x100fe200078e0a00 */
[C---:B------:R-:W-:Y:S01]  /*8960*/  ISETP.GT.U32.AND P3, PT, R0.reuse, R13, PT ;  /* 0x0000000d0000720c */ /* 0x040fe20003f64070 */
        /* <DEDUP_REMOVED lines=9> */
[----:B------:R-:W-:Y:S01]  /*8a00*/  ISETP.GT.U32.AND P3, PT, R0, R19, PT ;  /* 0x000000130000720c */ /* 0x000fe20003f64070 */
[--C-:B------:R-:W-:Y:S01]  /*8a10*/  @!P1 IMAD.IADD R14, R14, 0x1, -R0.reuse ;  /* 0x000000010e0e9824 */ /* 0x100fe200078e0a00 */
[----:B------:R-:W-:Y:S01]  /*8a20*/  ISETP.GT.U32.AND P1, PT, R0, R20, PT ;  /* 0x000000140000720c */ /* 0x000fe20003f24070 */
[--C-:B------:R-:W-:Y:S01]  /*8a30*/  @!P4 IMAD.IADD R18, R18, 0x1, -R0.reuse ;  /* 0x000000011212c824 */ /* 0x100fe200078e0a00 */
[C---:B------:R-:W-:Y:S01]  /*8a40*/  ISETP.GT.U32.AND P4, PT, R0.reuse, R24, PT ;  /* 0x000000180000720c */ /* 0x040fe20003f84070 */
[--C-:B------:R-:W-:Y:S01]  /*8a50*/  @!P5 IMAD.IADD R17, R17, 0x1, -R0.reuse ;  /* 0x000000011111d824 */ /* 0x100fe200078e0a00 */
[----:B------:R-:W-:Y:S01]  /*8a60*/  ISETP.GT.U32.AND P5, PT, R0, R22, PT ;  /* 0x000000160000720c */ /* 0x000fe20003fa4070 */
[----:B------:R-:W-:Y:S01]  /*8a70*/  @!P0 IMAD.IADD R16, R16, 0x1, -R0 ;  /* 0x0000000110108824 */ /* 0x000fe200078e0a00 */
[----:B------:R-:W-:-:S05]  /*8a80*/  ISETP.GT.U32.AND P0, PT, R0, R21, PT ;  /* 0x000000150000720c */ /* 0x000fca0003f04070 */
[--C-:B------:R-:W-:Y:S01]  /*8a90*/  @!P3 IMAD.IADD R19, R19, 0x1, -R0.reuse ;  /* 0x000000011313b824 */ /* 0x100fe200078e0a00 */
[----:B------:R-:W-:Y:S01]  /*8aa0*/  ISETP.GT.U32.AND P3, PT, R0, R36, PT ;  /* 0x000000240000720c */ /* 0x000fe20003f64070 */
[--C-:B------:R-:W-:Y:S01]  /*8ab0*/  @!P1 IMAD.IADD R20, R20, 0x1, -R0.reuse ;  /* 0x0000000114149824 */ /* 0x100fe200078e0a00 */
[----:B------:R-:W-:Y:S01]  /*8ac0*/  ISETP.GT.U32.AND P1, PT, R0, R7, PT ;  /* 0x000000070000720c */ /* 0x000fe20003f24070 */
        /* <DEDUP_REMOVED lines=16> */
[--C-:B------:R-:W-:Y:S02]  /*8bd0*/  @!P3 IMAD.IADD R34, R34, 0x1, -R0.reuse ;  /* 0x000000012222b824 */ /* 0x100fe400078e0a00 */
[--C-:B------:R-:W-:Y:S01]  /*8be0*/  @!P1 IMAD.IADD R37, R37, 0x1, -R0.reuse ;  /* 0x0000000125259824 */ /* 0x100fe200078e0a00 */
[C---:B------:R-:W-:Y:S01]  /*8bf0*/  ISETP.GT.U32.AND P1, PT, R0.reuse, R28, PT ;  /* 0x0000001c0000720c */ /* 0x040fe20003f24070 */
[--C-:B------:R-:W-:Y:S01]  /*8c00*/  @!P4 IMAD.IADD R27, R27, 0x1, -R0.reuse ;  /* 0x000000011b1bc824 */ /* 0x100fe200078e0a00 */
[C---:B------:R-:W-:Y:S01]  /*8c10*/  ISETP.GT.U32.AND P4, PT, R0.reuse, R6, PT ;  /* 0x000000060000720c */ /* 0x040fe20003f84070 */
[--C-:B------:R-:W-:Y:S01]  /*8c20*/  @!P5 IMAD.IADD R5, R5, 0x1, -R0.reuse ;  /* 0x000000010505d824 */ /* 0x100fe200078e0a00 */
[C---:B------:R-:W-:Y:S01]  /*8c30*/  ISETP.GT.U32.AND P5, PT, R0.reuse, R2, PT ;  /* 0x000000020000720c */ /* 0x040fe20003fa4070 */
[----:B------:R-:W-:Y:S01]  /*8c40*/  @!P0 IMAD.IADD R3, R3, 0x1, -R0 ;  /* 0x0000000103038824 */ /* 0x000fe200078e0a00 */
[----:B------:R-:W-:-:S07]  /*8c50*/  ISETP.GT.U32.AND P0, PT, R0, R31, PT ;  /* 0x0000001f0000720c */ /* 0x000fce0003f04070 */
[--C-:B------:R-:W-:Y:S01]  /*8c60*/  @!P1 IMAD.IADD R28, R28, 0x1, -R0.reuse ;  /* 0x000000011c1c9824 */ /* 0x100fe200078e0a00 */
[----:B------:R-:W-:Y:S01]  /*8c70*/  ISETP.GT.U32.AND P1, PT, R0, R4, PT ;  /* 0x000000040000720c */ /* 0x000fe20003f24070 */
[--C-:B------:R-:W-:Y:S01]  /*8c80*/  @!P4 IMAD.IADD R6, R6, 0x1, -R0.reuse ;  /* 0x000000010606c824 */ /* 0x100fe200078e0a00 */
[----:B------:R0:W-:Y:S01]  /*8c90*/  STL [R1+0x8], R5 ;  /* 0x0000080501007387 */ /* 0x0001e20000100800 */
[--C-:B------:R-:W-:Y:S02]  /*8ca0*/  @!P5 IMAD.IADD R2, R2, 0x1, -R0.reuse ;  /* 0x000000010202d824 */ /* 0x100fe400078e0a00 */
[--C-:B------:R-:W-:Y:S01]  /*8cb0*/  @!P0 IMAD.IADD R31, R31, 0x1, -R0.reuse ;  /* 0x000000011f1f8824 */ /* 0x100fe200078e0a00 */
[----:B0-----:R-:W3:Y:S07]  /*8cc0*/  LDL.LU R5, [R1+0xc08] ;  /* 0x000c080001057983 */ /* 0x001eee0000300800 */
[----:B------:R-:W-:Y:S01]  /*8cd0*/  @!P1 IMAD.IADD R4, R4, 0x1, -R0 ;  /* 0x0000000104049824 */ /* 0x000fe200078e0a00 */
[----:B------:R0:W-:Y:S04]  /*8ce0*/  STL [R1+0x1c], R3 ;  /* 0x00001c0301007387 */ /* 0x0001e80000100800 */
[----:B0-----:R-:W4:Y:S04]  /*8cf0*/  LDL.LU R3, [R1+0xc04] ;  /* 0x000c040001037983 */ /* 0x001f280000300800 */
[----:B------:R0:W-:Y:S04]  /*8d00*/  STL [R1+0x34], R6 ;  /* 0x0000340601007387 */ /* 0x0001e80000100800 */
[----:B0-----:R-:W3:Y:S04]  /*8d10*/  LDL.LU R6, [R1+0xc00] ;  /* 0x000c000001067983 */ /* 0x001ee80000300800 */
[----:B------:R-:W-:Y:S04]  /*8d20*/  STL [R1+0x24], R2 ;  /* 0x0000240201007387 */ /* 0x000fe80000100800 */
[----:B------:R-:W-:Y:S01]  /*8d30*/  STL [R1+0x20], R31 ;  /* 0x0000201f01007387 */ /* 0x000fe20000100800 */
[----:B--2---:R-:W-:-:S13]  /*8d40*/  ISETP.GT.U32.AND P3, PT, R0, R29, PT ;  /* 0x0000001d0000720c */ /* 0x004fda0003f64070 */
[----:B------:R-:W-:Y:S01]  /*8d50*/  @!P3 IMAD.IADD R29, R29, 0x1, -R0 ;  /* 0x000000011d1db824 */ /* 0x000fe200078e0a00 */
[----:B------:R-:W-:-:S13]  /*8d60*/  ISETP.GT.U32.AND P3, PT, R0, R33, PT ;  /* 0x000000210000720c */ /* 0x000fda0003f64070 */
[----:B------:R-:W-:-:S05]  /*8d70*/  @!P3 IMAD.IADD R33, R33, 0x1, -R0 ;  /* 0x000000012121b824 */ /* 0x000fca00078e0a00 */
[----:B------:R0:W-:Y:S04]  /*8d80*/  STL [R1+0x28], R33 ;  /* 0x0000282101007387 */ /* 0x0001e80000100800 */
[----:B------:R1:W-:Y:S04]  /*8d90*/  STL [R1+0x2c], R4 ;  /* 0x00002c0401007387 */ /* 0x0003e80000100800 */
[----:B0-----:R-:W3:Y:S01]  /*8da0*/  LDL.LU R33, [R1+0xb0] ;  /* 0x0000b00001217983 */ /* 0x001ee20000300800 */
[----:B------:R-:W0:Y:S01]  /*8db0*/  S2R R2, SR_TID.X ;  /* 0x0000000000027919 */ /* 0x000e220000002100 */
[----:B------:R-:W-:-:S02]  /*8dc0*/  ISETP.GT.U32.AND P0, PT, R0, R11, PT ;  /* 0x0000000b0000720c */ /* 0x000fc40003f04070 */
[C---:B------:R-:W-:Y:S02]  /*8dd0*/  ISETP.GT.U32.AND P4, PT, R0.reuse, R9, PT ;  /* 0x000000090000720c */ /* 0x040fe40003f84070 */
[C---:B------:R-:W-:Y:S02]  /*8de0*/  ISETP.GT.U32.AND P5, PT, R0.reuse, R12, PT ;  /* 0x0000000c0000720c */ /* 0x040fe40003fa4070 */
[C---:B------:R-:W-:Y:S02]  /*8df0*/  ISETP.GT.U32.AND P1, PT, R0.reuse, R10, PT ;  /* 0x0000000a0000720c */ /* 0x040fe40003f24070 */
[----:B------:R-:W-:-:S05]  /*8e00*/  ISETP.GT.U32.AND P3, PT, R0, R15, PT ;  /* 0x0000000f0000720c */ /* 0x000fca0003f64070 */
[--C-:B------:R-:W-:Y:S01]  /*8e10*/  @!P0 IMAD.IADD R11, R11, 0x1, -R0.reuse ;  /* 0x000000010b0b8824 */ /* 0x100fe200078e0a00 */
[C---:B------:R-:W-:Y:S01]  /*8e20*/  ISETP.GT.U32.AND P0, PT, R0.reuse, R18, PT ;  /* 0x000000120000720c */ /* 0x040fe20003f04070 */
[--C-:B------:R-:W-:Y:S01]  /*8e30*/  @!P4 IMAD.IADD R9, R9, 0x1, -R0.reuse ;  /* 0x000000010909c824 */ /* 0x100fe200078e0a00 */
[----:B------:R-:W-:Y:S01]  /*8e40*/  ISETP.GT.U32.AND P4, PT, R0, R14, PT ;  /* 0x0000000e0000720c */ /* 0x000fe20003f84070 */
[--C-:B------:R-:W-:Y:S01]  /*8e50*/  @!P5 IMAD.IADD R12, R12, 0x1, -R0.reuse ;  /* 0x000000010c0cd824 */ /* 0x100fe200078e0a00 */
[----:B------:R-:W-:Y:S01]  /*8e60*/  ISETP.GT.U32.AND P5, PT, R0, R13, PT ;  /* 0x0000000d0000720c */ /* 0x000fe20003fa4070 */
[--C-:B------:R-:W-:Y:S02]  /*8e70*/  @!P1 IMAD.IADD R10, R10, 0x1, -R0.reuse ;  /* 0x000000010a0a9824 */ /* 0x100fe400078e0a00 */
[----:B------:R-:W-:Y:S01]  /*8e80*/  @!P3 IMAD.IADD R15, R15, 0x1, -R0 ;  /* 0x000000010f0fb824 */ /* 0x000fe200078e0a00 */
[----:B0-----:R-:W-:-:S05]  /*8e90*/  SHF.R.U32.HI R2, RZ, 0x6, R2 ;  /* 0x00000006ff027819 */ /* 0x001fca0000011602 */
[--C-:B------:R-:W-:Y:S01]  /*8ea0*/  @!P0 IMAD.IADD R18, R18, 0x1, -R0.reuse ;  /* 0x0000000112128824 */ /* 0x100fe200078e0a00 */
[----:B------:R-:W-:Y:S02]  /*8eb0*/  SGXT.U32 R2, R2, 0x1 ;  /* 0x000000010202781a */ /* 0x000fe40000000000 */
[----:B------:R-:W-:Y:S02]  /*8ec0*/  PLOP3.LUT P0, PT, PT, PT, UP1, 0x80, 0x8 ;  /* 0x000000000008781c */ /* 0x000fe40003f0f018 */
[----:B-1----:R-:W-:Y:S01]  /*8ed0*/  LOP3.LUT R4, R2, 0x6e, RZ, 0xfc, !PT ;  /* 0x0000006e02047812 */ /* 0x002fe200078efcff */
[--C-:B------:R-:W-:Y:S01]  /*8ee0*/  @!P4 IMAD.IADD R14, R14, 0x1, -R0.reuse ;  /* 0x000000010e0ec824 */ /* 0x100fe200078e0a00 */
[----:B------:R0:W-:Y:S01]  /*8ef0*/  STL.64 [R1+0xbe0], R10 ;  /* 0x000be00a01007387 */ /* 0x0001e20000100a00 */
[----:B------:R-:W-:Y:S01]  /*8f00*/  @!P5 IMAD.IADD R13, R13, 0x1, -R0 ;  /* 0x000000010d0dd824 */ /* 0x000fe200078e0a00 */
[----:B------:R-:W-:Y:S02]  /*8f10*/  ISETP.LT.AND P0, PT, R4, UR17, P0 ;  /* 0x0000001104007c0c */ /* 0x000fe40008701270 */
[----:B0-----:R-:W2:Y:S04]  /*8f20*/  LDL.LU R11, [R1+0xbc] ;  /* 0x0000bc00010b7983 */ /* 0x001ea80000300800 */
[----:B------:R3:W-:Y:S04]  /*8f30*/  STL.64 [R1+0xbd8], R14 ;  /* 0x000bd80e01007387 */ /* 0x0007e80000100a00 */
[----:B------:R-:W-:Y:S04]  /*8f40*/  STL.64 [R1+0xbe8], R12 ;  /* 0x000be80c01007387 */ /* 0x000fe80000100a00 */
[----:B------:R-:W-:Y:S04]  /*8f50*/  STL [R1+0xbc0], R18 ;  /* 0x000bc01201007387 */ /* 0x000fe80000100800 */
[----:B------:R4:W-:Y:S01]  /*8f60*/  STL [R1+0xbd0], R18 ;  /* 0x000bd01201007387 */ /* 0x0009e20000100800 */
[----:B------:R-:W-:-:S02]  /*8f70*/  ISETP.GE.AND P1, PT, R32, RZ, PT ;  /* 0x000000ff2000720c */ /* 0x000fc40003f26270 */
[----:B------:R-:W-:Y:S01]  /*8f80*/  PRMT R10, RZ, 0x7610, R10 ;  /* 0x00007610ff0a7816 */ /* 0x000fe2000000000a */
[----:B------:R-:W2:Y:S01]  /*8f90*/  LDL.LU R31, [R1+0xb4] ;  /* 0x0000b400011f7983 */ /* 0x000ea20000300800 */
[C---:B------:R-:W-:Y:S02]  /*8fa0*/  ISETP.GT.U32.AND P5, PT, R0.reuse, R20, PT ;  /* 0x000000140000720c */ /* 0x040fe40003fa4070 */
[----:B------:R-:W-:Y:S01]  /*8fb0*/  ISETP.GT.U32.AND P3, PT, R0, R17, PT ;  /* 0x000000110000720c */ /* 0x000fe20003f64070 */
[----:B------:R-:W2:Y:S01]  /*8fc0*/  LDL.LU R4, [R1+0x180] ;  /* 0x0001800001047983 */ /* 0x000ea20000300800 */
[----:B---3--:R-:W-:-:S04]  /*8fd0*/  LEA R15, P6, R33, R6, 0x1 ;  /* 0x00000006210f7211 */ /* 0x008fc800078c08ff */
[----:B----4-:R-:W-:Y:S01]  /*8fe0*/  LEA.HI.X.SX32 R18, R33, R3, 0x1, P6 ;  /* 0x0000000321127211 */ /* 0x010fe200030f0eff */
[----:B------:R-:W-:-:S04]  /*8ff0*/  @P0 IMAD.MOV.U32 R32, RZ, RZ, R15 ;  /* 0x000000ffff200224 */ /* 0x000fc800078e000f */
[----:B------:R-:W-:-:S05]  /*9000*/  @P0 IMAD.MOV.U32 R33, RZ, RZ, R18 ;  /* 0x000000ffff210224 */ /* 0x000fca00078e0012 */
[----:B------:R-:W3:Y:S01]  /*9010*/  @P0 LDG.E.U16 R10, desc[UR10][R32.64] ;  /* 0x0000000a200a0981 */ /* 0x000ee2000c1e1500 */
[----:B------:R-:W-:Y:S01]  /*9020*/  ISETP.GT.U32.AND P4, PT, R0, R16, PT ;  /* 0x000000100000720c */ /* 0x000fe20003f84070 */
[--C-:B------:R-:W-:Y:S01]  /*9030*/  @!P5 IMAD.IADD R20, R20, 0x1, -R0.reuse ;  /* 0x000000011414d824 */ /* 0x100fe200078e0a00 */
[C---:B------:R-:W-:Y:S01]  /*9040*/  ISETP.GT.U32.AND P5, PT, R0.reuse, R22, PT ;  /* 0x000000160000720c */ /* 0x040fe20003fa4070 */
[----:B------:R-:W-:Y:S01]  /*9050*/  @!P3 IMAD.IADD R17, R17, 0x1, -R0 ;  /* 0x000000011111b824 */ /* 0x000fe200078e0a00 */
[C---:B------:R-:W-:Y:S02]  /*9060*/  ISETP.GT.U32.AND P3, PT, R0.reuse, R19, PT ;  /* 0x000000130000720c */ /* 0x040fe40003f64070 */
[----:B------:R-:W-:-:S07]  /*9070*/  ISETP.GT.U32.AND P6, PT, R0, R21, PT ;  /* 0x000000150000720c */ /* 0x000fce0003fc4070 */
[--C-:B------:R-:W-:Y:S01]  /*9080*/  @!P4 IMAD.IADD R16, R16, 0x1, -R0.reuse ;  /* 0x000000011010c824 */ /* 0x100fe200078e0a00 */
[----:B------:R-:W-:Y:S01]  /*9090*/  ISETP.GT.U32.AND P4, PT, R0, R24, PT ;  /* 0x000000180000720c */ /* 0x000fe20003f84070 */
[----:B------:R-:W-:-:S03]  /*90a0*/  @!P5 IMAD.IADD R22, R22, 0x1, -R0 ;  /* 0x000000011616d824 */ /* 0x000fc600078e0a00 */
[----:B------:R-:W-:Y:S01]  /*90b0*/  STL.64 [R1+0xbc8], R16 ;  /* 0x000bc81001007387 */ /* 0x000fe20000100a00 */
[----:B------:R-:W-:-:S03]  /*90c0*/  @!P3 IMAD.IADD R19, R19, 0x1, -R0 ;  /* 0x000000011313b824 */ /* 0x000fc600078e0a00 */
[----:B------:R-:W4:Y:S04]  /*90d0*/  LDL.LU R14, [R1+0x184] ;  /* 0x00018400010e7983 */ /* 0x000f280000300800 */
[----:B------:R-:W-:Y:S04]  /*90e0*/  STL [R1+0x4a0], R15 ;  /* 0x0004a00f01007387 */ /* 0x000fe80000100800 */
[----:B------:R0:W-:Y:S01]  /*90f0*/  STL [R1+0x40c], R18 ;  /* 0x00040c1201007387 */ /* 0x0001e20000100800 */
[----:B------:R-:W-:Y:S02]  /*9100*/  PLOP3.LUT P0, PT, PT, PT, UP1, 0x80, 0x8 ;  /* 0x000000000008781c */ /* 0x000fe40003f0f018 */
[----:B--2---:R-:W-:-:S02]  /*9110*/  ISETP.GE.AND P3, PT, R11, RZ, PT ;  /* 0x000000ff0b00720c */ /* 0x004fc40003f66270 */
[----:B------:R-:W2:Y:S04]  /*9120*/  LDL.LU R11, [R1+0x194] ;  /* 0x00019400010b7983 */ /* 0x000ea80000300800 */
[----:B0-----:R-:W2:Y:S04]  /*9130*/  LDL.LU R18, [R1+0x1a0] ;  /* 0x0001a00001127983 */ /* 0x001ea80000300800 */
[----:B------:R-:W-:Y:S01]  /*9140*/  STL.64 [R1+0xbb8], R22 ;  /* 0x000bb81601007387 */ /* 0x000fe20000100a00 */
[--C-:B------:R-:W-:Y:S01]  /*9150*/  @!P4 IMAD.IADD R24, R24, 0x1, -R0.reuse ;  /* 0x000000011818c824 */ /* 0x100fe200078e0a00 */
[----:B------:R-:W-:Y:S01]  /*9160*/  ISETP.GT.U32.AND P4, PT, R0, R7, PT ;  /* 0x000000070000720c */ /* 0x000fe20003f84070 */
[----:B------:R-:W-:Y:S01]  /*9170*/  @!P6 IMAD.IADD R21, R21, 0x1, -R0 ;  /* 0x000000011515e824 */ /* 0x000fe200078e0a00 */
[----:B------:R-:W-:-:S02]  /*9180*/  ISETP.GE.AND P5, PT, R30, RZ, PT ;  /* 0x000000ff1e00720c */ /* 0x000fc40003fa6270 */
[----:B------:R-:W-:-:S09]  /*9190*/  PRMT R5, RZ, 0x7610, R5 ;  /* 0x00007610ff057816 */ /* 0x000fd20000000005 */
[----:B------:R-:W-:Y:S01]  /*91a0*/  @!P4 IMAD.IADD R7, R7, 0x1, -R0 ;  /* 0x000000010707c824 */ /* 0x000fe200078e0a00 */
[----:B------:R-:W-:Y:S01]  /*91b0*/  ISETP.GE.AND P4, PT, R25, RZ, PT ;  /* 0x000000ff1900720c */ /* 0x000fe20003f86270 */
[----:B---3--:R0:W-:Y:S04]  /*91c0*/  STL [R1+0xc0], R10 ;  /* 0x0000c00a01007387 */ /* 0x0081e80000100800 */
[----:B------:R-:W3:Y:S04]  /*91d0*/  LDL.LU R15, [R1+0x1a8] ;  /* 0x0001a800010f7983 */ /* 0x000ee80000300800 */
[----:B------:R-:W2:Y:S01]  /*91e0*/  LDL.LU R25, [R1+0xbfc] ;  /* 0x000bfc0001197983 */ /* 0x000ea20000300800 */
[----:B0-----:R-:W-:-:S04]  /*91f0*/  LOP3.LUT R10, R2, 0x76, RZ, 0xfc, !PT ;  /* 0x00000076020a7812 */ /* 0x001fc800078efcff */
[----:B------:R-:W-:Y:S02]  /*9200*/  ISETP.LT.AND P0, PT, R10, UR17, P0 ;  /* 0x000000110a007c0c */ /* 0x000fe40008701270 */
[----:B------:R-:W-:-:S04]  /*9210*/  LEA R10, P6, R31, R6, 0x1 ;  /* 0x000000061f0a7211 */ /* 0x000fc800078c08ff */
[----:B------:R-:W-:-:S07]  /*9220*/  LEA.HI.X.SX32 R22, R31, R3, 0x1, P6 ;  /* 0x000000031f167211 */ /* 0x000fce00030f0eff */
[----:B------:R-:W-:Y:S02]  /*9230*/  @P0 IMAD.MOV.U32 R30, RZ, RZ, R10 ;  /* 0x000000ffff1e0224 */ /* 0x000fe400078e000a */
[----:B------:R-:W-:-:S05]  /*9240*/  @P0 IMAD.MOV.U32 R31, RZ, RZ, R22 ;  /* 0x000000ffff1f0224 */ /* 0x000fca00078e0016 */
[----:B------:R0:W3:Y:S01]  /*9250*/  @P0 LDG.E.U16 R5, desc[UR10][R30.64] ;  /* 0x0000000a1e050981 */ /* 0x0000e2000c1e1500 */
[----:B------:R-:W-:-:S03]  /*9260*/  ISETP.GE.AND P6, PT, R4, RZ, PT ;  /* 0x000000ff0400720c */ /* 0x000fc60003fc6270 */
[----:B------:R1:W-:Y:S01]  /*9270*/  STL [R1+0x420], R10 ;  /* 0x0004200a01007387 */ /* 0x0003e20000100800 */
[----:B------:R-:W-:Y:S01]  /*9280*/  PLOP3.LUT P0, PT, PT, PT, UP1, 0x80, 0x8 ;  /* 0x000000000008781c */ /* 0x000fe20003f0f018 */
[----:B------:R-:W-:Y:S02]  /*9290*/  IMAD.MOV.U32 R4, RZ, RZ, R8 ;  /* 0x000000ffff047224 */ /* 0x000fe400078e0008 */
[----:B------:R0:W-:Y:S02]  /*92a0*/  STL [R1+0x41c], R22 ;  /* 0x00041c1601007387 */ /* 0x0001e40000100800 */
[----:B------:R-:W-:Y:S02]  /*92b0*/  @!P5 IMAD.MOV R4, RZ, RZ, -R4 ;  /* 0x000000ffff04d224 */ /* 0x000fe400078e0a04 */
[----:B-1----:R-:W4:Y:S01]  /*92c0*/  LDL.LU R10, [R1+0x1ac] ;  /* 0x0001ac00010a7983 */ /* 0x002f220000300800 */
[----:B0-----:R-:W-:-:S04]  /*92d0*/  LOP3.LUT R22, R2, 0x7e, RZ, 0xfc, !PT ;  /* 0x0000007e02167812 */ /* 0x001fc800078efcff */
[----:B------:R-:W-:Y:S02]  /*92e0*/  ISETP.LT.AND P0, PT, R22, UR17, P0 ;  /* 0x0000001116007c0c */ /* 0x000fe40008701270 */
[----:B------:R-:W-:Y:S02]  /*92f0*/  PRMT R17, RZ, 0x7610, R17 ;  /* 0x00007610ff117816 */ /* 0x000fe40000000011 */
[----:B--2---:R-:W-:-:S04]  /*9300*/  LEA R22, P5, R25, R6, 0x1 ;  /* 0x0000000619167211 */ /* 0x004fc800078a08ff */
[----:B------:R-:W-:Y:S02]  /*9310*/  LEA.HI.X.SX32 R30, R25, R3, 0x1, P5 ;  /* 0x00000003191e7211 */ /* 0x000fe400028f0eff */
[----:B------:R-:W-:-:S03]  /*9320*/  ISETP.GE.AND P5, PT, R11, RZ, PT ;  /* 0x000000ff0b00720c */ /* 0x000fc60003fa6270 */
[----:B------:R-:W-:Y:S01]  /*9330*/  @P0 IMAD.MOV.U32 R31, RZ, RZ, R30 ;  /* 0x000000ffff1f0224 */ /* 0x000fe200078e001e */
[----:B---3--:R0:W-:Y:S02]  /*9340*/  STL [R1+0xbc], R5 ;  /* 0x0000bc0501007387 */ /* 0x0081e40000100800 */
[----:B0-----:R-:W-:-:S04]  /*9350*/  IMAD.MOV.U32 R5, RZ, RZ, R36 ;  /* 0x000000ffff057224 */ /* 0x001fc800078e0024 */
[----:B------:R-:W-:Y:S01]  /*9360*/  @!P4 IMAD.MOV R5, RZ, RZ, -R5 ;  /* 0x000000ffff05c224 */ /* 0x000fe200078e0a05 */
[----:B----4-:R-:W-:Y:S02]  /*9370*/  ISETP.GE.AND P4, PT, R14, RZ, PT ;  /* 0x000000ff0e00720c */ /* 0x010fe40003f86270 */
[----:B------:R-:W2:Y:S01]  /*9380*/  LDL.LU R14, [R1+0x198] ;  /* 0x00019800010e7983 */ /* 0x000ea20000300800 */
[----:B------:R-:W-:-:S03]  /*9390*/  IMAD.MOV.U32 R36, RZ, RZ, R26 ;  /* 0x000000ffff247224 */ /* 0x000fc600078e001a */
[----:B------:R-:W3:Y:S04]  /*93a0*/  LDL.LU R11, [R1+0x19c] ;  /* 0x00019c00010b7983 */ /* 0x000ee80000300800 */
[----:B------:R-:W-:Y:S04]  /*93b0*/  STL [R1+0x428], R22 ;  /* 0x0004281601007387 */ /* 0x000fe80000100800 */
[----:B------:R0:W-:Y:S04]  /*93c0*/  STL [R1+0x424], R30 ;  /* 0x0004241e01007387 */ /* 0x0001e80000100800 */
[----:B------:R-:W4:Y:S01]  /*93d0*/  LDL.LU R26, [R1+0xbf8] ;  /* 0x000bf800011a7983 */ /* 0x000f220000300800 */
[----:B0-----:R-:W-:-:S05]  /*93e0*/  @P0 IMAD.MOV.U32 R30, RZ, RZ, R22 ;  /* 0x000000ffff1e0224 */ /* 0x001fca00078e0016 */
[----:B------:R0:W2:Y:S01]  /*93f0*/  @P0 LDG.E.U16 R17, desc[UR10][R30.64] ;  /* 0x0000000a1e110981 */ /* 0x0000a2000c1e1500 */
[----:B------:R-:W-:Y:S01]  /*9400*/  @!P1 IMAD.MOV R36, RZ, RZ, -R36 ;  /* 0x000000ffff249224 */ /* 0x000fe200078e0a24 */
[----:B------:R-:W-:Y:S02]  /*9410*/  ISETP.GE.AND P1, PT, R18, RZ, PT ;  /* 0x000000ff1200720c */ /* 0x000fe40003f26270 */
[----:B------:R-:W-:Y:S02]  /*9420*/  PLOP3.LUT P0, PT, PT, PT, UP1, 0x80, 0x8 ;  /* 0x000000000008781c */ /* 0x000fe40003f0f018 */
[----:B------:R-:W-:Y:S01]  /*9430*/  LOP3.LUT R18, R2, 0x86, RZ, 0xfc, !PT ;  /* 0x0000008602127812 */ /* 0x000fe200078efcff */
[----:B------:R-:W-:-:S03]  /*9440*/  @!P6 IMAD.MOV R37, RZ, RZ, -R37 ;  /* 0x000000ffff25e224 */ /* 0x000fc600078e0a25 */
[----:B------:R-:W-:Y:S01]  /*9450*/  ISETP.LT.AND P0, PT, R18, UR17, P0 ;  /* 0x0000001112007c0c */ /* 0x000fe20008701270 */
[----:B------:R-:W-:Y:S01]  /*9460*/  @!P3 IMAD.MOV R35, RZ, RZ, -R35 ;  /* 0x000000ffff23b224 */ /* 0x000fe200078e0a23 */
[----:B------:R-:W-:Y:S02]  /*9470*/  ISETP.GE.AND P3, PT, R15, RZ, PT ;  /* 0x000000ff0f00720c */ /* 0x000fe40003f66270 */
[----:B------:R-:W-:Y:S01]  /*9480*/  PRMT R12, RZ, 0x7610, R12 ;  /* 0x00007610ff0c7816 */ /* 0x000fe2000000000c */
[----:B------:R-:W-:Y:S01]  /*9490*/  IMAD.MOV.U32 R33, RZ, RZ, R27 ;  /* 0x000000ffff217224 */ /* 0x000fe200078e001b */
[----:B----4-:R-:W-:-:S04]  /*94a0*/  LEA R18, P6, R26, R6, 0x1 ;  /* 0x000000061a127211 */ /* 0x010fc800078c08ff */
[----:B------:R-:W-:-:S03]  /*94b0*/  LEA.HI.X.SX32 R22, R26, R3, 0x1, P6 ;  /* 0x000000031a167211 */ /* 0x000fc600030f0eff */
[----:B0-----:R-:W-:Y:S01]  /*94c0*/  @P0 IMAD.MOV.U32 R30, RZ, RZ, R18 ;  /* 0x000000ffff1e0224 */ /* 0x001fe200078e0012 */
[----:B------:R-:W-:Y:S01]  /*94d0*/  ISETP.GE.AND P6, PT, R10, RZ, PT ;  /* 0x000000ff0a00720c */ /* 0x000fe20003fc6270 */
[----:B------:R-:W-:Y:S01]  /*94e0*/  @P0 IMAD.MOV.U32 R31, RZ, RZ, R22 ;  /* 0x000000ffff1f0224 */ /* 0x000fe200078e0016 */
[----:B--2---:R0:W-:Y:S04]  /*94f0*/  STL [R1+0xb8], R17 ;  /* 0x0000b81101007387 */ /* 0x0041e80000100800 */
[----:B------:R1:W2:Y:S04]  /*9500*/  @P0 LDG.E.U16 R12, desc[UR10][R30.64] ;  /* 0x0000000a1e0c0981 */ /* 0x0002a8000c1e1500 */
[----:B0-----:R-:W4:Y:S04]  /*9510*/  LDL.LU R17, [R1+0x1a4] ;  /* 0x0001a40001117983 */ /* 0x001f280000300800 */
[----:B------:R-:W4:Y:S04]  /*9520*/  LDL.LU R15, [R1+0x1b0] ;  /* 0x0001b000010f7983 */ /* 0x000f280000300800 */
[----:B------:R-:W4:Y:S04]  /*9530*/  LDL.LU R10, [R1+0x18c] ;  /* 0x00018c00010a7983 */ /* 0x000f280000300800 */
[----:B------:R0:W-:Y:S04]  /*9540*/  STL [R1+0x430], R18 ;  /* 0x0004301201007387 */ /* 0x0001e80000100800 */
[----:B------:R-:W-:Y:S04]  /*9550*/  STL [R1+0x42c], R22 ;  /* 0x00042c1601007387 */ /* 0x000fe80000100800 */
[----:B------:R-:W4:Y:S04]  /*9560*/  LDL.LU R27, [R1+0xbf4] ;  /* 0x000bf400011b7983 */ /* 0x000f280000300800 */
[----:B------:R-:W4:Y:S01]  /*9570*/  LDL.LU R32, [R1+0x8] ;  /* 0x0000080001207983 */ /* 0x000f220000300800 */
[----:B------:R-:W-:Y:S01]  /*9580*/  @!P5 IMAD.MOV R33, RZ, RZ, -R33 ;  /* 0x000000ffff21d224 */ /* 0x000fe200078e0a21 */
[----:B---3--:R-:W-:-:S02]  /*9590*/  ISETP.GE.AND P5, PT, R11, RZ, PT ;  /* 0x000000ff0b00720c */ /* 0x008fc40003fa6270 */
[----:B------:R-:W-:Y:S01]  /*95a0*/  PLOP3.LUT P0, PT, PT, PT, UP1, 0x80, 0x8 ;  /* 0x000000000008781c */ /* 0x000fe20003f0f018 */
[----:B0-----:R-:W3:Y:S01]  /*95b0*/  LDL.LU R18, [R1+0x190] ;  /* 0x0001900001127983 */ /* 0x001ee20000300800 */
[----:B------:R-:W-:-:S04]  /*95c0*/  LOP3.LUT R11, R2, 0x8e, RZ, 0xfc, !PT ;  /* 0x0000008e020b7812 */ /* 0x000fc800078efcff */
[----:B------:R-:W-:Y:S02]  /*95d0*/  ISETP.LT.AND P0, PT, R11, UR17, P0 ;  /* 0x000000110b007c0c */ /* 0x000fe40008701270 */
[----:B------:R-:W3:Y:S01]  /*95e0*/  LDL.LU R11, [R1+0x70] ;  /* 0x00007000010b7983 */ /* 0x000ee20000300800 */
[----:B------:R-:W-:Y:S01]  /*95f0*/  @!P4 IMAD.MOV R34, RZ, RZ, -R34 ;  /* 0x000000ffff22c224 */ /* 0x000fe200078e0a22 */
[----:B------:R-:W-:Y:S01]  /*9600*/  ISETP.GE.AND P4, PT, R14, RZ, PT ;  /* 0x000000ff0e00720c */ /* 0x000fe20003f86270 */
[----:B-1----:R-:W-:Y:S01]  /*9610*/  IMAD.MOV.U32 R30, RZ, RZ, R28 ;  /* 0x000000ffff1e7224 */ /* 0x002fe200078e001c */
[----:B------:R-:W-:Y:S01]  /*9620*/  PRMT R13, RZ, 0x7610, R13 ;  /* 0x00007610ff0d7816 */ /* 0x000fe2000000000d */
[----:B--2---:R0:W-:Y:S01]  /*9630*/  STL [R1+0xb4], R12 ;  /* 0x0000b40c01007387 */ /* 0x0041e20000100800 */
[----:B----4-:R-:W-:Y:S01]  /*9640*/  @!P1 IMAD.MOV R32, RZ, RZ, -R32 ;  /* 0x000000ffff209224 */ /* 0x010fe200078e0a20 */
[----:B0-----:R-:W-:-:S04]  /*9650*/  LEA R12, P1, R27, R6, 0x1 ;  /* 0x000000061b0c7211 */ /* 0x001fc800078208ff */
[----:B------:R-:W-:Y:S01]  /*9660*/  LEA.HI.X.SX32 R14, R27, R3, 0x1, P1 ;  /* 0x000000031b0e7211 */ /* 0x000fe200008f0eff */
[----:B------:R0:W-:Y:S01]  /*9670*/  STL [R1+0x438], R12 ;  /* 0x0004380c01007387 */ /* 0x0001e20000100800 */
[----:B------:R-:W-:-:S03]  /*9680*/  @P0 IMAD.MOV.U32 R26, RZ, RZ, R12 ;  /* 0x000000ffff1a0224 */ /* 0x000fc600078e000c */
[----:B------:R-:W-:Y:S01]  /*9690*/  STL [R1+0x434], R14 ;  /* 0x0004340e01007387 */ /* 0x000fe20000100800 */
[----:B------:R-:W-:-:S03]  /*96a0*/  @P0 IMAD.MOV.U32 R27, RZ, RZ, R14 ;  /* 0x000000ffff1b0224 */ /* 0x000fc600078e000e */
[----:B0-----:R-:W2:Y:S04]  /*96b0*/  LDL.LU R12, [R1+0x74] ;  /* 0x00007400010c7983 */ /* 0x001ea80000300800 */
[----:B------:R-:W4:Y:S04]  /*96c0*/  LDL.LU R31, [R1+0x1c] ;  /* 0x00001c00011f7983 */ /* 0x000f280000300800 */
[----:B------:R-:W2:Y:S04]  /*96d0*/  LDL.LU R28, [R1+0xbf0] ;  /* 0x000bf000011c7983 */ /* 0x000ea80000300800 */
[----:B------:R-:W3:Y:S01]  /*96e0*/  @P0 LDG.E.U16 R13, desc[UR10][R26.64] ;  /* 0x0000000a1a0d0981 */ /* 0x000ee2000c1e1500 */
[----:B------:R-:W-:Y:S01]  /*96f0*/  @!P6 IMAD.MOV R30, RZ, RZ, -R30 ;  /* 0x000000ffff1ee224 */ /* 0x000fe200078e0a1e */
[----:B------:R-:W-:-:S02]  /*9700*/  ISETP.GE.AND P6, PT, R10, RZ, PT ;  /* 0x000000ff0a00720c */ /* 0x000fc40003fc6270 */
[----:B------:R-:W-:Y:S02]  /*9710*/  PLOP3.LUT P0, PT, PT, PT, UP1, 0x80, 0x8 ;  /* 0x000000000008781c */ /* 0x000fe40003f0f018 */
[----:B------:R-:W-:Y:S01]  /*9720*/  LOP3.LUT R10, R2, 0x96, RZ, 0xfc, !PT ;  /* 0x00000096020a7812 */ /* 0x000fe200078efcff */
[----:B------:R-:W-:-:S03]  /*9730*/  @!P4 IMAD.MOV R29, RZ, RZ, -R29 ;  /* 0x000000ffff1dc224 */ /* 0x000fc600078e0a1d */
[----:B------:R-:W-:Y:S02]  /*9740*/  ISETP.LT.AND P0, PT, R10, UR17, P0 ;  /* 0x000000110a007c0c */ /* 0x000fe40008701270 */
[----:B------:R-:W-:Y:S02]  /*9750*/  ISETP.GE.AND P1, PT, R17, RZ, PT ;  /* 0x000000ff1100720c */ /* 0x000fe40003f26270 */
[C---:B--2---:R-:W-:Y:S01]  /*9760*/  LEA R10, P4, R28.reuse, R6, 0x1 ;  /* 0x000000061c0a7211 */ /* 0x044fe200078808ff */
[----:B----4-:R-:W-:Y:S01]  /*9770*/  @!P3 IMAD.MOV R31, RZ, RZ, -R31 ;  /* 0x000000ffff1fb224 */ /* 0x010fe200078e0a1f */
[----:B------:R-:W-:Y:S01]  /*9780*/  ISETP.GE.AND P3, PT, R15, RZ, PT ;  /* 0x000000ff0f00720c */ /* 0x000fe20003f66270 */
[----:B---3--:R0:W-:Y:S01]  /*9790*/  STL [R1+0xb0], R13 ;  /* 0x0000b00d01007387 */ /* 0x0081e20000100800 */
[----:B------:R-:W-:-:S05]  /*97a0*/  LEA.HI.X.SX32 R17, R28, R3, 0x1, P4 ;  /* 0x000000031c117211 */ /* 0x000fca00020f0eff */
[----:B------:R-:W-:Y:S01]  /*97b0*/  @P0 IMAD.MOV.U32 R26, RZ, RZ, R10 ;  /* 0x000000ffff1a0224 */ /* 0x000fe200078e000a */
[----:B0-----:R-:W2:Y:S04]  /*97c0*/  LDL.LU R13, [R1+0x3c] ;  /* 0x00003c00010d7983 */ /* 0x001ea80000300800 */
[----:B------:R-:W3:Y:S04]  /*97d0*/  LDL.LU R14, [R1+0x80] ;  /* 0x00008000010e7983 */ /* 0x000ee80000300800 */
[----:B------:R-:W4:Y:S04]  /*97e0*/  LDL.LU R15, [R1+0x78] ;  /* 0x00007800010f7983 */ /* 0x000f280000300800 */
[----:B------:R0:W-:Y:S04]  /*97f0*/  STL [R1+0x440], R10 ;  /* 0x0004400a01007387 */ /* 0x0001e80000100800 */
[----:B------:R1:W-:Y:S04]  /*9800*/  STL [R1+0x43c], R17 ;  /* 0x00043c1101007387 */ /* 0x0003e80000100800 */
[----:B0-----:R-:W2:Y:S04]  /*9810*/  LDL.LU R10, [R1+0x7c] ;  /* 0x00007c00010a7983 */ /* 0x001ea80000300800 */
[----:B------:R-:W2:Y:S01]  /*9820*/  LDL.LU R28, [R1+0x34] ;  /* 0x00003400011c7983 */ /* 0x000ea20000300800 */
[----:B------:R-:W-:Y:S01]  /*9830*/  PRMT R16, RZ, 0x7610, R16 ;  /* 0x00007610ff107816 */ /* 0x000fe20000000010 */
[----:B------:R-:W-:-:S05]  /*9840*/  @P0 IMAD.MOV.U32 R27, RZ, RZ, R17 ;  /* 0x000000ffff1b0224 */ /* 0x000fca00078e0011 */
[----:B------:R0:W3:Y:S01]  /*9850*/  @P0 LDG.E.U16 R16, desc[UR10][R26.64] ;  /* 0x0000000a1a100981 */ /* 0x0000e2000c1e1500 */
[----:B--2---:R-:W-:Y:S01]  /*9860*/  @!P5 IMAD.MOV R28, RZ, RZ, -R28 ;  /* 0x000000ffff1cd224 */ /* 0x004fe200078e0a1c */
[----:B------:R-:W-:Y:S02]  /*9870*/  ISETP.GE.AND P5, PT, R11, RZ, PT ;  /* 0x000000ff0b00720c */ /* 0x000fe40003fa6270 */
[----:B------:R-:W2:Y:S04]  /*9880*/  LDL.LU R11, [R1+0x40] ;  /* 0x00004000010b7983 */ /* 0x000ea80000300800 */
[----:B------:R-:W0:Y:S04]  /*9890*/  LDL.LU R27, [R1+0x24] ;  /* 0x00002400011b7983 */ /* 0x000e280000300800 */
[----:B-1----:R-:W2:Y:S04]  /*98a0*/  LDL.LU R17, [R1+0x8c] ;  /* 0x00008c0001117983 */ /* 0x002ea80000300800 */
[----:B------:R-:W2:Y:S01]  /*98b0*/  LDL.LU R26, [R1+0x20] ;  /* 0x00002000011a7983 */ /* 0x000ea20000300800 */
[----:B------:R-:W-:-:S02]  /*98c0*/  PLOP3.LUT P0, PT, PT, PT, UP1, 0x80, 0x8 ;  /* 0x000000000008781c */ /* 0x000fc40003f0f018 */
[----:B------:R-:W-:Y:S01]  /*98d0*/  PRMT R8, RZ, 0x7610, R8 ;  /* 0x00007610ff087816 */ /* 0x000fe20000000008 */
[----:B0-----:R-:W-:Y:S01]  /*98e0*/  @!P1 IMAD.MOV R27, RZ, RZ, -R27 ;  /* 0x000000ffff1b9224 */ /* 0x001fe200078e0a1b */
[----:B------:R-:W-:Y:S02]  /*98f0*/  ISETP.GE.AND P1, PT, R12, RZ, PT ;  /* 0x000000ff0c00720c */ /* 0x000fe40003f26270 */
[----:B------:R-:W-:-:S04]  /*9900*/  LOP3.LUT R12, R2, 0x9e, RZ, 0xfc, !PT ;  /* 0x0000009e020c7812 */ /* 0x000fc800078efcff */
[----:B------:R-:W-:Y:S01]  /*9910*/  ISETP.LT.AND P0, PT, R12, UR17, P0 ;  /* 0x000000110c007c0c */ /* 0x000fe20008701270 */
[----:B--2---:R-:W-:Y:S01]  /*9920*/  @!P3 IMAD.MOV R26, RZ, RZ, -R26 ;  /* 0x000000ffff1ab224 */ /* 0x004fe200078e0a1a */
[----:B------:R-:W-:-:S04]  /*9930*/  LEA R12, P3, R13, R6, 0x1 ;  /* 0x000000060d0c7211 */ /* 0x000fc800078608ff */
[----:B------:R-:W-:-:S07]  /*9940*/  LEA.HI.X.SX32 R13, R13, R3, 0x1, P3 ;  /* 0x000000030d0d7211 */ /* 0x000fce00018f0eff */
[----:B------:R-:W2:Y:S01]  /*9950*/  @P0 LDG.E.U16 R8, desc[UR10][R12.64] ;  /* 0x0000000a0c080981 */ /* 0x000ea2000c1e1500 */
[----:B------:R-:W-:Y:S02]  /*9960*/  ISETP.GE.AND P4, PT, R18, RZ, PT ;  /* 0x000000ff1200720c */ /* 0x000fe40003f86270 */
[----:B---3--:R-:W-:Y:S01]  /*9970*/  ISETP.GE.AND P3, PT, R14, RZ, PT ;  /* 0x000000ff0e00720c */ /* 0x008fe20003f66270 */
[----:B------:R-:W3:Y:S04]  /*9980*/  LDL.LU R18, [R1+0x84] ;  /* 0x0000840001127983 */ /* 0x000ee80000300800 */
[----:B------:R-:W3:Y:S04]  /*9990*/  LDL.LU R14, [R1+0x88] ;  /* 0x00008800010e7983 */ /* 0x000ee80000300800 */
[----:B------:R-:W-:Y:S04]  /*99a0*/  STL [R1+0x448], R12 ;  /* 0x0004480c01007387 */ /* 0x000fe80000100800 */
[----:B------:R0:W-:Y:S04]  /*99b0*/  STL [R1+0x444], R13 ;  /* 0x0004440d01007387 */ /* 0x0001e80000100800 */
[----:B0-----:R-:W3:Y:S04]  /*99c0*/  LDL.LU.64 R12, [R1+0xbe8] ;  /* 0x000be800010c7983 */ /* 0x001ee80000300a00 */
[----:B------:R-:W3:Y:S04]  /*99d0*/  LDL.LU R25, [R1+0x2c] ;  /* 0x00002c0001197983 */ /* 0x000ee80000300800 */
[----:B------:R-:W-:Y:S04]  /*99e0*/  STL [R1+0x14], R16 ;  /* 0x0000141001007387 */ /* 0x000fe80000100800 */
[----:B--2---:R0:W-:Y:S04]  /*99f0*/  STL [R1+0x10], R8 ;  /* 0x0000100801007387 */ /* 0x0041e80000100800 */
[----:B0-----:R-:W2:Y:S01]  /*9a00*/  LDL.LU R8, [R1+0x28] ;  /* 0x0000280001087983 */ /* 0x001ea20000300800 */
[----:B------:R-:W-:Y:S01]  /*9a10*/  PLOP3.LUT P0, PT, PT, PT, UP1, 0x80, 0x8 ;  /* 0x000000000008781c */ /* 0x000fe20003f0f018 */
[----:B------:R-:W-:Y:S01]  /*9a20*/  @!P5 IMAD.MOV R9, RZ, RZ, -R9 ;  /* 0x000000ffff09d224 */ /* 0x000fe200078e0a09 */
[----:B------:R-:W-:Y:S01]  /*9a30*/  PRMT R0, RZ, 0x7610, R0 ;  /* 0x00007610ff007816 */ /* 0x000fe20000000000 */
[----:B---3--:R-:W-:Y:S01]  /*9a40*/  @!P6 IMAD.MOV R25, RZ, RZ, -R25 ;  /* 0x000000ffff19e224 */ /* 0x008fe200078e0a19 */
[----:B----4-:R-:W-:-:S02]  /*9a50*/  ISETP.GE.AND P6, PT, R15, RZ, PT ;  /* 0x000000ff0f00720c */ /* 0x010fc40003fc6270 */
[----:B------:R-:W3:Y:S04]  /*9a60*/  LDL.LU R15, [R1+0x44] ;  /* 0x00004400010f7983 */ /* 0x000ee80000300800 */
[----:B------:R-:W4:Y:S04]  /*9a70*/  LDL.LU R22, [R1+0x98] ;  /* 0x0000980001167983 */ /* 0x000f280000300800 */
[----:B------:R-:W3:Y:S01]  /*9a80*/  LDL.LU R16, [R1+0x94] ;  /* 0x0000940001107983 */ /* 0x000ee20000300800 */
[----:B--2---:R-:W-:Y:S01]  /*9a90*/  @!P4 IMAD.MOV R8, RZ, RZ, -R8 ;  /* 0x000000ffff08c224 */ /* 0x004fe200078e0a08 */
[----:B------:R-:W-:-:S02]  /*9aa0*/  ISETP.GE.AND P4, PT, R10, RZ, PT ;  /* 0x000000ff0a00720c */ /* 0x000fc40003f86270 */
[----:B------:R-:W-:-:S04]  /*9ab0*/  LOP3.LUT R10, R2, 0xa6, RZ, 0xfc, !PT ;  /* 0x000000a6020a7812 */ /* 0x000fc800078efcff */
[----:B------:R-:W-:Y:S02]  /*9ac0*/  ISETP.LT.AND P0, PT, R10, UR17, P0 ;  /* 0x000000110a007c0c */ /* 0x000fe40008701270 */
[----:B------:R-:W-:-:S04]  /*9ad0*/  LEA R10, P5, R11, R6, 0x1 ;  /* 0x000000060b0a7211 */ /* 0x000fc800078a08ff */
[----:B------:R-:W-:Y:S01]  /*9ae0*/  LEA.HI.X.SX32 R11, R11, R3, 0x1, P5 ;  /* 0x000000030b0b7211 */ /* 0x000fe200028f0eff */
[----:B------:R-:W-:Y:S06]  /*9af0*/  STL [R1+0x450], R10 ;  /* 0x0004500a01007387 */ /* 0x000fec0000100800 */
[----:B------:R-:W2:Y:S04]  /*9b00*/  @P0 LDG.E.U16 R0, desc[UR10][R10.64] ;  /* 0x0000000a0a000981 */ /* 0x000ea8000c1e1500 */
[----:B------:R0:W-:Y:S04]  /*9b10*/  STL [R1+0x44c], R11 ;  /* 0x00044c0b01007387 */ /* 0x0001e80000100800 */
[----:B0-----:R-:W3:Y:S01]  /*9b20*/  LDL.LU.64 R10, [R1+0xbe0] ;  /* 0x000be000010a7983 */ /* 0x001ee20000300a00 */
[----:B------:R-:W-:Y:S01]  /*9b30*/  ISETP.GE.AND P5, PT, R17, RZ, PT ;  /* 0x000000ff1100720c */ /* 0x000fe20003fa6270 */
[----:B------:R-:W-:Y:S01]  /*9b40*/  @!P1 IMAD.MOV R12, RZ, RZ, -R12 ;  /* 0x000000ffff0c9224 */ /* 0x000fe200078e0a0c */
[----:B------:R-:W-:Y:S01]  /*9b50*/  ISETP.GE.AND P1, PT, R18, RZ, PT ;  /* 0x000000ff1200720c */ /* 0x000fe20003f26270 */
[----:B------:R-:W4:Y:S01]  /*9b60*/  LDL.LU R17, [R1+0x48] ;  /* 0x0000480001117983 */ /* 0x000f220000300800 */
[----:B------:R-:W-:-:S03]  /*9b70*/  PLOP3.LUT P0, PT, PT, PT, UP1, 0x80, 0x8 ;  /* 0x000000000008781c */ /* 0x000fc60003f0f018 */
[----:B------:R-:W4:Y:S01]  /*9b80*/  LDL.LU R18, [R1+0xac] ;  /* 0x0000ac0001127983 */ /* 0x000f220000300800 */
[----:B------:R-:W-:-:S03]  /*9b90*/  PRMT R23, RZ, 0x7610, R23 ;  /* 0x00007610ff177816 */ /* 0x000fc60000000017 */
[----:B--2---:R0:W-:Y:S02]  /*9ba0*/  STL [R1+0xc], R0 ;  /* 0x00000c0001007387 */ /* 0x0041e40000100800 */
[----:B0-----:R-:W-:Y:S02]  /*9bb0*/  LOP3.LUT R0, R2, 0xae, RZ, 0xfc, !PT ;  /* 0x000000ae02007812 */ /* 0x001fe400078efcff */
[----:B------:R-:W2:Y:S02]  /*9bc0*/  LDL.LU R2, [R1+0x90] ;  /* 0x0000900001027983 */ /* 0x000ea40000300800 */
[----:B------:R-:W-:Y:S01]  /*9bd0*/  ISETP.LT.AND P0, PT, R0, UR17, P0 ;  /* 0x0000001100007c0c */ /* 0x000fe20008701270 */
[----:B---3--:R-:W-:Y:S01]  /*9be0*/  @!P3 IMAD.MOV R11, RZ, RZ, -R11 ;  /* 0x000000ffff0bb224 */ /* 0x008fe200078e0a0b */
[----:B------:R-:W-:Y:S01]  /*9bf0*/  ISETP.GE.AND P3, PT, R14, RZ, PT ;  /* 0x000000ff0e00720c */ /* 0x000fe20003f66270 */
[----:B------:R-:W-:Y:S01]  /*9c00*/  @!P6 IMAD.MOV R10, RZ, RZ, -R10 ;  /* 0x000000ffff0ae224 */ /* 0x000fe200078e0a0a */
[C---:B------:R-:W-:Y:S01]  /*9c10*/  LEA R14, P6, R15.reuse, R6, 0x1 ;  /* 0x000000060f0e7211 */ /* 0x040fe200078c08ff */
[----:B------:R-:W3:Y:S03]  /*9c20*/  LDL.LU R0, [R1+0xa8] ;  /* 0x0000a80001007983 */ /* 0x000ee60000300800 */
[----:B------:R-:W-:Y:S01]  /*9c30*/  LEA.HI.X.SX32 R15, R15, R3, 0x1, P6 ;  /* 0x000000030f0f7211 */ /* 0x000fe200030f0eff */
[----:B------:R-:W-:Y:S01]  /*9c40*/  STL [R1+0x458], R14 ;  /* 0x0004580e01007387 */ /* 0x000fe20000100800 */
[----:B----4-:R-:W-:-:S03]  /*9c50*/  ISETP.GE.AND P6, PT, R22, RZ, PT ;  /* 0x000000ff1600720c */ /* 0x010fc60003fc6270 */
[----:B------:R0:W-:Y:S04]  /*9c60*/  STL [R1+0x454], R15 ;  /* 0x0004540f01007387 */ /* 0x0001e80000100800 */
[----:B------:R-:W4:Y:S04]  /*9c70*/  LDL.LU R22, [R1+0x4c] ;  /* 0x00004c0001167983 */ /* 0x000f280000300800 */
[----:B------:R1:W2:Y:S04]  /*9c80*/  @P0 LDG.E.U16 R23, desc[UR10][R14.64] ;  /* 0x0000000a0e170981 */ /* 0x0002a8000c1e1500 */
[----:B0-----:R-:W1:Y:S01]  /*9c90*/  LDL.LU.64 R14, [R1+0xbd8] ;  /* 0x000bd800010e7983 */ /* 0x001e620000300a00 */
[----:B------:R-:W-:Y:S01]  /*9ca0*/  PLOP3.LUT P0, PT, PT, PT, UP1, 0x80, 0x8 ;  /* 0x000000000008781c */ /* 0x000fe20003f0f018 */
[----:B------:R-:W-:-:S02]  /*9cb0*/  @!P1 IMAD.MOV R13, RZ, RZ, -R13 ;  /* 0x000000ffff0d9224 */ /* 0x000fc400078e0a0d */
[----:B-1----:R-:W-:Y:S01]  /*9cc0*/  @!P4 IMAD.MOV R15, RZ, RZ, -R15 ;  /* 0x000000ffff0fc224 */ /* 0x002fe200078e0a0f */
[----:B--2---:R-:W-:Y:S02]  /*9cd0*/  ISETP.GE.AND P4, PT, R2, RZ, PT ;  /* 0x000000ff0200720c */ /* 0x004fe40003f86270 */
[----:B------:R-:W0:Y:S01]  /*9ce0*/  S2R R2, SR_TID.X ;  /* 0x0000000000027919 */ /* 0x000e220000002100 */
[----:B------:R-:W-:Y:S01]  /*9cf0*/  @!P5 IMAD.MOV R14, RZ, RZ, -R14 ;  /* 0x000000ffff0ed224 */ /* 0x000fe200078e0a0e */
[----:B------:R-:W-:Y:S01]  /*9d00*/  ISETP.GE.AND P5, PT, R16, RZ, PT ;  /* 0x000000ff1000720c */ /* 0x000fe20003fa6270 */
[----:B------:R1:W-:Y:S04]  /*9d10*/  STL [R1+0x8], R23 ;  /* 0x0000081701007387 */ /* 0x0003e80000100800 */
[----:B-1----:R-:W2:Y:S01]  /*9d20*/  LDL.LU R23, [R1+0xa4] ;  /* 0x0000a40001177983 */ /* 0x002ea20000300800 */
[----:B0-----:R-:W-:-:S04]  /*9d30*/  SHF.R.U32.HI R2, RZ, 0x6, R2 ;  /* 0x00000006ff027819 */ /* 0x001fc80000011602 */
[----:B------:R-:W-:-:S04]  /*9d40*/  SGXT.U32 R2, R2, 0x1 ;  /* 0x000000010202781a */ /* 0x000fc80000000000 */
[----:B------:R-:W-:Y:S02]  /*9d50*/  LOP3.LUT R16, R2, 0xb6, RZ, 0xfc, !PT ;  /* 0x000000b602107812 */ /* 0x000fe400078efcff */
[----:B------:R-:W2:Y:S02]  /*9d60*/  LDL.LU R2, [R1+0x9c] ;  /* 0x00009c0001027983 */ /* 0x000ea40000300800 */
[----:B------:R-:W-:Y:S02]  /*9d70*/  ISETP.LT.AND P0, PT, R16, UR17, P0 ;  /* 0x0000001110007c0c */ /* 0x000fe40008701270 */
[----:B------:R-:W-:-:S04]  /*9d80*/  LEA R16, P1, R17, R6, 0x1 ;  /* 0x0000000611107211 */ /* 0x000fc800078208ff */
[----:B------:R-:W-:Y:S02]  /*9d90*/  LEA.HI.X.SX32 R17, R17, R3, 0x1, P1 ;  /* 0x0000000311117211 */ /* 0x000fe400008f0eff */
[----:B------:R-:W-:Y:S02]  /*9da0*/  ISETP.GE.AND P1, PT, R18, RZ, PT ;  /* 0x000000ff1200720c */ /* 0x000fe40003f26270 */
[----:B------:R-:W2:Y:S02]  /*9db0*/  LDL.LU R18, [R1+0xbd0] ;  /* 0x000bd00001127983 */ /* 0x000ea40000300800 */
[----:B--2---:R-:W-:-:S06]  /*9dc0*/  PRMT R18, RZ, 0x7610, R18 ;  /* 0x00007610ff127816 */ /* 0x004fcc0000000012 */
[----:B------:R-:W2:Y:S04]  /*9dd0*/  @P0 LDG.E.U16 R18, desc[UR10][R16.64] ;  /* 0x0000000a10120981 */ /* 0x000ea8000c1e1500 */
[----:B------:R-:W-:Y:S04]  /*9de0*/  STL [R1+0x460], R16 ;  /* 0x0004601001007387 */ /* 0x000fe80000100800 */
[----:B------:R0:W-:Y:S04]  /*9df0*/  STL [R1+0x45c], R17 ;  /* 0x00045c1101007387 */ /* 0x0001e80000100800 */
[----:B0-----:R-:W3:Y:S04]  /*9e00*/  LDL.LU.64 R16, [R1+0xbc8] ;  /* 0x000bc80001107983 */ /* 0x001ee80000300a00 */
[----:B--2---:R0:W-:Y:S04]  /*9e10*/  STL [R1+0x4], R18 ;  /* 0x0000041201007387 */ /* 0x0041e80000100800 */
[----:B0-----:R-:W2:Y:S01]  /*9e20*/  LDL.LU R18, [R1+0xbc0] ;  /* 0x000bc00001127983 */ /* 0x001ea20000300800 */
[----:B------:R-:W-:Y:S01]  /*9e30*/  PLOP3.LUT P0, PT, PT, PT, UP1, 0x80, 0x8 ;  /* 0x000000000008781c */ /* 0x000fe20003f0f018 */
[----:B---3--:R-:W-:Y:S01]  /*9e40*/  @!P6 IMAD.MOV R17, RZ, RZ, -R17 ;  /* 0x000000ffff11e224 */ /* 0x008fe200078e0a11 */
[----:B------:R-:W-:Y:S01]  /*9e50*/  ISETP.GE.AND P6, PT, R0, RZ, PT ;  /* 0x000000ff0000720c */ /* 0x000fe20003fc6270 */
[----:B------:R-:W-:-:S02]  /*9e60*/  @!P4 IMAD.MOV R16, RZ, RZ, -R16 ;  /* 0x000000ffff10c224 */ /* 0x000fc400078e0a10 */
[----:B--2---:R-:W-:Y:S01]  /*9e70*/  @!P3 IMAD.MOV R18, RZ, RZ, -R18 ;  /* 0x000000ffff12b224 */ /* 0x004fe200078e0a12 */
[----:B------:R-:W-:Y:S02]  /*9e80*/  ISETP.GE.AND P3, PT, R2, RZ, PT ;  /* 0x000000ff0200720c */ /* 0x000fe40003f66270 */
[----:B------:R-:W0:Y:S02]  /*9e90*/  S2R R2, SR_TID.X ;  /* 0x0000000000027919 */ /* 0x000e240000002100 */
[----:B0-----:R-:W-:-:S04]  /*9ea0*/  SHF.R.U32.HI R2, RZ, 0x6, R2 ;  /* 0x00000006ff027819 */ /* 0x001fc80000011602 */
[----:B------:R-:W-:-:S04]  /*9eb0*/  SGXT.U32 R2, R2, 0x1 ;  /* 0x000000010202781a */ /* 0x000fc80000000000 */
[----:B------:R-:W-:-:S04]  /*9ec0*/  LOP3.LUT R0, R2, 0xbe, RZ, 0xfc, !PT ;  /* 0x000000be02007812 */ /* 0x000fc800078efcff */
[----:B------:R-:W-:Y:S02]  /*9ed0*/  ISETP.LT.AND P0, PT, R0, UR17, P0 ;  /* 0x0000001100007c0c */ /* 0x000fe40008701270 */
[----:B----4-:R-:W-:-:S04]  /*9ee0*/  LEA R0, P4, R22, R6, 0x1 ;  /* 0x0000000616007211 */ /* 0x010fc800078808ff */
[----:B------:R-:W-:Y:S01]  /*9ef0*/  LEA.HI.X.SX32 R22, R22, R3, 0x1, P4 ;  /* 0x0000000316167211 */ /* 0x000fe200020f0eff */
[----:B------:R-:W-:Y:S01]  /*9f00*/  STL [R1+0x468], R0 ;  /* 0x0004680001007387 */ /* 0x000fe20000100800 */
[----:B------:R-:W-:Y:S02]  /*9f10*/  ISETP.GE.AND P4, PT, R23, RZ, PT ;  /* 0x000000ff1700720c */ /* 0x000fe40003f86270 */
[----:B------:R-:W-:Y:S01]  /*9f20*/  PRMT R2, RZ, 0x7610, R2 ;  /* 0x00007610ff027816 */ /* 0x000fe20000000002 */
[----:B------:R0:W-:Y:S02]  /*9f30*/  STL [R1+0x464], R22 ;  /* 0x0004641601007387 */ /* 0x0001e40000100800 */
[----:B------:R-:W-:Y:S02]  /*9f40*/  @P0 IMAD.MOV.U32 R23, RZ, RZ, R22 ;  /* 0x000000ffff170224 */ /* 0x000fe400078e0016 */
[----:B0-----:R-:W-:-:S05]  /*9f50*/  @P0 IMAD.MOV.U32 R22, RZ, RZ, R0 ;  /* 0x000000ffff160224 */ /* 0x001fca00078e0000 */
[----:B------:R-:W2:Y:S04]  /*9f60*/  @P0 LDG.E.U16 R2, desc[UR10][R22.64] ;  /* 0x0000000a16020981 */ /* 0x000ea8000c1e1500 */
[----:B------:R-:W3:Y:S01]  /*9f70*/  LDL.LU.64 R22, [R1+0xbb8] ;  /* 0x000bb80001167983 */ /* 0x000ee20000300a00 */
[----:B------:R-:W-:Y:S01]  /*9f80*/  @!P5 IMAD.MOV R20, RZ, RZ, -R20 ;  /* 0x000000ffff14d224 */ /* 0x000fe200078e0a14 */
[----:B------:R-:W0:Y:S02]  /*9f90*/  S2R R0, SR_TID.X ;  /* 0x0000000000007919 */ /* 0x000e240000002100 */
[----:B--2---:R0:W-:Y:S01]  /*9fa0*/  STL [R1], R2 ;  /* 0x0000000201007387 */ /* 0x0041e20000100800 */
[----:B---3--:R-:W-:-:S03]  /*9fb0*/  ISETP.GE.AND P5, PT, R23, RZ, PT ;  /* 0x000000ff1700720c */ /* 0x008fc60003fa6270 */
[----:B------:R-:W2:Y:S01]  /*9fc0*/  LDL.LU R23, [R1+0xbb4] ;  /* 0x000bb40001177983 */ /* 0x000ea20000300800 */
[----:B0-----:R-:W-:Y:S02]  /*9fd0*/  LOP3.LUT R2, R0, 0x3f, RZ, 0xc0, !PT ;  /* 0x0000003f00027812 */ /* 0x001fe400078ec0ff */
[----:B------:R-:W-:-:S03]  /*9fe0*/  SHF.R.S32.HI R0, RZ, 0x6, R0 ;  /* 0x00000006ff007819 */ /* 0x000fc60000011400 */
[----:B------:R-:W-:Y:S01]  /*9ff0*/  IMAD.SHL.U32 R2, R2, 0x2, RZ ;  /* 0x0000000202027824 */ /* 0x000fe200078e00ff */
[----:B------:R-:W-:-:S04]  /*a000*/  SGXT R0, R0, 0x1 ;  /* 0x000000010000781a */ /* 0x000fc80000000200 */
[----:B------:R-:W-:Y:S02]  /*a010*/  LOP3.LUT R0, R2, 0x90, R0, 0x78, !PT ;  /* 0x0000009002007812 */ /* 0x000fe400078e7800 */
[----:B--2---:R-:W-:Y:S02]  /*a020*/  ISETP.NE.AND P0, PT, R23, RZ, PT ;  /* 0x000000ff1700720c */ /* 0x004fe40003f05270 */
[----:B------:R-:W-:-:S04]  /*a030*/  LOP3.LUT R23, RZ, R23, RZ, 0x33, !PT ;  /* 0x00000017ff177212 */ /* 0x000fc800078e33ff */
[C---:B------:R-:W-:Y:S02]  /*a040*/  SEL R2, R23.reuse, R5, !P0 ;  /* 0x0000000517027207 */ /* 0x040fe40004000000 */
[----:B------:R-:W2:Y:S04]  /*a050*/  LDL.LU R5, [R1+0xbb0] ;  /* 0x000bb00001057983 */ /* 0x000ea80000300800 */
[----:B------:R0:W-:Y:S01]  /*a060*/  STL [R1+0x18], R2 ;  /* 0x0000180201007387 */ /* 0x0001e20000100800 */
[C---:B------:R-:W-:Y:S02]  /*a070*/  SEL R34, R23.reuse, R34, !P0 ;  /* 0x0000002217227207 */ /* 0x040fe40004000000 */
[----:B0-----:R-:W-:-:S05]  /*a080*/  SEL R2, R23, R35, !P0 ;  /* 0x0000002317027207 */ /* 0x001fca0004000000 */
[----:B------:R-:W-:Y:S01]  /*a090*/  STL [R1+0x88], R2 ;  /* 0x0000880201007387 */ /* 0x000fe20000100800 */
[----:B------:R-:W-:-:S03]  /*a0a0*/  SEL R33, R23, R33, !P0 ;  /* 0x0000002117217207 */ /* 0x000fc60004000000 */
[----:B------:R0:W-:Y:S01]  /*a0b0*/  STL [R1+0xb38], R35 ;  /* 0x000b382301007387 */ /* 0x0001e20000100800 */
[C---:B------:R-:W-:Y:S02]  /*a0c0*/  SEL R32, R23.reuse, R32, !P0 ;  /* 0x0000002017207207 */ /* 0x040fe40004000000 */
[C---:B------:R-:W-:Y:S02]  /*a0d0*/  SEL R31, R23.reuse, R31, !P0 ;  /* 0x0000001f171f7207 */ /* 0x040fe40004000000 */
[----:B0-----:R-:W-:-:S05]  /*a0e0*/  SEL R35, R23, R37, !P0 ;  /* 0x0000002517237207 */ /* 0x001fca0004000000 */
[----:B------:R-:W-:Y:S04]  /*a0f0*/  STL [R1+0x84], R35 ;  /* 0x0000842301007387 */ /* 0x000fe80000100800 */
[----:B------:R0:W-:Y:S04]  /*a100*/  STL [R1+0x80], R34 ;  /* 0x0000802201007387 */ /* 0x0001e80000100800 */
[----:B------:R1:W-:Y:S01]  /*a110*/  STL [R1+0x7c], R33 ;  /* 0x00007c2101007387 */ /* 0x0003e20000100800 */
[C---:B0-----:R-:W-:Y:S02]  /*a120*/  SEL R34, R23.reuse, R30, !P0 ;  /* 0x0000001e17227207 */ /* 0x041fe40004000000 */
[----:B------:R-:W-:-:S02]  /*a130*/  SEL R30, R23, R28, !P0 ;  /* 0x0000001c171e7207 */ /* 0x000fc40004000000 */
[C---:B-1----:R-:W-:Y:S02]  /*a140*/  SEL R33, R23.reuse, R29, !P0 ;  /* 0x0000001d17217207 */ /* 0x042fe40004000000 */
[C---:B------:R-:W-:Y:S01]  /*a150*/  SEL R29, R23.reuse, R27, !P0 ;  /* 0x0000001b171d7207 */ /* 0x040fe20004000000 */
[----:B------:R-:W-:Y:S01]  /*a160*/  STL [R1+0x2b0], R32 ;  /* 0x0002b02001007387 */ /* 0x000fe20000100800 */
[C---:B------:R-:W-:Y:S02]  /*a170*/  SEL R28, R23.reuse, R26, !P0 ;  /* 0x0000001a171c7207 */ /* 0x040fe40004000000 */
[C---:B------:R-:W-:Y:S01]  /*a180*/  SEL R27, R23.reuse, R25, !P0 ;  /* 0x00000019171b7207 */ /* 0x040fe20004000000 */
[----:B------:R0:W-:Y:S01]  /*a190*/  STL [R1+0x2ac], R31 ;  /* 0x0002ac1f01007387 */ /* 0x0001e20000100800 */
[----:B------:R-:W-:-:S03]  /*a1a0*/  SEL R26, R23, R8, !P0 ;  /* 0x00000008171a7207 */ /* 0x000fc60004000000 */
[----:B------:R-:W-:Y:S04]  /*a1b0*/  STL [R1+0x78], R30 ;  /* 0x0000781e01007387 */ /* 0x000fe80000100800 */
[----:B------:R-:W-:Y:S04]  /*a1c0*/  STL [R1+0x74], R29 ;  /* 0x0000741d01007387 */ /* 0x000fe80000100800 */
[----:B------:R-:W-:Y:S04]  /*a1d0*/  STL [R1+0x70], R28 ;  /* 0x0000701c01007387 */ /* 0x000fe80000100800 */
[----:B------:R-:W3:Y:S04]  /*a1e0*/  LDL.LU R8, [R1+0x28c] ;  /* 0x00028c0001087983 */ /* 0x000ee80000300800 */
[----:B------:R1:W-:Y:S04]  /*a1f0*/  STL [R1+0x38], R27 ;  /* 0x0000381b01007387 */ /* 0x0003e80000100800 */
[----:B0-----:R-:W4:Y:S04]  /*a200*/  LDL.LU R31, [R1+0x280] ;  /* 0x00028000011f7983 */ /* 0x001f280000300800 */
[----:B------:R0:W-:Y:S04]  /*a210*/  STL [R1+0x2a8], R26 ;  /* 0x0002a81a01007387 */ /* 0x0001e80000100800 */
[----:B-1----:R-:W2:Y:S01]  /*a220*/  LDL.LU R27, [R1+0x6c] ;  /* 0x00006c00011b7983 */ /* 0x002ea20000300800 */
[C---:B------:R-:W-:Y:S01]  /*a230*/  SEL R9, R23.reuse, R9, !P0 ;  /* 0x0000000917097207 */ /* 0x040fe20004000000 */
[----:B------:R-:W1:Y:S04]  /*a240*/  S2R R2, SR_TID.X ;  /* 0x0000000000027919 */ /* 0x000e680000002100 */
[----:B------:R0:W-:Y:S02]  /*a250*/  STL [R1+0x2bc], R9 ;  /* 0x0002bc0901007387 */ /* 0x0001e40000100800 */
[----:B0-----:R-:W-:-:S02]  /*a260*/  SEL R26, R23, R15, !P0 ;  /* 0x0000000f171a7207 */ /* 0x001fc40004000000 */
[C---:B------:R-:W-:Y:S02]  /*a270*/  SEL R9, R23.reuse, R10, !P0 ;  /* 0x0000000a17097207 */ /* 0x040fe40004000000 */
[----:B------:R-:W-:-:S03]  /*a280*/  SEL R10, R23, R14, !P0 ;  /* 0x0000000e170a7207 */ /* 0x000fc60004000000 */
[----:B------:R0:W-:Y:S04]  /*a290*/  STL [R1+0x4c], R9 ;  /* 0x00004c0901007387 */ /* 0x0001e80000100800 */
[----:B------:R1:W-:Y:S04]  /*a2a0*/  STL [R1+0x48], R26 ;  /* 0x0000481a01007387 */ /* 0x0003e80000100800 */
[----:B------:R-:W2:Y:S01]  /*a2b0*/  LDL.LU R28, [R1+0x290] ;  /* 0x00029000011c7983 */ /* 0x000ea20000300800 */
[----:B0-----:R-:W-:-:S03]  /*a2c0*/  SEL R9, R23, R13, !P0 ;  /* 0x0000000d17097207 */ /* 0x001fc60004000000 */
[----:B------:R-:W-:Y:S04]  /*a2d0*/  STL [R1+0x44], R10 ;  /* 0x0000440a01007387 */ /* 0x000fe80000100800 */
[----:B------:R-:W2:Y:S04]  /*a2e0*/  LDL.LU R35, [R1+0x278] ;  /* 0x0002780001237983 */ /* 0x000ea80000300800 */
[----:B------:R0:W-:Y:S01]  /*a2f0*/  STL [R1+0x3c], R9 ;  /* 0x00003c0901007387 */ /* 0x0001e20000100800 */
[----:B-1----:R-:W-:Y:S01]  /*a300*/  SEL R26, R23, R17, !P0 ;  /* 0x00000011171a7207 */ /* 0x002fe20004000000 */
[----:B------:R-:W-:-:S02]  /*a310*/  @!P1 IMAD.MOV R19, RZ, RZ, -R19 ;  /* 0x000000ffff139224 */ /* 0x000fc400078e0a13 */
[----:B------:R-:W-:Y:S01]  /*a320*/  @!P6 IMAD.MOV R22, RZ, RZ, -R22 ;  /* 0x000000ffff16e224 */ /* 0x000fe200078e0a16 */
[----:B0-----:R-:W-:Y:S01]  /*a330*/  SEL R9, R23, R18, !P0 ;  /* 0x0000001217097207 */ /* 0x001fe20004000000 */
[----:B------:R-:W-:-:S04]  /*a340*/  @!P3 IMAD.MOV R24, RZ, RZ, -R24 ;  /* 0x000000ffff18b224 */ /* 0x000fc800078e0a18 */
[----:B------:R0:W-:Y:S01]  /*a350*/  STL [R1+0x94], R9 ;  /* 0x0000940901007387 */ /* 0x0001e20000100800 */
[----:B------:R-:W-:Y:S01]  /*a360*/  @!P4 IMAD.MOV R21, RZ, RZ, -R21 ;  /* 0x000000ffff15c224 */ /* 0x000fe200078e0a15 */
[----:B------:R-:W-:Y:S02]  /*a370*/  SEL R37, R23, R22, !P0 ;  /* 0x0000001617257207 */ /* 0x000fe40004000000 */
[----:B------:R1:W-:Y:S01]  /*a380*/  STL [R1+0x2b8], R26 ;  /* 0x0002b81a01007387 */ /* 0x0003e20000100800 */
[----:B------:R-:W-:-:S03]  /*a390*/  @!P5 IMAD.MOV R7, RZ, RZ, -R7 ;  /* 0x000000ffff07d224 */ /* 0x000fc600078e0a07 */
[----:B------:R-:W2:Y:S01]  /*a3a0*/  LDL.LU R29, [R1+0x68] ;  /* 0x00006800011d7983 */ /* 0x000ea20000300800 */
[C---:B0-----:R-:W-:Y:S02]  /*a3b0*/  SEL R9, R23.reuse, R20, !P0 ;  /* 0x0000001417097207 */ /* 0x041fe40004000000 */
[----:B-1----:R-:W-:-:S03]  /*a3c0*/  SEL R26, R23, R19, !P0 ;  /* 0x00000013171a7207 */ /* 0x002fc60004000000 */
[----:B------:R0:W-:Y:S04]  /*a3d0*/  STL [R1+0x40], R9 ;  /* 0x0000400901007387 */ /* 0x0001e80000100800 */
[----:B------:R1:W-:Y:S01]  /*a3e0*/  STL [R1+0x20], R26 ;  /* 0x0000201a01007387 */ /* 0x0003e20000100800 */
[----:B0-----:R-:W-:-:S03]  /*a3f0*/  SEL R9, R23, R24, !P0 ;  /* 0x0000001817097207 */ /* 0x001fc60004000000 */
[----:B------:R0:W-:Y:S01]  /*a400*/  STL [R1+0xb3c], R37 ;  /* 0x000b3c2501007387 */ /* 0x0001e20000100800 */
[----:B-1----:R-:W-:-:S03]  /*a410*/  SEL R26, R23, R21, !P0 ;  /* 0x00000015171a7207 */ /* 0x002fc60004000000 */
[----:B------:R1:W-:Y:S01]  /*a420*/  STL [R1+0x1c], R9 ;  /* 0x00001c0901007387 */ /* 0x0003e20000100800 */
[----:B------:R-:W-:-:S03]  /*a430*/  SHF.R.U32.HI R2, RZ, 0x6, R2 ;  /* 0x00000006ff027819 */ /* 0x000fc60000011602 */
[----:B0-----:R-:W2:Y:S01]  /*a440*/  LDL.LU R37, [R1+0x268] ;  /* 0x0002680001257983 */ /* 0x001ea20000300800 */
[----:B-1----:R-:W-:-:S03]  /*a450*/  SEL R9, R23, R7, !P0 ;  /* 0x0000000717097207 */ /* 0x002fc60004000000 */
[----:B------:R0:W-:Y:S01]  /*a460*/  STL [R1+0x90], R26 ;  /* 0x0000901a01007387 */ /* 0x0001e20000100800 */
[C---:B------:R-:W-:Y:S02]  /*a470*/  SEL R7, R23.reuse, R4, !P0 ;  /* 0x0000000417077207 */ /* 0x040fe40004000000 */
[----:B------:R-:W-:Y:S01]  /*a480*/  SGXT.U32 R2, R2, 0x1 ;  /* 0x000000010202781a */ /* 0x000fe20000000000 */
[----:B------:R-:W2:Y:S01]  /*a490*/  LDL.LU R4, [R1+0xbac] ;  /* 0x000bac0001047983 */ /* 0x000ea20000300800 */
[----:B------:R-:W-:-:S03]  /*a4a0*/  SEL R36, R23, R36, !P0 ;  /* 0x0000002417247207 */ /* 0x000fc60004000000 */
[----:B------:R-:W-:Y:S01]  /*a4b0*/  STL [R1+0x8c], R9 ;  /* 0x00008c0901007387 */ /* 0x000fe20000100800 */
[----:B------:R-:W-:-:S03]  /*a4c0*/  SEL R12, R23, R12, !P0 ;  /* 0x0000000c170c7207 */ /* 0x000fc60004000000 */
[----:B0-----:R-:W2:Y:S01]  /*a4d0*/  LDL.LU R26, [R1+0x270] ;  /* 0x00027000011a7983 */ /* 0x001ea20000300800 */
[C---:B------:R-:W-:Y:S02]  /*a4e0*/  SEL R32, R23.reuse, R11, !P0 ;  /* 0x0000000b17207207 */ /* 0x040fe40004000000 */
[----:B------:R-:W-:Y:S01]  /*a4f0*/  SEL R10, R23, R16, !P0 ;  /* 0x00000010170a7207 */ /* 0x000fe20004000000 */
[----:B------:R-:W2:Y:S01]  /*a500*/  LDL.LU R30, [R1+0x260] ;  /* 0x00026000011e7983 */ /* 0x000ea20000300800 */
[----:B------:R-:W-:-:S03]  /*a510*/  PLOP3.LUT P0, PT, PT, PT, UP1, 0x80, 0x8 ;  /* 0x000000000008781c */ /* 0x000fc60003f0f018 */
[----:B------:R0:W-:Y:S02]  /*a520*/  STL [R1+0x2b4], R7 ;  /* 0x0002b40701007387 */ /* 0x0001e40000100800 */
[----:B0-----:R-:W-:-:S04]  /*a530*/  LOP3.LUT R7, R2, 0xc6, RZ, 0xfc, !PT ;  /* 0x000000c602077812 */ /* 0x001fc800078efcff */
[----:B------:R-:W-:Y:S02]  /*a540*/  ISETP.LT.AND P0, PT, R7, UR17, P0 ;  /* 0x0000001107007c0c */ /* 0x000fe40008701270 */
[----:B------:R-:W-:Y:S01]  /*a550*/  PRMT R25, RZ, 0x7610, R25 ;  /* 0x00007610ff197816 */ /* 0x000fe20000000019 */
[----:B---3--:R-:W-:Y:S04]  /*a560*/  STS.U16 [R0+UR9], R8 ;  /* 0x0000000800007988 */ /* 0x008fe80008000409 */
[----:B----4-:R0:W-:Y:S01]  /*a570*/  STS.U16 [R0+UR9+0x400], R31 ;  /* 0x0004001f00007988 */ /* 0x0101e20008000409 */
[----:B--2---:R-:W-:-:S03]  /*a580*/  LEA R7, P1, R27, R6, 0x1 ;  /* 0x000000061b077211 */ /* 0x004fc600078208ff */
[----:B0-----:R-:W2:Y:S01]  /*a590*/  LDL.LU R31, [R1+0x254] ;  /* 0x00025400011f7983 */ /* 0x001ea20000300800 */
[----:B------:R-:W-:-:S03]  /*a5a0*/  LEA.HI.X.SX32 R8, R27, R3, 0x1, P1 ;  /* 0x000000031b087211 */ /* 0x000fc600008f0eff */
[----:B------:R-:W3:Y:S02]  /*a5b0*/  LDL.LU R27, [R1+0x64] ;  /* 0x00006400011b7983 */ /* 0x000ee40000300800 */
[----:B------:R-:W-:Y:S02]  /*a5c0*/  @P0 IMAD.MOV.U32 R9, RZ, RZ, R8 ;  /* 0x000000ffff090224 */ /* 0x000fe400078e0008 */
[----:B------:R-:W-:Y:S04]  /*a5d0*/  STL [R1+0x470], R7 ;  /* 0x0004700701007387 */ /* 0x000fe80000100800 */
[----:B------:R0:W-:Y:S02]  /*a5e0*/  STL [R1+0x46c], R8 ;  /* 0x00046c0801007387 */ /* 0x0001e40000100800 */
[----:B0-----:R-:W-:-:S05]  /*a5f0*/  @P0 IMAD.MOV.U32 R8, RZ, RZ, R7 ;  /* 0x000000ffff080224 */ /* 0x001fca00078e0007 */
[----:B------:R0:W4:Y:S01]  /*a600*/  @P0 LDG.E.U16 R25, desc[UR10][R8.64] ;  /* 0x0000000a08190981 */ /* 0x000122000c1e1500 */
[----:B------:R-:W-:Y:S02]  /*a610*/  PLOP3.LUT P0, PT, PT, PT, UP1, 0x80, 0x8 ;  /* 0x000000000008781c */ /* 0x000fe40003f0f018 */
[----:B------:R-:W-:-:S04]  /*a620*/  LOP3.LUT R7, R2, 0xce, RZ, 0xfc, !PT ;  /* 0x000000ce02077812 */ /* 0x000fc800078efcff */
[----:B------:R-:W-:Y:S01]  /*a630*/  ISETP.LT.AND P0, PT, R7, UR17, P0 ;  /* 0x0000001107007c0c */ /* 0x000fe20008701270 */
[----:B------:R1:W-:Y:S04]  /*a640*/  STS.U16 [R0+UR9+0x800], R28 ;  /* 0x0008001c00007988 */ /* 0x0003e80008000409 */
[----:B------:R0:W-:Y:S01]  /*a650*/  STS.U16 [R0+UR9+0xc00], R35 ;  /* 0x000c002300007988 */ /* 0x0001e20008000409 */
[----:B------:R-:W-:Y:S02]  /*a660*/  PRMT R24, RZ, 0x7610, R24 ;  /* 0x00007610ff187816 */ /* 0x000fe40000000018 */
[----:B------:R-:W-:-:S04]  /*a670*/  LEA R7, P1, R29, R6, 0x1 ;  /* 0x000000061d077211 */ /* 0x000fc800078208ff */
[----:B0-----:R-:W-:-:S05]  /*a680*/  LEA.HI.X.SX32 R8, R29, R3, 0x1, P1 ;  /* 0x000000031d087211 */ /* 0x001fca00008f0eff */
[----:B------:R-:W-:Y:S01]  /*a690*/  @P0 IMAD.MOV.U32 R9, RZ, RZ, R8 ;  /* 0x000000ffff090224 */ /* 0x000fe200078e0008 */
[----:B----4-:R0:W-:Y:S04]  /*a6a0*/  STL [R1+0xb40], R25 ;  /* 0x000b401901007387 */ /* 0x0101e80000100800 */
[----:B-1----:R-:W4:Y:S04]  /*a6b0*/  LDL.LU R28, [R1+0x26c] ;  /* 0x00026c00011c7983 */ /* 0x002f280000300800 */
[----:B------:R-:W4:Y:S04]  /*a6c0*/  LDL.LU R35, [R1+0x24c] ;  /* 0x00024c0001237983 */ /* 0x000f280000300800 */
[----:B0-----:R-:W4:Y:S04]  /*a6d0*/  LDL.LU R25, [R1+0x234] ;  /* 0x0002340001197983 */ /* 0x001f280000300800 */
[----:B------:R-:W4:Y:S04]  /*a6e0*/  LDL.LU R29, [R1+0x60] ;  /* 0x00006000011d7983 */ /* 0x000f280000300800 */
[----:B------:R-:W-:Y:S04]  /*a6f0*/  STL [R1+0x478], R7 ;  /* 0x0004780701007387 */ /* 0x000fe80000100800 */
[----:B------:R0:W-:Y:S02]  /*a700*/  STL [R1+0x474], R8 ;  /* 0x0004740801007387 */ /* 0x0001e40000100800 */
[----:B0-----:R-:W-:-:S05]  /*a710*/  @P0 IMAD.MOV.U32 R8, RZ, RZ, R7 ;  /* 0x000000ffff080224 */ /* 0x001fca00078e0007 */
[----:B------:R0:W4:Y:S01]  /*a720*/  @P0 LDG.E.U16 R24, desc[UR10][R8.64] ;  /* 0x0000000a08180981 */ /* 0x000122000c1e1500 */
[----:B------:R-:W-:Y:S02]  /*a730*/  PLOP3.LUT P0, PT, PT, PT, UP1, 0x80, 0x8 ;  /* 0x000000000008781c */ /* 0x000fe40003f0f018 */
[----:B0-----:R-:W-:-:S04]  /*a740*/  LOP3.LUT R8, R2, 0xd6, RZ, 0xfc, !PT ;  /* 0x000000d602087812 */ /* 0x001fc800078efcff */
[----:B------:R-:W-:Y:S02]  /*a750*/  ISETP.LT.AND P0, PT, R8, UR17, P0 ;  /* 0x0000001108007c0c */ /* 0x000fe40008701270 */
[C---:B---3--:R-:W-:Y:S02]  /*a760*/  LEA R8, P1, R27.reuse, R6, 0x1 ;  /* 0x000000061b087211 */ /* 0x048fe400078208ff */
[----:B------:R-:W-:Y:S01]  /*a770*/  PRMT R23, RZ, 0x7610, R23 ;  /* 0x00007610ff177816 */ /* 0x000fe20000000017 */
[----:B------:R0:W-:Y:S01]  /*a780*/  STS.U16 [R0+UR9+0x1800], R30 ;  /* 0x0018001e00007988 */ /* 0x0001e20008000409 */
[----:B------:R-:W-:-:S03]  /*a790*/  LEA.HI.X.SX32 R9, R27, R3, 0x1, P1 ;  /* 0x000000031b097211 */ /* 0x000fc600008f0eff */
[----:B------:R1:W-:Y:S04]  /*a7a0*/  STS.U16 [R0+UR9+0x1000], R37 ;  /* 0x0010002500007988 */ /* 0x0003e80008000409 */
[----:B--2---:R2:W-:Y:S04]  /*a7b0*/  STS.U16 [R0+UR9+0x1c00], R31 ;  /* 0x001c001f00007988 */ /* 0x0045e80008000409 */
[----:B------:R3:W3:Y:S01]  /*a7c0*/  @P0 LDG.E.U16 R23, desc[UR10][R8.64] ;  /* 0x0000000a08170981 */ /* 0x0006e2000c1e1500 */
[----:B------:R-:W-:Y:S02]  /*a7d0*/  PLOP3.LUT P0, PT, PT, PT, UP1, 0x80, 0x8 ;  /* 0x000000000008781c */ /* 0x000fe40003f0f018 */
[----:B------:R-:W-:Y:S01]  /*a7e0*/  PRMT R22, RZ, 0x7610, R22 ;  /* 0x00007610ff167816 */ /* 0x000fe20000000016 */
[----:B----4-:R-:W-:Y:S04]  /*a7f0*/  STL [R1+0xb44], R24 ;  /* 0x000b441801007387 */ /* 0x010fe80000100800 */
[----:B------:R-:W4:Y:S04]  /*a800*/  LDL.LU R7, [R1+0x248] ;  /* 0x0002480001077983 */ /* 0x000f280000300800 */
[----:B0-----:R-:W4:Y:S04]  /*a810*/  LDL.LU R30, [R1+0x230] ;  /* 0x00023000011e7983 */ /* 0x001f280000300800 */
[----:B-1----:R-:W4:Y:S04]  /*a820*/  LDL.LU R37, [R1+0x224] ;  /* 0x0002240001257983 */ /* 0x002f280000300800 */
[----:B--2---:R-:W2:Y:S04]  /*a830*/  LDL.LU R31, [R1+0x5c] ;  /* 0x00005c00011f7983 */ /* 0x004ea80000300800 */
[----:B------:R3:W-:Y:S02]  /*a840*/  STL [R1+0x480], R8 ;  /* 0x0004800801007387 */ /* 0x0007e40000100800 */
[----:B---3--:R-:W-:-:S04]  /*a850*/  LOP3.LUT R8, R2, 0xde, RZ, 0xfc, !PT ;  /* 0x000000de02087812 */ /* 0x008fc800078efcff */
[----:B------:R-:W-:Y:S02]  /*a860*/  ISETP.LT.AND P0, PT, R8, UR17, P0 ;  /* 0x0000001108007c0c */ /* 0x000fe40008701270 */
[C---:B------:R-:W-:Y:S01]  /*a870*/  LEA R8, P1, R29.reuse, R6, 0x1 ;  /* 0x000000061d087211 */ /* 0x040fe200078208ff */
[----:B------:R0:W-:Y:S03]  /*a880*/  STL [R1+0x47c], R9 ;  /* 0x00047c0901007387 */ /* 0x0001e60000100800 */
[----:B0-----:R-:W-:-:S07]  /*a890*/  LEA.HI.X.SX32 R9, R29, R3, 0x1, P1 ;  /* 0x000000031d097211 */ /* 0x001fce00008f0eff */
[----:B------:R0:W3:Y:S01]  /*a8a0*/  @P0 LDG.E.U16 R22, desc[UR10][R8.64] ;  /* 0x0000000a08160981 */ /* 0x0000e2000c1e1500 */
[----:B------:R-:W-:-:S03]  /*a8b0*/  PLOP3.LUT P0, PT, PT, PT, UP1, 0x80, 0x8 ;  /* 0x000000000008781c */ /* 0x000fc60003f0f018 */
[----:B------:R1:W-:Y:S04]  /*a8c0*/  STS.U16 [R0+UR9+0x1400], R26 ;  /* 0x0014001a00007988 */ /* 0x0003e80008000409 */
[----:B------:R0:W-:Y:S04]  /*a8d0*/  STS.U16 [R0+UR9+0x2000], R28 ;  /* 0x0020001c00007988 */ /* 0x0001e80008000409 */
[----:B-1----:R-:W3:Y:S04]  /*a8e0*/  LDL.LU R26, [R1+0x250] ;  /* 0x00025000011a7983 */ /* 0x002ee80000300800 */
[----:B------:R-:W3:Y:S04]  /*a8f0*/  LDL.LU R27, [R1+0x220] ;  /* 0x00022000011b7983 */ /* 0x000ee80000300800 */
[----:B------:R-:W-:Y:S04]  /*a900*/  STL [R1+0xb48], R23 ;  /* 0x000b481701007387 */ /* 0x000fe80000100800 */
[----:B------:R1:W-:Y:S04]  /*a910*/  STS.U16 [R0+UR9+0x2400], R35 ;  /* 0x0024002300007988 */ /* 0x0003e80008000409 */
[----:B0-----:R-:W3:Y:S04]  /*a920*/  LDL.LU R28, [R1+0x154] ;  /* 0x00015400011c7983 */ /* 0x001ee80000300800 */
[----:B-1----:R-:W3:Y:S04]  /*a930*/  LDL.LU R35, [R1+0x58] ;  /* 0x0000580001237983 */ /* 0x002ee80000300800 */
[----:B------:R-:W3:Y:S04]  /*a940*/  LDL.LU R29, [R1+0x50] ;  /* 0x00005000011d7983 */ /* 0x000ee80000300800 */
[----:B------:R-:W-:Y:S04]  /*a950*/  STL [R1+0x488], R8 ;  /* 0x0004880801007387 */ /* 0x000fe80000100800 */
[----:B------:R-:W-:Y:S01]  /*a960*/  STL [R1+0x484], R9 ;  /* 0x0004840901007387 */ /* 0x000fe20000100800 */
[----:B------:R-:W-:-:S03]  /*a970*/  PRMT R21, RZ, 0x7610, R21 ;  /* 0x00007610ff157816 */ /* 0x000fc60000000015 */
[----:B----4-:R0:W-:Y:S02]  /*a980*/  STS.U16 [R0+UR9+0x2c00], R7 ;  /* 0x002c000700007988 */ /* 0x0101e40008000409 */
[----:B0-----:R-:W-:-:S04]  /*a990*/  LOP3.LUT R7, R2, 0xe6, RZ, 0xfc, !PT ;  /* 0x000000e602077812 */ /* 0x001fc800078efcff */
[----:B------:R-:W-:Y:S02]  /*a9a0*/  ISETP.LT.AND P0, PT, R7, UR17, P0 ;  /* 0x0000001107007c0c */ /* 0x000fe40008701270 */
[C---:B--2---:R-:W-:Y:S01]  /*a9b0*/  LEA R7, P1, R31.reuse, R6, 0x1 ;  /* 0x000000061f077211 */ /* 0x044fe200078208ff */
[----:B------:R0:W-:Y:S03]  /*a9c0*/  STS.U16 [R0+UR9+0x3000], R30 ;  /* 0x0030001e00007988 */ /* 0x0001e60008000409 */
[----:B------:R-:W-:-:S07]  /*a9d0*/  LEA.HI.X.SX32 R8, R31, R3, 0x1, P1 ;  /* 0x000000031f087211 */ /* 0x000fce00008f0eff */
[----:B------:R-:W-:Y:S01]  /*a9e0*/  @P0 IMAD.MOV.U32 R9, RZ, RZ, R8 ;  /* 0x000000ffff090224 */ /* 0x000fe200078e0008 */
[----:B---3--:R-:W-:Y:S04]  /*a9f0*/  STL [R1+0xb4c], R22 ;  /* 0x000b4c1601007387 */ /* 0x008fe80000100800 */
[----:B0-----:R-:W2:Y:S04]  /*aa00*/  LDL.LU R30, [R1+0x54] ;  /* 0x00005400011e7983 */ /* 0x001ea80000300800 */
[----:B------:R-:W-:Y:S04]  /*aa10*/  STL [R1+0x490], R7 ;  /* 0x0004900701007387 */ /* 0x000fe80000100800 */
[----:B------:R0:W-:Y:S04]  /*aa20*/  STL [R1+0x48c], R8 ;  /* 0x00048c0801007387 */ /* 0x0001e80000100800 */
[----:B------:R-:W3:Y:S01]  /*aa30*/  LDL.LU R31, [R1+0x158] ;  /* 0x00015800011f7983 */ /* 0x000ee20000300800 */
[----:B0-----:R-:W-:-:S05]  /*aa40*/  @P0 IMAD.MOV.U32 R8, RZ, RZ, R7 ;  /* 0x000000ffff080224 */ /* 0x001fca00078e0007 */
[----:B------:R0:W4:Y:S01]  /*aa50*/  @P0 LDG.E.U16 R21, desc[UR10][R8.64] ;  /* 0x0000000a08150981 */ /* 0x000122000c1e1500 */
[----:B------:R-:W-:Y:S02]  /*aa60*/  PLOP3.LUT P0, PT, PT, PT, UP1, 0x80, 0x8 ;  /* 0x000000000008781c */ /* 0x000fe40003f0f018 */
[----:B------:R-:W-:-:S04]  /*aa70*/  LOP3.LUT R7, R2, 0xee, RZ, 0xfc, !PT ;  /* 0x000000ee02077812 */ /* 0x000fc800078efcff */
[----:B------:R-:W-:Y:S02]  /*aa80*/  ISETP.LT.AND P0, PT, R7, UR17, P0 ;  /* 0x0000001107007c0c */ /* 0x000fe40008701270 */
[----:B------:R-:W-:-:S04]  /*aa90*/  LEA R7, P1, R35, R6, 0x1 ;  /* 0x0000000623077211 */ /* 0x000fc800078208ff */
[----:B0-----:R-:W-:Y:S02]  /*aaa0*/  LEA.HI.X.SX32 R8, R35, R3, 0x1, P1 ;  /* 0x0000000323087211 */ /* 0x001fe400008f0eff */
[----:B------:R-:W-:-:S05]  /*aab0*/  PRMT R20, RZ, 0x7610, R20 ;  /* 0x00007610ff147816 */ /* 0x000fca0000000014 */
[----:B------:R-:W-:Y:S01]  /*aac0*/  @P0 IMAD.MOV.U32 R9, RZ, RZ, R8 ;  /* 0x000000ffff090224 */ /* 0x000fe200078e0008 */
[----:B----4-:R-:W-:Y:S04]  /*aad0*/  STL [R1+0xb50], R21 ;  /* 0x000b501501007387 */ /* 0x010fe80000100800 */
[----:B------:R-:W4:Y:S04]  /*aae0*/  LDL.LU R35, [R1+0x140] ;  /* 0x0001400001237983 */ /* 0x000f280000300800 */
[----:B------:R-:W-:Y:S04]  /*aaf0*/  STL [R1+0x498], R7 ;  /* 0x0004980701007387 */ /* 0x000fe80000100800 */
[----:B------:R0:W-:Y:S02]  /*ab00*/  STL [R1+0x494], R8 ;  /* 0x0004940801007387 */ /* 0x0001e40000100800 */
[----:B0-----:R-:W-:-:S05]  /*ab10*/  @P0 IMAD.MOV.U32 R8, RZ, RZ, R7 ;  /* 0x000000ffff080224 */ /* 0x001fca00078e0007 */
[----:B------:R-:W4:Y:S01]  /*ab20*/  @P0 LDG.E.U16 R20, desc[UR10][R8.64] ;  /* 0x0000000a08140981 */ /* 0x000f22000c1e1500 */
[----:B------:R-:W-:-:S03]  /*ab30*/  IMAD R7, R4, 0x2, R29 ;  /* 0x0000000204077824 */ /* 0x000fc600078e021d */
[----:B------:R0:W-:Y:S01]  /*ab40*/  STS.U16 [R0+UR9+0x2800], R25 ;  /* 0x0028001900007988 */ /* 0x0001e20008000409 */
[----:B--2---:R-:W-:-:S03]  /*ab50*/  LEA R21, P0, R30, R6, 0x1 ;  /* 0x000000061e157211 */ /* 0x004fc600078008ff */
[----:B------:R-:W-:Y:S01]  /*ab60*/  STS.U16 [R0+UR9+0x3400], R37 ;  /* 0x0034002500007988 */ /* 0x000fe20008000409 */
[----:B------:R-:W-:Y:S02]  /*ab70*/  PRMT R19, RZ, 0x7610, R19 ;  /* 0x00007610ff137816 */ /* 0x000fe40000000013 */
[----:B------:R-:W-:Y:S01]  /*ab80*/  PRMT R18, RZ, 0x7610, R18 ;  /* 0x00007610ff127816 */ /* 0x000fe20000000012 */
[----:B------:R-:W-:Y:S04]  /*ab90*/  STS.U16 [R0+UR9+0x4000], R28 ;  /* 0x0040001c00007988 */ /* 0x000fe80008000409 */
[----:B------:R-:W-:Y:S04]  /*aba0*/  STS.U16 [R0+UR9+0x3800], R26 ;  /* 0x0038001a00007988 */ /* 0x000fe80008000409 */
[----:B---3--:R-:W-:Y:S04]  /*abb0*/  STS.U16 [R0+UR9+0x4400], R31 ;  /* 0x0044001f00007988 */ /* 0x008fe80008000409 */
[----:B------:R-:W-:Y:S04]  /*abc0*/  STS.U16 [R0+UR9+0x3c00], R27 ;  /* 0x003c001b00007988 */ /* 0x000fe80008000409 */
[----:B----4-:R1:W-:Y:S04]  /*abd0*/  STL [R1+0xb54], R20 ;  /* 0x000b541401007387 */ /* 0x0103e80000100800 */
[----:B------:R-:W2:Y:S04]  /*abe0*/  LDL.LU R24, [R1+0x138] ;  /* 0x0001380001187983 */ /* 0x000ea80000300800 */
[----:B0-----:R-:W3:Y:S01]  /*abf0*/  LDL.LU R25, [R1+0x134] ;  /* 0x0001340001197983 */ /* 0x001ee20000300800 */
[----:B-1----:R-:W-:-:S03]  /*ac00*/  LEA R20, P1, R7, R6, 0x1 ;  /* 0x0000000607147211 */ /* 0x002fc600078208ff */
[----:B------:R-:W4:Y:S04]  /*ac10*/  LDL.LU R37, [R1+0x12c] ;  /* 0x00012c0001257983 */ /* 0x000f280000300800 */
[----:B------:R-:W-:Y:S01]  /*ac20*/  STL [R1+0xa60], R4 ;  /* 0x000a600401007387 */ /* 0x000fe20000100800 */
[----:B------:R-:W-:-:S03]  /*ac30*/  LEA.HI.X.SX32 R6, R7, R3, 0x1, P1 ;  /* 0x0000000307067211 */ /* 0x000fc600008f0eff */
[----:B------:R-:W-:Y:S04]  /*ac40*/  STL [R1+0xa78], R4 ;  /* 0x000a780401007387 */ /* 0x000fe80000100800 */
[----:B------:R-:W-:Y:S04]  /*ac50*/  STL [R1+0xac8], R4 ;  /* 0x000ac80401007387 */ /* 0x000fe80000100800 */
[----:B------:R0:W-:Y:S01]  /*ac60*/  STL [R1+0xb58], R4 ;  /* 0x000b580401007387 */ /* 0x0001e20000100800 */
[----:B------:R-:W-:-:S03]  /*ac70*/  PLOP3.LUT P1, PT, PT, PT, UP1, 0x80, 0x8 ;  /* 0x000000000008781c */ /* 0x000fc60003f2f018 */
[----:B------:R-:W4:Y:S01]  /*ac80*/  LDL.LU R28, [R1+0x11c] ;  /* 0x00011c00011c7983 */ /* 0x000f220000300800 */
[----:B0-----:R-:W-:Y:S02]  /*ac90*/  LEA.HI.X.SX32 R4, R30, R3, 0x1, P0 ;  /* 0x000000031e047211 */ /* 0x001fe400000f0eff */
[----:B------:R-:W-:Y:S02]  /*aca0*/  PLOP3.LUT P0, PT, PT, PT, UP1, 0x80, 0x8 ;  /* 0x000000000008781c */ /* 0x000fe40003f0f018 */
[C---:B------:R-:W-:Y:S02]  /*acb0*/  LOP3.LUT R3, R2.reuse, 0xf6, RZ, 0xfc, !PT ;  /* 0x000000f602037812 */ /* 0x040fe400078efcff */
[----:B------:R-:W-:Y:S02]  /*acc0*/  LOP3.LUT R2, R2, 0xfe, RZ, 0xfc, !PT ;  /* 0x000000fe02027812 */ /* 0x000fe400078efcff */
[----:B------:R-:W-:Y:S02]  /*acd0*/  ISETP.LT.AND P0, PT, R3, UR17, P0 ;  /* 0x0000001103007c0c */ /* 0x000fe40008701270 */
[----:B------:R-:W-:-:S11]  /*ace0*/  ISETP.LT.AND P1, PT, R2, UR17, P1 ;  /* 0x0000001102007c0c */ /* 0x000fd60008f21270 */
[----:B------:R-:W-:Y:S02]  /*acf0*/  @P0 IMAD.MOV.U32 R2, RZ, RZ, R21 ;  /* 0x000000ffff020224 */ /* 0x000fe400078e0015 */
[----:B------:R-:W-:-:S05]  /*ad00*/  @P0 IMAD.MOV.U32 R3, RZ, RZ, R4 ;  /* 0x000000ffff030224 */ /* 0x000fca00078e0004 */
[----:B------:R0:W4:Y:S04]  /*ad10*/  @P0 LDG.E.U16 R19, desc[UR10][R2.64] ;  /* 0x0000000a02130981 */ /* 0x000128000c1e1500 */
[----:B------:R-:W-:Y:S01]  /*ad20*/  STL [R1+0x49c], R21 ;  /* 0x00049c1501007387 */ /* 0x000fe20000100800 */
[----:B0-----:R-:W-:Y:S02]  /*ad30*/  @P1 IMAD.MOV.U32 R2, RZ, RZ, R20 ;  /* 0x000000ffff021224 */ /* 0x001fe400078e0014 */
[----:B------:R-:W-:Y:S01]  /*ad40*/  @P1 IMAD.MOV.U32 R3, RZ, RZ, R6 ;  /* 0x000000ffff031224 */ /* 0x000fe200078e0006 */
[----:B------:R-:W-:Y:S04]  /*ad50*/  STL [R1+0x410], R4 ;  /* 0x0004100401007387 */ /* 0x000fe80000100800 */
[----:B------:R-:W4:Y:S04]  /*ad60*/  @P1 LDG.E.U16 R18, desc[UR10][R2.64] ;  /* 0x0000000a02121981 */ /* 0x000f28000c1e1500 */
[----:B------:R-:W-:Y:S04]  /*ad70*/  STL [R1+0x418], R20 ;  /* 0x0004181401007387 */ /* 0x000fe80000100800 */
[----:B------:R-:W4:Y:S04]  /*ad80*/  LDL.LU R29, [R1+0x108] ;  /* 0x00010800011d7983 */ /* 0x000f280000300800 */
[----:B------:R-:W-:Y:S04]  /*ad90*/  STL [R1+0x414], R6 ;  /* 0x0004140601007387 */ /* 0x000fe80000100800 */
[----:B------:R-:W4:Y:S04]  /*ada0*/  LDL.LU R26, [R1+0xf8] ;  /* 0x0000f800011a7983 */ /* 0x000f280000300800 */
[----:B------:R-:W4:Y:S04]  /*adb0*/  LDL.LU R30, [R1+0xe8] ;  /* 0x0000e800011e7983 */ /* 0x000f280000300800 */
[----:B------:R-:W4:Y:S04]  /*adc0*/  LDL.LU R31, [R1+0xd8] ;  /* 0x0000d800011f7983 */ /* 0x000f280000300800 */
[----:B------:R0:W-:Y:S04]  /*add0*/  STS.U16 [R0+UR9+0x4800], R35 ;  /* 0x0048002300007988 */ /* 0x0001e80008000409 */
[----:B------:R-:W4:Y:S04]  /*ade0*/  LDL.LU R27, [R1+0xd4] ;  /* 0x0000d400011b7983 */ /* 0x000f280000300800 */
[----:B0-----:R-:W4:Y:S04]  /*adf0*/  LDL.LU R35, [R1+0xd0] ;  /* 0x0000d00001237983 */ /* 0x001f280000300800 */
[----:B------:R-:W-:Y:S04]  /*ae00*/  STS.U16 [R0+UR9+0x7c00], R5 ;  /* 0x007c000500007988 */ /* 0x000fe80008000409 */
[----:B--2---:R0:W-:Y:S04]  /*ae10*/  STS.U16 [R0+UR9+0x4c00], R24 ;  /* 0x004c001800007988 */ /* 0x0041e80008000409 */
[----:B---3--:R1:W-:Y:S04]  /*ae20*/  STS.U16 [R0+UR9+0x5000], R25 ;  /* 0x0050001900007988 */ /* 0x0083e80008000409 */
[----:B----4-:R-:W-:Y:S04]  /*ae30*/  STS.U16 [R0+UR9+0x5400], R37 ;  /* 0x0054002500007988 */ /* 0x010fe80008000409 */
[----:B------:R2:W-:Y:S04]  /*ae40*/  STS.U16 [R0+UR9+0x5800], R28 ;  /* 0x0058001c00007988 */ /* 0x0005e80008000409 */
[----:B------:R-:W-:Y:S04]  /*ae50*/  STL [R1+0xb5c], R19 ;  /* 0x000b5c1301007387 */ /* 0x000fe80000100800 */
[----:B------:R-:W3:Y:S04]  /*ae60*/  LDL.LU R4, [R1+0xcc] ;  /* 0x0000cc0001047983 */ /* 0x000ee80000300800 */
[----:B------:R-:W4:Y:S04]  /*ae70*/  LDL.LU R23, [R1+0xc8] ;  /* 0x0000c80001177983 */ /* 0x000f280000300800 */
[----:B------:R-:W-:Y:S04]  /*ae80*/  STL [R1+0xb60], R18 ;  /* 0x000b601201007387 */ /* 0x000fe80000100800 */
[----:B0-----:R-:W4:Y:S04]  /*ae90*/  LDL.LU R24, [R1+0x29c] ;  /* 0x00029c0001187983 */ /* 0x001f280000300800 */
[----:B-1----:R-:W4:Y:S04]  /*aea0*/  LDL.LU R25, [R1+0x288] ;  /* 0x0002880001197983 */ /* 0x002f280000300800 */
[----:B------:R-:W4:Y:S04]  /*aeb0*/  LDL.LU R2, [R1+0x27c] ;  /* 0x00027c0001027983 */ /* 0x000f280000300800 */
[----:B--2---:R-:W2:Y:S04]  /*aec0*/  LDL.LU R28, [R1+0x274] ;  /* 0x00027400011c7983 */ /* 0x004ea80000300800 */
[----:B------:R0:W-:Y:S04]  /*aed0*/  STS.U16 [R0+UR9+0x5c00], R29 ;  /* 0x005c001d00007988 */ /* 0x0001e80008000409 */
[----:B------:R1:W-:Y:S04]  /*aee0*/  STS.U16 [R0+UR9+0x6000], R26 ;  /* 0x0060001a00007988 */ /* 0x0003e80008000409 */
[----:B0-----:R-:W2:Y:S04]  /*aef0*/  LDL.LU R29, [R1+0x258] ;  /* 0x00025800011d7983 */ /* 0x001ea80000300800 */
[----:B------:R-:W2:Y:S04]  /*af00*/  LDL.LU R19, [R1+0x22c] ;  /* 0x00022c0001137983 */ /* 0x000ea80000300800 */
[----:B------:R-:W2:Y:S04]  /*af10*/  LDL.LU R37, [R1+0x228] ;  /* 0x0002280001257983 */ /* 0x000ea80000300800 */
[----:B------:R0:W-:Y:S04]  /*af20*/  STS.U16 [R0+UR9+0x6400], R30 ;  /* 0x0064001e00007988 */ /* 0x0001e80008000409 */
[----:B-1----:R-:W2:Y:S04]  /*af30*/  LDL.LU R26, [R1+0x21c] ;  /* 0x00021c00011a7983 */ /* 0x002ea80000300800 */
[----:B------:R1:W-:Y:S04]  /*af40*/  STS.U16 [R0+UR9+0x6800], R31 ;  /* 0x0068001f00007988 */ /* 0x0003e80008000409 */
[----:B0-----:R-:W2:Y:S04]  /*af50*/  LDL.LU R30, [R1+0x218] ;  /* 0x00021800011e7983 */ /* 0x001ea80000300800 */
[----:B-1----:R-:W2:Y:S04]  /*af60*/  LDL.LU R31, [R1+0x20c] ;  /* 0x00020c00011f7983 */ /* 0x002ea80000300800 */
[----:B------:R-:W2:Y:S04]  /*af70*/  LDL.LU R7, [R1+0x208] ;  /* 0x0002080001077983 */ /* 0x000ea80000300800 */
[----:B------:R-:W2:Y:S04]  /*af80*/  LDL.LU R6, [R1+0x204] ;  /* 0x0002040001067983 */ /* 0x000ea80000300800 */
[----:B------:R-:W2:Y:S04]  /*af90*/  LDL.LU R20, [R1+0x200] ;  /* 0x0002000001147983 */ /* 0x000ea80000300800 */
[----:B------:R-:W2:Y:S04]  /*afa0*/  LDL.LU R21, [R1+0x1bc] ;  /* 0x0001bc0001157983 */ /* 0x000ea80000300800 */
[----:B------:R0:W-:Y:S04]  /*afb0*/  STS.U16 [R0+UR9+0x6c00], R27 ;  /* 0x006c001b00007988 */ /* 0x0001e80008000409 */
[----:B------:R-:W2:Y:S04]  /*afc0*/  LDL.LU R22, [R1+0x1b8] ;  /* 0x0001b80001167983 */ /* 0x000ea80000300800 */
[----:B------:R1:W-:Y:S04]  /*afd0*/  STS.U16 [R0+UR9+0x7000], R35 ;  /* 0x0070002300007988 */ /* 0x0003e80008000409 */
[----:B0-----:R-:W2:Y:S04]  /*afe0*/  LDL.LU R27, [R1+0x1b4] ;  /* 0x0001b400011b7983 */ /* 0x001ea80000300800 */
[----:B-1----:R-:W2:Y:S04]  /*aff0*/  LDL.LU R35, [R1+0x168] ;  /* 0x0001680001237983 */ /* 0x002ea80000300800 */
[----:B------:R-:W2:Y:S04]  /*b000*/  LDL.LU R5, [R1+0xba8] ;  /* 0x000ba80001057983 */ /* 0x000ea80000300800 */
[----:B---3--:R0:W-:Y:S04]  /*b010*/  STS.U16 [R0+UR9+0x7400], R4 ;  /* 0x0074000400007988 */ /* 0x0081e80008000409 */
[----:B----4-:R1:W-:Y:S01]  /*b020*/  STS.U16 [R0+UR9+0x7800], R23 ;  /* 0x0078001700007988 */ /* 0x0103e20008000409 */
[----:B0-----:R-:W-:-:S03]  /*b030*/  LOP3.LUT R4, R0, 0x20, RZ, 0x3c, !PT ;  /* 0x0000002000047812 */ /* 0x001fc600078e3cff */
[----:B-1----:R-:W3:Y:S04]  /*b040*/  LDL.LU R23, [R1+0x144] ;  /* 0x0001440001177983 */ /* 0x002ee80000300800 */
[----:B------:R0:W-:Y:S04]  /*b050*/  STS.U16 [R4+UR9+0x100], R24 ;  /* 0x0001001804007988 */ /* 0x0001e80008000409 */
[----:B------:R-:W-:Y:S04]  /*b060*/  STS.U16 [R4+UR9+0x500], R25 ;  /* 0x0005001904007988 */ /* 0x000fe80008000409 */
[----:B------:R1:W-:Y:S04]  /*b070*/  STS.U16 [R4+UR9+0x900], R2 ;  /* 0x0009000204007988 */ /* 0x0003e80008000409 */
[----:B--2---:R2:W-:Y:S04]  /*b080*/  STS.U16 [R4+UR9+0xd00], R28 ;  /* 0x000d001c04007988 */ /* 0x0045e80008000409 */
[----:B0-----:R-:W4:Y:S01]  /*b090*/  LDL.LU R24, [R1+0x13c] ;  /* 0x00013c0001187983 */ /* 0x001f220000300800 */
[----:B-1----:R-:W0:Y:S03]  /*b0a0*/  LDC R2, c[0x0][0x3ac] ;  /* 0x0000eb00ff027b82 */ /* 0x002e260000000800 */
[----:B------:R-:W4:Y:S04]  /*b0b0*/  LDL.LU R25, [R1+0x130] ;  /* 0x0001300001197983 */ /* 0x000f280000300800 */
[----:B--2---:R-:W2:Y:S04]  /*b0c0*/  LDL.LU R28, [R1+0x128] ;  /* 0x00012800011c7983 */ /* 0x004ea80000300800 */
[----:B------:R1:W-:Y:S04]  /*b0d0*/  STS.U16 [R4+UR9+0x1100], R29 ;  /* 0x0011001d04007988 */ /* 0x0003e80008000409 */
[----:B------:R-:W-:Y:S04]  /*b0e0*/  STS.U16 [R4+UR9+0x1500], R19 ;  /* 0x0015001304007988 */ /* 0x000fe80008000409 */
[----:B------:R1:W-:Y:S04]  /*b0f0*/  STS.U16 [R4+UR9+0x1900], R37 ;  /* 0x0019002504007988 */ /* 0x0003e80008000409 */
[----:B-1----:R-:W2:Y:S04]  /*b100*/  LDL.LU R29, [R1+0x118] ;  /* 0x00011800011d7983 */ /* 0x002ea80000300800 */
[----:B------:R1:W-:Y:S04]  /*b110*/  STS.U16 [R4+UR9+0x1d00], R26 ;  /* 0x001d001a04007988 */ /* 0x0003e80008000409 */
[----:B------:R-:W2:Y:S04]  /*b120*/  LDL.LU R37, [R1+0x10c] ;  /* 0x00010c0001257983 */ /* 0x000ea80000300800 */
[----:B------:R0:W-:Y:S04]  /*b130*/  STS.U16 [R4+UR9+0x2100], R30 ;  /* 0x0021001e04007988 */ /* 0x0001e80008000409 */
[----:B------:R0:W-:Y:S04]  /*b140*/  STS.U16 [R4+UR9+0x2500], R31 ;  /* 0x0025001f04007988 */ /* 0x0001e80008000409 */
[----:B------:R-:W-:Y:S04]  /*b150*/  STS.U16 [R4+UR9+0x2900], R7 ;  /* 0x0029000704007988 */ /* 0x000fe80008000409 */
[----:B------:R-:W-:Y:S04]  /*b160*/  STS.U16 [R4+UR9+0x2d00], R6 ;  /* 0x002d000604007988 */ /* 0x000fe80008000409 */
[----:B------:R-:W-:Y:S04]  /*b170*/  STS.U16 [R4+UR9+0x3100], R20 ;  /* 0x0031001404007988 */ /* 0x000fe80008000409 */
[----:B------:R-:W-:Y:S04]  /*b180*/  STS.U16 [R4+UR9+0x3500], R21 ;  /* 0x0035001504007988 */ /* 0x000fe80008000409 */
[----:B-1----:R-:W2:Y:S04]  /*b190*/  LDL.LU R26, [R1+0xfc] ;  /* 0x0000fc00011a7983 */ /* 0x002ea80000300800 */
[----:B------:R-:W-:Y:S04]  /*b1a0*/  STS.U16 [R4+UR9+0x3900], R22 ;  /* 0x0039001604007988 */ /* 0x000fe80008000409 */
[----:B0-----:R-:W2:Y:S04]  /*b1b0*/  LDL.LU R30, [R1+0xec] ;  /* 0x0000ec00011e7983 */ /* 0x001ea80000300800 */
[----:B------:R-:W-:Y:S04]  /*b1c0*/  STS.U16 [R4+UR9+0x3d00], R27 ;  /* 0x003d001b04007988 */ /* 0x000fe80008000409 */
[----:B------:R-:W2:Y:S04]  /*b1d0*/  LDL.LU R31, [R1+0xdc] ;  /* 0x0000dc00011f7983 */ /* 0x000ea80000300800 */
[----:B------:R-:W-:Y:S04]  /*b1e0*/  STS.U16 [R4+UR9+0x4100], R35 ;  /* 0x0041002304007988 */ /* 0x000fe80008000409 */
[----:B------:R0:W-:Y:S04]  /*b1f0*/  STS.U16 [R4+UR9+0x4500], R5 ;  /* 0x0045000504007988 */ /* 0x0001e80008000409 */
[----:B0-----:R-:W2:Y:S04]  /*b200*/  LDL.LU R5, [R1+0xba4] ;  /* 0x000ba40001057983 */ /* 0x001ea80000300800 */
[----:B------:R-:W2:Y:S01]  /*b210*/  LDL.LU R35, [R1+0x18] ;  /* 0x0000180001237983 */ /* 0x000ea20000300800 */
[----:B------:R-:W0:Y:S01]  /*b220*/  S2R R27, SR_TID.X ;  /* 0x00000000001b7919 */ /* 0x000e220000002100 */
[----:B------:R-:W-:-:S02]  /*b230*/  PLOP3.LUT P1, PT, PT, PT, UP1, 0x80, 0x8 ;  /* 0x000000000008781c */ /* 0x000fc40003f2f018 */
[----:B------:R-:W-:Y:S02]  /*b240*/  PRMT R17, RZ, 0x7610, R17 ;  /* 0x00007610ff117816 */ /* 0x000fe40000000011 */
[----:B0-----:R-:W-:-:S04]  /*b250*/  LOP3.LUT R27, R27, 0x7f, RZ, 0xc0, !PT ;  /* 0x0000007f1b1b7812 */ /* 0x001fc800078ec0ff */
[----:B------:R-:W-:-:S04]  /*b260*/  LOP3.LUT R6, R27, 0x80, RZ, 0xfc, !PT ;  /* 0x000000801b067812 */ /* 0x000fc800078efcff */
[----:B------:R-:W-:Y:S02]  /*b270*/  ISETP.LT.AND P1, PT, R6, UR17, P1 ;  /* 0x0000001106007c0c */ /* 0x000fe40008f21270 */
[----:B------:R-:W-:Y:S01]  /*b280*/  PRMT R16, RZ, 0x7610, R16 ;  /* 0x00007610ff107816 */ /* 0x000fe20000000010 */
[----:B---3--:R-:W-:Y:S04]  /*b290*/  STS.U16 [R4+UR9+0x4900], R23 ;  /* 0x0049001704007988 */ /* 0x008fe80008000409 */
[----:B----4-:R-:W-:Y:S04]  /*b2a0*/  STS.U16 [R4+UR9+0x4d00], R24 ;  /* 0x004d001804007988 */ /* 0x010fe80008000409 */
[----:B------:R-:W-:Y:S04]  /*b2b0*/  STS.U16 [R4+UR9+0x5100], R25 ;  /* 0x0051001904007988 */ /* 0x000fe80008000409 */
[----:B--2---:R0:W-:Y:S04]  /*b2c0*/  STS.U16 [R4+UR9+0x5500], R28 ;  /* 0x0055001c04007988 */ /* 0x0041e80008000409 */
[----:B------:R1:W-:Y:S04]  /*b2d0*/  STS.U16 [R4+UR9+0x5900], R29 ;  /* 0x0059001d04007988 */ /* 0x0003e80008000409 */
[----:B------:R-:W-:Y:S04]  /*b2e0*/  STS.U16 [R4+UR9+0x5d00], R37 ;  /* 0x005d002504007988 */ /* 0x000fe80008000409 */
[----:B------:R-:W-:Y:S04]  /*b2f0*/  STS.U16 [R4+UR9+0x6100], R26 ;  /* 0x0061001a04007988 */ /* 0x000fe80008000409 */
[----:B------:R2:W-:Y:S04]  /*b300*/  STS.U16 [R4+UR9+0x6500], R30 ;  /* 0x0065001e04007988 */ /* 0x0005e80008000409 */
[----:B------:R3:W-:Y:S01]  /*b310*/  STS.U16 [R4+UR9+0x6900], R31 ;  /* 0x0069001f04007988 */ /* 0x0007e20008000409 */
[----:B------:R-:W-:-:S05]  /*b320*/  IMAD R5, R27, R5, RZ ;  /* 0x000000051b057224 */ /* 0x000fca00078e02ff */
[C---:B0-----:R-:W-:Y:S01]  /*b330*/  LEA R28, P0, R5.reuse, UR14, 0x1 ;  /* 0x0000000e051c7c11 */ /* 0x041fe2000f8008ff */
[----:B------:R-:W-:Y:S01]  /*b340*/  IMAD R2, R2, 0x80, R5 ;  /* 0x0000008002027824 */ /* 0x000fe200078e0205 */
[----:B------:R-:W0:Y:S02]  /*b350*/  LDCU UR14, c[0x0][0x3b0] ;  /* 0x00007600ff0e77ac */ /* 0x000e240008000800 */
[----:B-1----:R-:W-:Y:S02]  /*b360*/  LEA.HI.X.SX32 R29, R5, UR15, 0x1, P0 ;  /* 0x0000000f051d7c11 */ /* 0x002fe400080f0eff */
[----:B------:R-:W-:Y:S01]  /*b370*/  PLOP3.LUT P0, PT, PT, PT, UP1, 0x80, 0x8 ;  /* 0x000000000008781c */ /* 0x000fe20003f0f018 */
[----:B------:R-:W1:Y:S01]  /*b380*/  LDCU UR15, c[0x0][0x3b0] ;  /* 0x00007600ff0f77ac */ /* 0x000e620008000800 */
[----:B--2---:R-:W-:Y:S02]  /*b390*/  LEA R30, P3, R2, UR6, 0x1 ;  /* 0x00000006021e7c11 */ /* 0x004fe4000f8608ff */
[----:B------:R-:W-:Y:S01]  /*b3a0*/  ISETP.LT.AND P0, PT, R27, UR17, P0 ;  /* 0x000000111b007c0c */ /* 0x000fe20008701270 */
[----:B------:R-:W-:Y:S01]  /*b3b0*/  IMAD R6, R34, UR13, RZ ;  /* 0x0000000d22067c24 */ /* 0x000fe2000f8e02ff */
[----:B---3--:R-:W-:Y:S01]  /*b3c0*/  LEA.HI.X.SX32 R31, R2, UR7, 0x1, P3 ;  /* 0x00000007021f7c11 */ /* 0x008fe200098f0eff */
[----:B------:R-:W-:Y:S01]  /*b3d0*/  IMAD R2, R35, UR5, RZ ;  /* 0x0000000523027c24 */ /* 0x000fe2000f8e02ff */
[----:B------:R-:W-:Y:S01]  /*b3e0*/  STL [R1+0xb64], R34 ;  /* 0x000b642201007387 */ /* 0x000fe20000100800 */
[----:B------:R-:W-:Y:S01]  /*b3f0*/  PRMT R13, RZ, 0x7610, R13 ;  /* 0x00007610ff0d7816 */ /* 0x000fe2000000000d */
[----:B-1----:R-:W-:-:S02]  /*b400*/  IMAD R32, R32, UR15, RZ ;  /* 0x0000000f20207c24 */ /* 0x002fc4000f8e02ff */
[----:B0-----:R-:W-:Y:S01]  /*b410*/  IMAD R7, R12, UR14, RZ ;  /* 0x0000000e0c077c24 */ /* 0x001fe2000f8e02ff */
[----:B------:R-:W-:Y:S01]  /*b420*/  PRMT R9, RZ, 0x7610, R9 ;  /* 0x00007610ff097816 */ /* 0x000fe20000000009 */
[C---:B------:R-:W-:Y:S01]  /*b430*/  IMAD.WIDE R18, R2.reuse, 0x2, R28 ;  /* 0x0000000202127825 */ /* 0x040fe200078e021c */
[----:B------:R-:W-:Y:S01]  /*b440*/  PRMT R5, RZ, 0x7610, R5 ;  /* 0x00007610ff057816 */ /* 0x000fe20000000005 */
[----:B------:R-:W0:Y:S02]  /*b450*/  LDCU UR5, c[0x0][0x3b0] ;  /* 0x00007600ff0577ac */ /* 0x000e240008000800 */
[----:B------:R-:W-:Y:S01]  /*b460*/  IMAD.WIDE R20, R2, 0x2, R30 ;  /* 0x0000000202147825 */ /* 0x000fe200078e021e */
[----:B------:R1:W2:Y:S03]  /*b470*/  @P0 LDG.E.U16 R17, desc[UR10][R18.64] ;  /* 0x0000000a12110981 */ /* 0x0002a6000c1e1500 */
[----:B------:R-:W-:Y:S01]  /*b480*/  IMAD R10, R10, UR19, RZ ;  /* 0x000000130a0a7c24 */ /* 0x000fe2000f8e02ff */
[----:B------:R-:W3:Y:S01]  /*b490*/  @P1 LDG.E.U16 R16, desc[UR10][R20.64] ;  /* 0x0000000a14101981 */ /* 0x000ee2000c1e1500 */
[----:B------:R-:W-:Y:S01]  /*b4a0*/  IMAD R26, R36, UR12, RZ ;  /* 0x0000000c241a7c24 */ /* 0x000fe2000f8e02ff */
[----:B------:R-:W-:Y:S01]  /*b4b0*/  PRMT R15, RZ, 0x7610, R15 ;  /* 0x00007610ff0f7816 */ /* 0x000fe2000000000f */
[----:B------:R-:W-:Y:S01]  /*b4c0*/  IMAD R27, R33, UR18, RZ ;  /* 0x00000012211b7c24 */ /* 0x000fe2000f8e02ff */
[----:B------:R-:W-:Y:S01]  /*b4d0*/  STL [R1+0xb68], R33 ;  /* 0x000b682101007387 */ /* 0x000fe20000100800 */
[----:B------:R-:W-:Y:S01]  /*b4e0*/  PRMT R11, RZ, 0x7610, R11 ;  /* 0x00007610ff0b7816 */ /* 0x000fe2000000000b */
[----:B------:R-:W4:Y:S02]  /*b4f0*/  LDCU UR6, c[0x0][0x3b0] ;  /* 0x00007600ff0677ac */ /* 0x000f240008000800 */
[----:B------:R-:W-:Y:S01]  /*b500*/  STL [R1+0xba0], R32 ;  /* 0x000ba02001007387 */ /* 0x000fe20000100800 */
[----:B------:R-:W-:Y:S01]  /*b510*/  PRMT R12, RZ, 0x7610, R12 ;  /* 0x00007610ff0c7816 */ /* 0x000fe2000000000c */
[----:B------:R-:W0:Y:S02]  /*b520*/  LDCU UR13, c[0x0][0x3b0] ;  /* 0x00007600ff0d77ac */ /* 0x000e240008000800 */
[----:B------:R1:W-:Y:S01]  /*b530*/  STL.64 [R1+0x230], R18 ;  /* 0x0002301201007387 */ /* 0x0003e20000100a00 */
[----:B------:R-:W-:Y:S01]  /*b540*/  PRMT R8, RZ, 0x7610, R8 ;  /* 0x00007610ff087816 */ /* 0x000fe20000000008 */
[----:B------:R-:W0:Y:S01]  /*b550*/  LDCU UR12, c[0x0][0x3b0] ;  /* 0x00007600ff0c77ac */ /* 0x000e220008000800 */
[----:B------:R-:W-:-:S02]  /*b560*/  PRMT R3, RZ, 0x7610, R3 ;  /* 0x00007610ff037816 */ /* 0x000fc40000000003 */
[----:B------:R-:W-:Y:S01]  /*b570*/  PRMT R14, RZ, 0x7610, R14 ;  /* 0x00007610ff0e7816 */ /* 0x000fe2000000000e */
[----:B------:R-:W0:Y:S01]  /*b580*/  LDCU UR14, c[0x0][0x3b0] ;  /* 0x00007600ff0e77ac */ /* 0x000e220008000800 */
[----:B------:R-:W0:Y:S01]  /*b590*/  LDCU UR17, c[0x0][0x3b0] ;  /* 0x00007600ff1177ac */ /* 0x000e220008000800 */
[--C-:B-1----:R-:W-:Y:S01]  /*b5a0*/  IMAD.WIDE R18, R6, 0x2, R28.reuse ;  /* 0x0000000206127825 */ /* 0x102fe200078e021c */
[----:B------:R-:W1:Y:S04]  /*b5b0*/  LDCU UR18, c[0x0][0x3b0] ;  /* 0x00007600ff1277ac */ /* 0x000e680008000800 */
[----:B------:R0:W4:Y:S01]  /*b5c0*/  @P0 LDG.E.U16 R13, desc[UR10][R18.64] ;  /* 0x0000000a120d0981 */ /* 0x000122000c1e1500 */
[----:B------:R-:W0:Y:S01]  /*b5d0*/  LDCU UR19, c[0x0][0x3b0] ;  /* 0x00007600ff1377ac */ /* 0x000e220008000800 */
[----:B------:R-:W0:Y:S01]  /*b5e0*/  LDCU UR7, c[0x0][0x3b0] ;  /* 0x00007600ff0777ac */ /* 0x000e220008000800 */
[----:B------:R-:W0:Y:S01]  /*b5f0*/  LDCU UR15, c[0x0][0x3b0] ;  /* 0x00007600ff0f77ac */ /* 0x000e220008000800 */
[----:B--2---:R-:W-:Y:S04]  /*b600*/  STL [R1+0xb6c], R17 ;  /* 0x000b6c1101007387 */ /* 0x004fe80000100800 */
[----:B------:R-:W-:Y:S04]  /*b610*/  STL.64 [R1+0x228], R20 ;  /* 0x0002281401007387 */ /* 0x000fe80000100a00 */
[----:B---3--:R-:W-:Y:S04]  /*b620*/  STL [R1+0xb70], R16 ;  /* 0x000b701001007387 */ /* 0x008fe80000100800 */
[----:B------:R0:W-:Y:S02]  /*b630*/  STL.64 [R1+0x1b8], R18 ;  /* 0x0001b81201007387 */ /* 0x0001e40000100a00 */
[----:B0-----:R-:W-:-:S05]  /*b640*/  IMAD.WIDE R18, R7, 0x2, R28 ;  /* 0x0000000207127825 */ /* 0x001fca00078e021c */
[----:B------:R0:W2:Y:S01]  /*b650*/  @P0 LDG.E.U16 R9, desc[UR10][R18.64] ;  /* 0x0000000a12090981 */ /* 0x0000a2000c1e1500 */
[----:B------:R-:W-:-:S03]  /*b660*/  IMAD.WIDE R16, R10, 0x2, R28 ;  /* 0x000000020a107825 */ /* 0x000fc600078e021c */
[----:B----4-:R-:W-:Y:S04]  /*b670*/  STL [R1+0xb74], R13 ;  /* 0x000b740d01007387 */ /* 0x010fe80000100800 */
[----:B------:R0:W-:Y:S04]  /*b680*/  STL.64 [R1+0x140], R18 ;  /* 0x0001401201007387 */ /* 0x0001e80000100a00 */
[----:B------:R3:W4:Y:S01]  /*b690*/  @P0 LDG.E.U16 R5, desc[UR10][R16.64] ;  /* 0x0000000a10050981 */ /* 0x000722000c1e1500 */
[----:B0-----:R-:W-:-:S05]  /*b6a0*/  IMAD.WIDE R18, R26, 0x2, R28 ;  /* 0x000000021a127825 */ /* 0x001fca00078e021c */
[----:B------:R-:W4:Y:S04]  /*b6b0*/  @P0 LDG.E.U16 R15, desc[UR10][R18.64] ;  /* 0x0000000a120f0981 */ /* 0x000f28000c1e1500 */
[----:B--2---:R-:W-:Y:S04]  /*b6c0*/  STL [R1+0xb78], R9 ;  /* 0x000b780901007387 */ /* 0x004fe80000100800 */
[----:B------:R3:W-:Y:S02]  /*b6d0*/  STL.64 [R1+0xc8], R16 ;  /* 0x0000c81001007387 */ /* 0x0007e40000100a00 */
[----:B---3--:R-:W-:-:S05]  /*b6e0*/  IMAD.WIDE R16, R27, 0x2, R28 ;  /* 0x000000021b107825 */ /* 0x008fca00078e021c */
[----:B------:R0:W2:Y:S01]  /*b6f0*/  @P0 LDG.E.U16 R11, desc[UR10][R16.64] ;  /* 0x0000000a100b0981 */ /* 0x0000a2000c1e1500 */
[----:B------:R-:W-:-:S03]  /*b700*/  IMAD.WIDE R32, R6, 0x2, R30 ;  /* 0x0000000206207825 */ /* 0x000fc600078e021e */
[----:B----4-:R-:W-:Y:S01]  /*b710*/  STL [R1+0xb7c], R5 ;  /* 0x000b7c0501007387 */ /* 0x010fe20000100800 */
[----:B------:R-:W-:-:S03]  /*b720*/  IMAD.WIDE R20, R7, 0x2, R30 ;  /* 0x0000000207147825 */ /* 0x000fc600078e021e */
[----:B------:R3:W-:Y:S04]  /*b730*/  STL.64 [R1+0x220], R18 ;  /* 0x0002201201007387 */ /* 0x0007e80000100a00 */
[----:B------:R-:W-:Y:S04]  /*b740*/  STL [R1+0xb80], R15 ;  /* 0x000b800f01007387 */ /* 0x000fe80000100800 */
[----:B------:R0:W-:Y:S04]  /*b750*/  STL.64 [R1+0x1a8], R16 ;  /* 0x0001a81001007387 */ /* 0x0001e80000100a00 */
[----:B------:R-:W4:Y:S01]  /*b760*/  LDL.LU R22, [R1+0x124] ;  /* 0x0001240001167983 */ /* 0x000f220000300800 */
[----:B---3--:R-:W-:-:S03]  /*b770*/  IMAD.WIDE R18, R10, 0x2, R30 ;  /* 0x000000020a127825 */ /* 0x008fc600078e021e */
[----:B------:R-:W3:Y:S04]  /*b780*/  LDL.LU R23, [R1+0x114] ;  /* 0x0001140001177983 */ /* 0x000ee80000300800 */
[----:B------:R-:W3:Y:S01]  /*b790*/  @P1 LDG.E.U16 R12, desc[UR10][R32.64] ;  /* 0x0000000a200c1981 */ /* 0x000ee2000c1e1500 */
[----:B0-----:R-:W-:-:S03]  /*b7a0*/  IMAD.WIDE R16, R26, 0x2, R30 ;  /* 0x000000021a107825 */ /* 0x001fc600078e021e */
[----:B------:R-:W4:Y:S04]  /*b7b0*/  LDL.LU R24, [R1+0x104] ;  /* 0x0001040001187983 */ /* 0x000f280000300800 */
[----:B------:R-:W4:Y:S04]  /*b7c0*/  LDL.LU R37, [R1+0xf4] ;  /* 0x0000f40001257983 */ /* 0x000f280000300800 */
[----:B------:R-:W4:Y:S04]  /*b7d0*/  LDL.LU R35, [R1+0xe0] ;  /* 0x0000e00001237983 */ /* 0x000f280000300800 */
[----:B------:R-:W4:Y:S04]  /*b7e0*/  @P1 LDG.E.U16 R8, desc[UR10][R20.64] ;  /* 0x0000000a14081981 */ /* 0x000f28000c1e1500 */
[----:B------:R-:W4:Y:S04]  /*b7f0*/  @P1 LDG.E.U16 R3, desc[UR10][R18.64] ;  /* 0x0000000a12031981 */ /* 0x000f28000c1e1500 */
[----:B------:R-:W4:Y:S04]  /*b800*/  @P1 LDG.E.U16 R14, desc[UR10][R16.64] ;  /* 0x0000000a100e1981 */ /* 0x000f28000c1e1500 */
[----:B--2---:R-:W-:Y:S04]  /*b810*/  STL [R1+0xb84], R11 ;  /* 0x000b840b01007387 */ /* 0x004fe80000100800 */
[----:B------:R0:W-:Y:S04]  /*b820*/  STL.64 [R1+0x1b0], R32 ;  /* 0x0001b02001007387 */ /* 0x0001e80000100a00 */
[----:B0-----:R-:W2:Y:S04]  /*b830*/  LDL.LU R32, [R1+0xba0] ;  /* 0x000ba00001207983 */ /* 0x001ea80000300800 */
[----:B------:R-:W-:Y:S04]  /*b840*/  STL.64 [R1+0x138], R20 ;  /* 0x0001381401007387 */ /* 0x000fe80000100a00 */
[----:B---3--:R0:W-:Y:S04]  /*b850*/  STL [R1+0xb88], R12 ;  /* 0x000b880c01007387 */ /* 0x0081e80000100800 */
[----:B------:R-:W-:Y:S04]  /*b860*/  STL.64 [R1+0xa8], R18 ;  /* 0x0000a81201007387 */ /* 0x000fe80000100a00 */
[----:B------:R-:W-:Y:S01]  /*b870*/  STL.64 [R1+0x218], R16 ;  /* 0x0002181001007387 */ /* 0x000fe20000100a00 */
[----:B0-----:R-:W-:-:S03]  /*b880*/  IMAD.WIDE R12, R27, 0x2, R30 ;  /* 0x000000021b0c7825 */ /* 0x001fc600078e021e */
[----:B----4-:R2:W-:Y:S04]  /*b890*/  STL [R1+0xb8c], R8 ;  /* 0x000b8c0801007387 */ /* 0x0105e80000100800 */
[----:B------:R0:W-:Y:S04]  /*b8a0*/  STL [R1+0xb90], R3 ;  /* 0x000b900301007387 */ /* 0x0001e80000100800 */
[----:B------:R-:W3:Y:S04]  /*b8b0*/  LDL.LU R25, [R1+0x2a4] ;  /* 0x0002a40001197983 */ /* 0x000ee80000300800 */
[----:B------:R-:W-:Y:S01]  /*b8c0*/  STL [R1+0xb94], R14 ;  /* 0x000b940e01007387 */ /* 0x000fe20000100800 */
[----:B------:R-:W-:-:S03]  /*b8d0*/  PRMT R6, RZ, 0x7610, R6 ;  /* 0x00007610ff067816 */ /* 0x000fc60000000006 */
[----:B------:R-:W-:Y:S01]  /*b8e0*/  STL.64 [R1+0xab0], R26 ;  /* 0x000ab01a01007387 */ /* 0x000fe20000100a00 */
[----:B------:R-:W-:-:S03]  /*b8f0*/  PRMT R7, RZ, 0x7610, R7 ;  /* 0x00007610ff077816 */ /* 0x000fc60000000007 */
[----:B------:R-:W-:Y:S01]  /*b900*/  STL [R1+0xb9c], R28 ;  /* 0x000b9c1c01007387 */ /* 0x000fe20000100800 */
[----:B------:R-:W-:-:S03]  /*b910*/  PRMT R10, RZ, 0x7610, R10 ;  /* 0x00007610ff0a7816 */ /* 0x000fc6000000000a */
[----:B------:R-:W-:Y:S04]  /*b920*/  STL.64 [R1+0x1a0], R12 ;  /* 0x0001a00c01007387 */ /* 0x000fe80000100a00 */
[----:B------:R-:W-:Y:S04]  /*b930*/  STS.U16 [R4+UR9+0x6d00], R22 ;  /* 0x006d001604007988 */ /* 0x000fe80008000409 */
[----:B------:R-:W-:Y:S04]  /*b940*/  STL [R1+0xb98], R29 ;  /* 0x000b981d01007387 */ /* 0x000fe80000100800 */
[----:B------:R-:W-:Y:S04]  /*b950*/  STS.U16 [R4+UR9+0x7100], R23 ;  /* 0x0071001704007988 */ /* 0x000fe80008000409 */
[----:B------:R-:W-:Y:S04]  /*b960*/  STS.U16 [R4+UR9+0x7500], R24 ;  /* 0x0075001804007988 */ /* 0x000fe80008000409 */
[----:B------:R4:W-:Y:S04]  /*b970*/  STS.U16 [R4+UR9+0x7900], R37 ;  /* 0x0079002504007988 */ /* 0x0009e80008000409 */
[----:B------:R-:W3:Y:S04]  /*b980*/  @P1 LDG.E.U16 R10, desc[UR10][R12.64] ;  /* 0x0000000a0c0a1981 */ /* 0x000ee8000c1e1500 */
[----:B------:R-:W-:Y:S01]  /*b990*/  STS.U16 [R4+UR9+0x7d00], R35 ;  /* 0x007d002304007988 */ /* 0x000fe20008000409 */
[----:B--2---:R-:W-:-:S04]  /*b9a0*/  IMAD.WIDE R8, R32, 0x2, R28 ;  /* 0x0000000220087825 */ /* 0x004fc800078e021c */
[----:B0-----:R-:W-:Y:S01]  /*b9b0*/  IMAD.WIDE R2, R32, 0x2, R30 ;  /* 0x0000000220027825 */ /* 0x001fe200078e021e */
[----:B------:R-:W-:Y:S04]  /*b9c0*/  STL.64 [R1+0x130], R8 ;  /* 0x0001300801007387 */ /* 0x000fe80000100a00 */
[----:B------:R0:W-:Y:S04]  /*b9d0*/  STL.64 [R1+0x128], R2 ;  /* 0x0001280201007387 */ /* 0x0001e80000100a00 */
[----:B----4-:R-:W2:Y:S04]  /*b9e0*/  LDL.LU R37, [R1+0x2a0] ;  /* 0x0002a00001257983 */ /* 0x010ea80000300800 */
[----:B------:R-:W4:Y:S04]  /*b9f0*/  LDL.LU R28, [R1+0x298] ;  /* 0x00029800011c7983 */ /* 0x000f280000300800 */
[----:B------:R-:W4:Y:S04]  /*ba00*/  LDL.LU R29, [R1+0x294] ;  /* 0x00029400011d7983 */ /* 0x000f280000300800 */
[----:B------:R0:W4:Y:S04]  /*ba10*/  @P1 LDG.E.U16 R6, desc[UR10][R2.64] ;  /* 0x0000000a02061981 */ /* 0x000128000c1e1500 */
[----:B------:R-:W4:Y:S04]  /*ba20*/  LDL.LU R14, [R1+0x284] ;  /* 0x00028400010e7983 */ /* 0x000f280000300800 */
[----:B------:R1:W4:Y:S04]  /*ba30*/  @P0 LDG.E.U16 R7, desc[UR10][R8.64] ;  /* 0x0000000a08070981 */ /* 0x000328000c1e1500 */
[----:B0-----:R-:W4:Y:S04]  /*ba40*/  LDL.LU R3, [R1+0x264] ;  /* 0x0002640001037983 */ /* 0x001f280000300800 */
[----:B------:R-:W4:Y:S04]  /*ba50*/  LDL.LU R8, [R1+0x25c] ;  /* 0x00025c0001087983 */ /* 0x000f280000300800 */
        /* <DEDUP_REMOVED lines=13> */
[----:B------:R-:W4:Y:S01]  /*bb30*/  LDL.LU R35, [R1+0x170] ;  /* 0x0001700001237983 */ /* 0x000f220000300800 */
[----:B------:R-:W-:-:S03]  /*bb40*/  LOP3.LUT R23, R0, 0x40, RZ, 0x3c, !PT ;  /* 0x0000004000177812 */ /* 0x000fc600078e3cff */
[----:B------:R-:W4:Y:S04]  /*bb50*/  LDL.LU R36, [R1+0x16c] ;  /* 0x00016c0001247983 */ /* 0x000f280000300800 */
[----:B------:R-:W4:Y:S04]  /*bb60*/  LDL.LU R18, [R1+0x164] ;  /* 0x0001640001127983 */ /* 0x000f280000300800 */
[----:B------:R-:W4:Y:S04]  /*bb70*/  LDL.LU R19, [R1+0x15c] ;  /* 0x00015c0001137983 */ /* 0x000f280000300800 */
[----:B---3--:R0:W-:Y:S04]  /*bb80*/  STS.U16 [R23+UR9+0x200], R25 ;  /* 0x0002001917007988 */ /* 0x0081e80008000409 */
[----:B------:R-:W3:Y:S04]  /*bb90*/  LDL.LU R4, [R1+0x150] ;  /* 0x0001500001047983 */ /* 0x000ee80000300800 */
[----:B------:R-:W3:Y:S04]  /*bba0*/  LDL.LU R20, [R1+0x14c] ;  /* 0x00014c0001147983 */ /* 0x000ee80000300800 */
[----:B------:R-:W3:Y:S04]  /*bbb0*/  LDL.LU R21, [R1+0x148] ;  /* 0x0001480001157983 */ /* 0x000ee80000300800 */
[----:B------:R-:W3:Y:S04]  /*bbc0*/  LDL.LU R22, [R1+0x120] ;  /* 0x0001200001167983 */ /* 0x000ee80000300800 */
[----:B------:R-:W3:Y:S04]  /*bbd0*/  LDL.LU R24, [R1+0x110] ;  /* 0x0001100001187983 */ /* 0x000ee80000300800 */
[----:B0-----:R-:W3:Y:S04]  /*bbe0*/  LDL.LU R25, [R1+0x100] ;  /* 0x0001000001197983 */ /* 0x001ee80000300800 */
[----:B--2---:R0:W-:Y:S04]  /*bbf0*/  STS.U16 [R23+UR9+0x600], R37 ;  /* 0x0006002517007988 */ /* 0x0041e80008000409 */
[----:B----4-:R2:W-:Y:S04]  /*bc00*/  STS.U16 [R23+UR9+0xa00], R28 ;  /* 0x000a001c17007988 */ /* 0x0105e80008000409 */
[----:B------:R4:W-:Y:S04]  /*bc10*/  STS.U16 [R23+UR9+0xe00], R29 ;  /* 0x000e001d17007988 */ /* 0x0009e80008000409 */
[----:B0-----:R-:W3:Y:S04]  /*bc20*/  LDL.LU R37, [R1+0xf0] ;  /* 0x0000f00001257983 */ /* 0x001ee80000300800 */
[----:B------:R0:W-:Y:S04]  /*bc30*/  STS.U16 [R23+UR9+0x1200], R14 ;  /* 0x0012000e17007988 */ /* 0x0001e80008000409 */
[----:B--2---:R-:W2:Y:S04]  /*bc40*/  LDL.LU R28, [R1+0xb9c] ;  /* 0x000b9c00011c7983 */ /* 0x004ea80000300800 */
[----:B------:R0:W-:Y:S04]  /*bc50*/  STS.U16 [R23+UR9+0x1600], R3 ;  /* 0x0016000317007988 */ /* 0x0001e80008000409 */
[----:B----4-:R-:W2:Y:S04]  /*bc60*/  LDL.LU R29, [R1+0xb98] ;  /* 0x000b9800011d7983 */ /* 0x010ea80000300800 */
[----:B------:R4:W-:Y:S04]  /*bc70*/  STS.U16 [R23+UR9+0x1a00], R8 ;  /* 0x001a000817007988 */ /* 0x0009e80008000409 */
[----:B------:R0:W-:Y:S04]  /*bc80*/  STS.U16 [R23+UR9+0x1e00], R12 ;  /* 0x001e000c17007988 */ /* 0x0001e80008000409 */
[----:B------:R-:W-:Y:S04]  /*bc90*/  STS.U16 [R23+UR9+0x2200], R26 ;  /* 0x0022001a17007988 */ /* 0x000fe80008000409 */
        /* <DEDUP_REMOVED lines=8> */
[----:B0-----:R-:W2:Y:S04]  /*bd20*/  LDL.LU R14, [R1+0xb94] ;  /* 0x000b9400010e7983 */ /* 0x001ea80000300800 */
[----:B------:R-:W-:Y:S04]  /*bd30*/  STS.U16 [R23+UR9+0x4600], R17 ;  /* 0x0046001117007988 */ /* 0x000fe80008000409 */
[----:B------:R-:W2:Y:S04]  /*bd40*/  LDL.LU R3, [R1+0xb90] ;  /* 0x000b900001037983 */ /* 0x000ea80000300800 */
[----:B------:R-:W-:Y:S04]  /*bd50*/  STS.U16 [R23+UR9+0x4a00], R33 ;  /* 0x004a002117007988 */ /* 0x000fe80008000409 */
[----:B----4-:R-:W4:Y:S04]  /*bd60*/  LDL.LU R8, [R1+0xb8c] ;  /* 0x000b8c0001087983 */ /* 0x010f280000300800 */
[----:B------:R-:W-:Y:S04]  /*bd70*/  STS.U16 [R23+UR9+0x4e00], R34 ;  /* 0x004e002217007988 */ /* 0x000fe80008000409 */
[----:B------:R-:W2:Y:S04]  /*bd80*/  LDL.LU R12, [R1+0xb88] ;  /* 0x000b8800010c7983 */ /* 0x000ea80000300800 */
[----:B------:R0:W-:Y:S04]  /*bd90*/  STS.U16 [R23+UR9+0x5200], R35 ;  /* 0x0052002317007988 */ /* 0x0001e80008000409 */
[----:B0-----:R-:W2:Y:S04]  /*bda0*/  LDL.LU R35, [R1+0xe4] ;  /* 0x0000e40001237983 */ /* 0x001ea80000300800 */
[----:B------:R0:W-:Y:S04]  /*bdb0*/  STS.U16 [R23+UR9+0x5600], R36 ;  /* 0x0056002417007988 */ /* 0x0001e80008000409 */
[----:B------:R0:W-:Y:S04]  /*bdc0*/  STS.U16 [R23+UR9+0x5a00], R18 ;  /* 0x005a001217007988 */ /* 0x0001e80008000409 */
[----:B------:R0:W-:Y:S04]  /*bdd0*/  STS.U16 [R23+UR9+0x5e00], R19 ;  /* 0x005e001317007988 */ /* 0x0001e80008000409 */
[----:B---3--:R3:W-:Y:S04]  /*bde0*/  STS.U16 [R23+UR9+0x6200], R4 ;  /* 0x0062000417007988 */ /* 0x0087e80008000409 */
[----:B------:R0:W-:Y:S04]  /*bdf0*/  STS.U16 [R23+UR9+0x6600], R20 ;  /* 0x0066001417007988 */ /* 0x0001e80008000409 */
[----:B------:R0:W-:Y:S04]  /*be00*/  STS.U16 [R23+UR9+0x6a00], R21 ;  /* 0x006a001517007988 */ /* 0x0001e80008000409 */
[----:B------:R1:W-:Y:S04]  /*be10*/  STS.U16 [R23+UR9+0x6e00], R22 ;  /* 0x006e001617007988 */ /* 0x0003e80008000409 */
[----:B------:R-:W-:Y:S04]  /*be20*/  STS.U16 [R23+UR9+0x7200], R24 ;  /* 0x0072001817007988 */ /* 0x000fe80008000409 */
[----:B0-----:R-:W4:Y:S04]  /*be30*/  LDL.LU R36, [R1+0x1f4] ;  /* 0x0001f40001247983 */ /* 0x001f280000300800 */
[----:B------:R-:W-:Y:S04]  /*be40*/  STS.U16 [R23+UR9+0x7600], R25 ;  /* 0x0076001917007988 */ /* 0x000fe80008000409 */
        /* <DEDUP_REMOVED lines=11> */
[----:B---3--:R-:W3:Y:S04]  /*bf00*/  LDL.LU R4, [R1+0x1c0] ;  /* 0x0001c00001047983 */ /* 0x008ee80000300800 */
[----:B------:R-:W-:Y:S04]  /*bf10*/  STL [R1+0xa64], R0 ;  /* 0x000a640001007387 */ /* 0x000fe80000100800 */
[----:B------:R-:W3:Y:S04]  /*bf20*/  LDL.LU R20, [R1+0xc0] ;  /* 0x0000c00001147983 */ /* 0x000ee80000300800 */
[----:B------:R-:W3:Y:S04]  /*bf30*/  LDL.LU R21, [R1+0xbc] ;  /* 0x0000bc0001157983 */ /* 0x000ee80000300800 */
[----:B-1----:R-:W3:Y:S04]  /*bf40*/  LDL.LU R22, [R1+0xb8] ;  /* 0x0000b80001167983 */ /* 0x002ee80000300800 */
[----:B------:R0:W-:Y:S02]  /*bf50*/  STS.U16 [R23+UR9+0x7a00], R37 ;  /* 0x007a002517007988 */ /* 0x0001e40008000409 */
[----:B0-----:R-:W0:Y:S02]  /*bf60*/  S2R R37, SR_TID.X ;  /* 0x0000000000257919 */ /* 0x001e240000002100 */
[----:B0-----:R-:W-:-:S02]  /*bf70*/  LOP3.LUT R2, R37, 0x40, RZ, 0xc0, !PT ;  /* 0x0000004025027812 */ /* 0x001fc400078ec0ff */
[----:B------:R-:W-:-:S05]  /*bf80*/  LOP3.LUT R37, R37, 0x3f, RZ, 0xc0, !PT ;  /* 0x0000003f25257812 */ /* 0x000fca00078ec0ff */
[----:B------:R-:W-:-:S04]  /*bf90*/  IMAD.SHL.U32 R37, R37, 0x2, RZ ;  /* 0x0000000225257824 */ /* 0x000fc800078e00ff */
[----:B------:R-:W-:Y:S01]  /*bfa0*/  IMAD R2, R2, 0x40, R37 ;  /* 0x0000004002027824 */ /* 0x000fe200078e0225 */
[----:B--2---:R0:W-:Y:S04]  /*bfb0*/  STS.U16 [R23+UR9+0x7e00], R35 ;  /* 0x007e002317007988 */ /* 0x0041e80008000409 */
[----:B0-----:R-:W2:Y:S04]  /*bfc0*/  LDL.LU R23, [R1+0xb4] ;  /* 0x0000b40001177983 */ /* 0x001ea80000300800 */
[----:B------:R-:W2:Y:S04]  /*bfd0*/  LDL.LU R24, [R1+0xb0] ;  /* 0x0000b00001187983 */ /* 0x000ea80000300800 */
[----:B------:R-:W2:Y:S04]  /*bfe0*/  LDL.LU R25, [R1+0x14] ;  /* 0x0000140001197983 */ /* 0x000ea80000300800 */
[----:B------:R-:W2:Y:S04]  /*bff0*/  LDL.LU R37, [R1+0x10] ;  /* 0x0000100001257983 */ /* 0x000ea80000300800 */
[----:B------:R-:W2:Y:S01]  /*c000*/  LDL.LU R35, [R1+0xc] ;  /* 0x00000c0001237983 */ /* 0x000ea20000300800 */
[----:B------:R-:W-:-:S03]  /*c010*/  LOP3.LUT R26, R0, 0x60, RZ, 0x3c, !PT ;  /* 0x00000060001a7812 */ /* 0x000fc600078e3cff */
[----:B------:R-:W2:Y:S04]  /*c020*/  LDL.LU R0, [R1+0x8] ;  /* 0x0000080001007983 */ /* 0x000ea80000300800 */
[----:B------:R-:W2:Y:S04]  /*c030*/  LDL.LU R27, [R1+0x4] ;  /* 0x00000400011b7983 */ /* 0x000ea80000300800 */
[----:B----4-:R0:W-:Y:S04]  /*c040*/  STS.U16 [R26+UR9+0x300], R36 ;  /* 0x000300241a007988 */ /* 0x0101e80008000409 */
[----:B------:R1:W-:Y:S04]  /*c050*/  STS.U16 [R26+UR9+0x700], R11 ;  /* 0x0007000b1a007988 */ /* 0x0003e80008000409 */
[----:B0-----:R-:W4:Y:S04]  /*c060*/  LDL.LU R36, [R1] ;  /* 0x0000000001247983 */ /* 0x001f280000300800 */
[----:B------:R0:W-:Y:S04]  /*c070*/  STS.U16 [R26+UR9+0xb00], R15 ;  /* 0x000b000f1a007988 */ /* 0x0001e80008000409 */
[----:B-1----:R-:W4:Y:S04]  /*c080*/  LDL.LU R11, [R1+0xb84] ;  /* 0x000b8400010b7983 */ /* 0x002f280000300800 */
[----:B------:R1:W-:Y:S04]  /*c090*/  STS.U16 [R26+UR9+0xf00], R5 ;  /* 0x000f00051a007988 */ /* 0x0003e80008000409 */
[----:B0-----:R-:W4:Y:S04]  /*c0a0*/  LDL.LU R15, [R1+0xb80] ;  /* 0x000b8000010f7983 */ /* 0x001f280000300800 */
        /* <DEDUP_REMOVED lines=16> */
[----:B---3--:R0:W-:Y:S04]  /*c1b0*/  STS.U16 [R26+UR9+0x3300], R4 ;  /* 0x003300041a007988 */ /* 0x0081e80008000409 */
[----:B-1----:R-:W3:Y:S04]  /*c1c0*/  LDL.LU R19, [R1+0xb5c] ;  /* 0x000b5c0001137983 */ /* 0x002ee80000300800 */
[----:B------:R1:W-:Y:S04]  /*c1d0*/  STS.U16 [R26+UR9+0x3700], R20 ;  /* 0x003700141a007988 */ /* 0x0003e80008000409 */
[----:B0-----:R-:W3:Y:S04]  /*c1e0*/  LDL.LU R4, [R1+0xb58] ;  /* 0x000b580001047983 */ /* 0x001ee80000300800 */
[----:B------:R0:W-:Y:S04]  /*c1f0*/  STS.U16 [R26+UR9+0x3b00], R21 ;  /* 0x003b00151a007988 */ /* 0x0001e80008000409 */
[----:B-1----:R-:W3:Y:S04]  /*c200*/  LDL.LU R20, [R1+0xb54] ;  /* 0x000b540001147983 */ /* 0x002ee80000300800 */
[----:B------:R1:W-:Y:S04]  /*c210*/  STS.U16 [R26+UR9+0x3f00], R22 ;  /* 0x003f00161a007988 */ /* 0x0003e80008000409 */
[----:B0-----:R-:W3:Y:S04]  /*c220*/  LDL.LU R21, [R1+0xb50] ;  /* 0x000b500001157983 */ /* 0x001ee80000300800 */
[----:B-1----:R-:W3:Y:S04]  /*c230*/  LDL.LU R22, [R1+0xb4c] ;  /* 0x000b4c0001167983 */ /* 0x002ee80000300800 */
[----:B--2---:R0:W-:Y:S04]  /*c240*/  STS.U16 [R26+UR9+0x4300], R23 ;  /* 0x004300171a007988 */ /* 0x0041e80008000409 */
[----:B------:R1:W-:Y:S04]  /*c250*/  STS.U16 [R26+UR9+0x4700], R24 ;  /* 0x004700181a007988 */ /* 0x0003e80008000409 */
[----:B------:R2:W-:Y:S04]  /*c260*/  STS.U16 [R26+UR9+0x4b00], R25 ;  /* 0x004b00191a007988 */ /* 0x0005e80008000409 */
[----:B0-----:R-:W3:Y:S04]  /*c270*/  LDL.LU R23, [R1+0xb48] ;  /* 0x000b480001177983 */ /* 0x001ee80000300800 */
[----:B-1----:R-:W3:Y:S04]  /*c280*/  LDL.LU R24, [R1+0xb44] ;  /* 0x000b440001187983 */ /* 0x002ee80000300800 */
[----:B--2---:R-:W2:Y:S04]  /*c290*/  LDL.LU R25, [R1+0xb40] ;  /* 0x000b400001197983 */ /* 0x004ea80000300800 */
[----:B------:R0:W-:Y:S04]  /*c2a0*/  STS.U16 [R26+UR9+0x4f00], R37 ;  /* 0x004f00251a007988 */ /* 0x0001e80008000409 */
[----:B------:R1:W-:Y:S04]  /*c2b0*/  STS.U16 [R26+UR9+0x5300], R35 ;  /* 0x005300231a007988 */ /* 0x0003e80008000409 */
[----:B0-----:R-:W3:Y:S04]  /*c2c0*/  LDL.LU R37, [R1+0xb3c] ;  /* 0x000b3c0001257983 */ /* 0x001ee80000300800 */
[----:B-1----:R-:W3:Y:S04]  /*c2d0*/  LDL.LU R35, [R1+0xb38] ;  /* 0x000b380001237983 */ /* 0x002ee80000300800 */
[----:B------:R0:W-:Y:S04]  /*c2e0*/  STS.U16 [R26+UR9+0x5700], R0 ;  /* 0x005700001a007988 */ /* 0x0001e80008000409 */
[----:B------:R-:W-:Y:S04]  /*c2f0*/  STS.U16 [R26+UR9+0x5b00], R27 ;  /* 0x005b001b1a007988 */ /* 0x000fe80008000409 */
[----:B----4-:R-:W-:Y:S01]  /*c300*/  STS.U16 [R26+UR9+0x5f00], R36 ;  /* 0x005f00241a007988 */ /* 0x010fe20008000409 */
[----:B0-----:R-:W-:-:S03]  /*c310*/  LOP3.LUT R0, R2, 0x10, RZ, 0x3c, !PT ;  /* 0x0000001002007812 */ /* 0x001fc600078e3cff */
[----:B------:R-:W-:Y:S04]  /*c320*/  STL [R1+0xaa8], R2 ;  /* 0x000aa80201007387 */ /* 0x000fe80000100800 */
[----:B------:R-:W-:Y:S01]  /*c330*/  STL [R1+0xaac], R0 ;  /* 0x000aac0001007387 */ /* 0x000fe20000100800 */
[----:B------:R-:W-:Y:S02]  /*c340*/  PRMT R32, RZ, 0x7610, R32 ;  /* 0x00007610ff207816 */ /* 0x000fe40000000020 */
[----:B------:R-:W-:Y:S02]  /*c350*/  PRMT R33, RZ, 0x7610, R33 ;  /* 0x00007610ff217816 */ /* 0x000fe40000000021 */
[----:B------:R-:W-:Y:S01]  /*c360*/  PRMT R34, RZ, 0x7610, R34 ;  /* 0x00007610ff227816 */ /* 0x000fe20000000022 */
[----:B--2---:R-:W-:Y:S04]  /*c370*/  STS.U16 [R26+UR9+0x6300], R25 ;  /* 0x006300191a007988 */ /* 0x004fe80008000409 */
[----:B---3--:R-:W-:Y:S04]  /*c380*/  STS.U16 [R26+UR9+0x6700], R24 ;  /* 0x006700181a007988 */ /* 0x008fe80008000409 */
[----:B------:R-:W-:Y:S04]  /*c390*/  STS.U16 [R26+UR9+0x6b00], R23 ;  /* 0x006b00171a007988 */ /* 0x000fe80008000409 */
[----:B------:R0:W-:Y:S04]  /*c3a0*/  STS.U16 [R26+UR9+0x6f00], R22 ;  /* 0x006f00161a007988 */ /* 0x0001e80008000409 */
[----:B------:R-:W-:Y:S04]  /*c3b0*/  STS.U16 [R26+UR9+0x7300], R21 ;  /* 0x007300151a007988 */ /* 0x000fe80008000409 */
[----:B------:R-:W-:Y:S01]  /*c3c0*/  STS.U16 [R26+UR9+0x7700], R20 ;  /* 0x007700141a007988 */ /* 0x000fe20008000409 */
[----:B0-----:R-:W-:-:S03]  /*c3d0*/  PRMT R22, RZ, 0x7610, R22 ;  /* 0x00007610ff167816 */ /* 0x001fc60000000016 */
[----:B------:R-:W-:Y:S04]  /*c3e0*/  STS.U16 [R26+UR9+0x7b00], R19 ;  /* 0x007b00131a007988 */ /* 0x000fe80008000409 */
[----:B------:R-:W-:Y:S04]  /*c3f0*/  STS.U16 [R26+UR9+0x7f00], R18 ;  /* 0x007f00121a007988 */ /* 0x000fe80008000409 */
[----:B------:R0:W-:Y:S04]  /*c400*/  STS.U16 [R2+UR9+0x10800], R9 ;  /* 0x0108000902007988 */ /* 0x0001e80008000409 */
[----:B------:R1:W-:Y:S04]  /*c410*/  STS.U16 [R2+UR9+0x10c00], R5 ;  /* 0x010c000502007988 */ /* 0x0003e80008000409 */
[----:B------:R2:W-:Y:S01]  /*c420*/  STS.U16 [R2+UR9+0x12c00], R3 ;  /* 0x012c000302007988 */ /* 0x0005e20008000409 */
[----:B0-----:R-:W-:-:S02]  /*c430*/  PRMT R9, RZ, 0x7610, R9 ;  /* 0x00007610ff097816 */ /* 0x001fc40000000009 */
[----:B-1----:R-:W-:Y:S01]  /*c440*/  PRMT R5, RZ, 0x7610, R5 ;  /* 0x00007610ff057816 */ /* 0x002fe20000000005 */
[----:B------:R0:W-:Y:S01]  /*c450*/  STS.U16 [R2+UR9+0x12800], R8 ;  /* 0x0128000802007988 */ /* 0x0001e20008000409 */
[----:B--2---:R-:W-:-:S03]  /*c460*/  PRMT R3, RZ, 0x7610, R3 ;  /* 0x00007610ff037816 */ /* 0x004fc60000000003 */
[----:B------:R-:W-:Y:S04]  /*c470*/  STL [R1+0xaf8], R22 ;  /* 0x000af81601007387 */ /* 0x000fe80000100800 */
[----:B------:R-:W-:Y:S01]  /*c480*/  STL.S16 [R1+0x34], R9 ;  /* 0x0000340901007387 */ /* 0x000fe20000100600 */
[----:B0-----:R-:W-:-:S03]  /*c490*/  PRMT R8, RZ, 0x7610, R8 ;  /* 0x00007610ff087816 */ /* 0x001fc60000000008 */
[----:B------:R0:W-:Y:S04]  /*c4a0*/  STL.S16 [R1+0x30], R5 ;  /* 0x0000300501007387 */ /* 0x0001e80000100600 */
[----:B0-----:R-:W2:Y:S04]  /*c4b0*/  LDL.LU R5, [R1+0x88] ;  /* 0x0000880001057983 */ /* 0x001ea80000300800 */
[----:B------:R0:W-:Y:S04]  /*c4c0*/  STL.S16 [R1+0x14], R3 ;  /* 0x0000140301007387 */ /* 0x0001e80000100600 */
[----:B------:R-:W-:Y:S04]  /*c4d0*/  STS.U16 [R2+UR9+0x12400], R12 ;  /* 0x0124000c02007988 */ /* 0x000fe80008000409 */
[----:B0-----:R-:W3:Y:S04]  /*c4e0*/  LDL.LU R3, [R1+0x84] ;  /* 0x0000840001037983 */ /* 0x001ee80000300800 */
[----:B------:R0:W-:Y:S04]  /*c4f0*/  STL.S16 [R1+0x10], R8 ;  /* 0x0000100801007387 */ /* 0x0001e80000100600 */
[----:B------:R-:W4:Y:S04]  /*c500*/  LDL.LU R18, [R1+0x80] ;  /* 0x0000800001127983 */ /* 0x000f280000300800 */
[----:B------:R-:W4:Y:S04]  /*c510*/  LDL.LU R36, [R1+0x7c] ;  /* 0x00007c0001247983 */ /* 0x000f280000300800 */
[----:B0-----:R-:W4:Y:S04]  /*c520*/  LDL.LU R8, [R1+0x78] ;  /* 0x0000780001087983 */ /* 0x001f280000300800 */
[----:B------:R-:W4:Y:S04]  /*c530*/  LDL.LU R9, [R1+0x74] ;  /* 0x0000740001097983 */ /* 0x000f280000300800 */
[----:B------:R-:W4:Y:S01]  /*c540*/  LDL.LU R19, [R1+0x70] ;  /* 0x0000700001137983 */ /* 0x000f220000300800 */
[----:B------:R-:W-:-:S03]  /*c550*/  PRMT R35, RZ, 0x7610, R35 ;  /* 0x00007610ff237816 */ /* 0x000fc60000000023 */
[----:B------:R-:W-:Y:S04]  /*c560*/  STS.U16 [R2+UR9+0x10000], R17 ;  /* 0x0100001102007988 */ /* 0x000fe80008000409 */
[----:B------:R-:W-:Y:S04]  /*c570*/  STS.U16 [R2+UR9+0x12000], R16 ;  /* 0x0120001002007988 */ /* 0x000fe80008000409 */
[----:B------:R0:W-:Y:S04]  /*c580*/  STS.U16 [R2+UR9+0x10400], R13 ;  /* 0x0104000d02007988 */ /* 0x0001e80008000409 */
[----:B------:R-:W4:Y:S04]  /*c590*/  LDL.LU R12, [R1+0x38] ;  /* 0x00003800010c7983 */ /* 0x000f280000300800 */
[----:B------:R-:W-:Y:S04]  /*c5a0*/  STS.U16 [R0+UR9+0x10080], R15 ;  /* 0x0100800f00007988 */ /* 0x000fe80008000409 */
[----:B0-----:R-:W4:Y:S01]  /*c5b0*/  LDL.LU R13, [R1+0x4c] ;  /* 0x00004c00010d7983 */ /* 0x001f220000300800 */
[----:B------:R-:W-:-:S03]  /*c5c0*/  PRMT R20, RZ, 0x7610, R20 ;  /* 0x00007610ff147816 */ /* 0x000fc60000000014 */
[----:B------:R-:W-:Y:S04]  /*c5d0*/  STS.U16 [R0+UR9+0x12080], R14 ;  /* 0x0120800e00007988 */ /* 0x000fe80008000409 */
[----:B------:R-:W4:Y:S04]  /*c5e0*/  LDL.LU R16, [R1+0x48] ;  /* 0x0000480001107983 */ /* 0x000f280000300800 */
[----:B------:R-:W-:Y:S04]  /*c5f0*/  STS.U16 [R0+UR9+0x10480], R11 ;  /* 0x0104800b00007988 */ /* 0x000fe80008000409 */
[----:B------:R-:W4:Y:S04]  /*c600*/  LDL.LU R24, [R1+0x44] ;  /* 0x0000440001187983 */ /* 0x000f280000300800 */
[----:B------:R-:W-:Y:S04]  /*c610*/  STS.U16 [R0+UR9+0x12480], R10 ;  /* 0x0124800a00007988 */ /* 0x000fe80008000409 */
[----:B------:R-:W4:Y:S01]  /*c620*/  LDL.LU R17, [R1+0x3c] ;  /* 0x00003c0001117983 */ /* 0x000f220000300800 */
[----:B------:R-:W-:-:S03]  /*c630*/  PRMT R2, RZ, 0x7610, R2 ;  /* 0x00007610ff027816 */ /* 0x000fc60000000002 */
[----:B------:R-:W-:Y:S04]  /*c640*/  STS.U16 [R0+UR9+0x10880], R7 ;  /* 0x0108800700007988 */ /* 0x000fe80008000409 */
[----:B------:R-:W4:Y:S04]  /*c650*/  LDL.LU R25, [R1+0x40] ;  /* 0x0000400001197983 */ /* 0x000f280000300800 */
[----:B------:R0:W-:Y:S04]  /*c660*/  STS.U16 [R0+UR9+0x12880], R6 ;  /* 0x0128800600007988 */ /* 0x0001e80008000409 */
[----:B------:R-:W4:Y:S04]  /*c670*/  LDL.LU R26, [R1+0x20] ;  /* 0x00002000011a7983 */ /* 0x000f280000300800 */
[----:B------:R-:W4:Y:S01]  /*c680*/  LDL.LU R27, [R1+0x1c] ;  /* 0x00001c00011b7983 */ /* 0x000f220000300800 */
[----:B0-----:R-:W-:-:S03]  /*c690*/  PRMT R6, RZ, 0x7610, R6 ;  /* 0x00007610ff067816 */ /* 0x001fc60000000006 */
[----:B------:R-:W-:Y:S01]  /*c6a0*/  STL [R1+0xb10], R35 ;  /* 0x000b102301007387 */ /* 0x000fe20000100800 */
[----:B------:R-:W-:-:S03]  /*c6b0*/  PRMT R0, RZ, 0x7610, R0 ;  /* 0x00007610ff007816 */ /* 0x000fc60000000000 */
[----:B------:R-:W-:Y:S01]  /*c6c0*/  STL [R1+0xb20], R34 ;  /* 0x000b202201007387 */ /* 0x000fe20000100800 */
[----:B------:R-:W-:-:S03]  /*c6d0*/  PRMT R21, RZ, 0x7610, R21 ;  /* 0x00007610ff157816 */ /* 0x000fc60000000015 */
[----:B------:R0:W-:Y:S04]  /*c6e0*/  STL [R1+0xad8], R20 ;  /* 0x000ad81401007387 */ /* 0x0001e80000100800 */
[----:B------:R1:W-:Y:S04]  /*c6f0*/  STL.S16 [R1+0x28], R6 ;  /* 0x0000280601007387 */ /* 0x0003e80000100600 */
[----:B------:R-:W-:Y:S01]  /*c700*/  STL.S16 [R1+0xc], R2 ;  /* 0x00000c0201007387 */ /* 0x000fe20000100600 */
[----:B0-----:R-:W-:-:S03]  /*c710*/  PRMT R20, RZ, 0x7610, R20 ;  /* 0x00007610ff147816 */ /* 0x001fc60000000014 */
[----:B------:R0:W-:Y:S04]  /*c720*/  STL.S16 [R1+0x8], R0 ;  /* 0x0000080001007387 */ /* 0x0001e80000100600 */
[----:B------:R-:W-:Y:S04]  /*c730*/  STL.64 [R1+0xaf0], R32 ;  /* 0x000af02001007387 */ /* 0x000fe80000100a00 */
[----:B------:R-:W-:Y:S04]  /*c740*/  STL.64 [R1+0xb08], R20 ;  /* 0x000b081401007387 */ /* 0x000fe80000100a00 */
[----:B------:R-:W4:Y:S04]  /*c750*/  LDL R34, [R1+0x34] ;  /* 0x0000340001227983 */ /* 0x000f280000100800 */
[----:B------:R-:W4:Y:S01]  /*c760*/  LDL R35, [R1+0x14] ;  /* 0x0000140001237983 */ /* 0x000f220000100800 */
[----:B--2---:R-:W-:-:S02]  /*c770*/  IMAD R5, R5, UR5, RZ ;  /* 0x0000000505057c24 */ /* 0x004fc4000f8e02ff */
[----:B---3--:R-:W-:Y:S02]  /*c780*/  IMAD R14, R3, UR6, RZ ;  /* 0x00000006030e7c24 */ /* 0x008fe4000f8e02ff */
[----:B----4-:R-:W-:Y:S02]  /*c790*/  IMAD R36, R36, UR12, RZ ;  /* 0x0000000c24247c24 */ /* 0x010fe4000f8e02ff */
[----:B------:R-:W-:Y:S02]  /*c7a0*/  IMAD R15, R9, UR14, RZ ;  /* 0x0000000e090f7c24 */ /* 0x000fe4000f8e02ff */
[----:B------:R-:W-:Y:S02]  /*c7b0*/  IMAD R24, R24, UR20, RZ ;  /* 0x0000001418187c24 */ /* 0x000fe4000f8e02ff */
[----:B------:R-:W-:Y:S02]  /*c7c0*/  IMAD R16, R16, UR19, RZ ;  /* 0x0000001310107c24 */ /* 0x000fe4000f8e02ff */
[----:B------:R-:W-:-:S02]  /*c7d0*/  IMAD R18, R18, UR7, RZ ;  /* 0x0000000712127c24 */ /* 0x000fc4000f8e02ff */
[----:B------:R-:W-:Y:S01]  /*c7e0*/  IMAD R19, R19, UR15, RZ ;  /* 0x0000000f13137c24 */ /* 0x000fe2000f8e02ff */
[----:B------:R-:W-:Y:S01]  /*c7f0*/  PRMT R23, RZ, 0x7610, R23 ;  /* 0x00007610ff177816 */ /* 0x000fe20000000017 */
[----:B-1----:R-:W-:Y:S01]  /*c800*/  IMAD R6, R8, UR13, RZ ;  /* 0x0000000d08067c24 */ /* 0x002fe2000f8e02ff */
[----:B------:R-:W-:Y:S01]  /*c810*/  PRMT R22, RZ, 0x7610, R22 ;  /* 0x00007610ff167816 */ /* 0x000fe20000000016 */
[----:B------:R-:W-:Y:S01]  /*c820*/  IMAD.WIDE R10, R5, 0x2, R28 ;  /* 0x00000002050a7825 */ /* 0x000fe200078e021c */
[----:B------:R-:W-:Y:S01]  /*c830*/  PRMT R7, RZ, 0x7610, R7 ;  /* 0x00007610ff077816 */ /* 0x000fe20000000007 */
[----:B------:R-:W1:Y:S02]  /*c840*/  LDCU UR13, c[0x0][0x3b0] ;  /* 0x00007600ff0d77ac */ /* 0x000e640008000800 */
[----:B------:R-:W-:Y:S01]  /*c850*/  IMAD R3, R25, UR22, RZ ;  /* 0x0000001619037c24 */ /* 0x000fe2000f8e02ff */
[----:B------:R-:W-:Y:S01]  /*c860*/  PRMT R4, RZ, 0x7610, R4 ;  /* 0x00007610ff047816 */ /* 0x000fe20000000004 */
[----:B------:R-:W-:Y:S01]  /*c870*/  IMAD R25, R37, UR25, RZ ;  /* 0x0000001925197c24 */ /* 0x000fe2000f8e02ff */
[----:B------:R-:W2:Y:S01]  /*c880*/  LDCU UR5, c[0x0][0x3b0] ;  /* 0x00007600ff0577ac */ /* 0x000ea20008000800 */
[----:B0-----:R-:W-:-:S02]  /*c890*/  IMAD R0, R12, UR17, RZ ;  /* 0x000000110c007c24 */ /* 0x001fc4000f8e02ff */
[--C-:B------:R-:W-:Y:S01]  /*c8a0*/  IMAD.WIDE R8, R6, 0x2, R28.reuse ;  /* 0x0000000206087825 */ /* 0x100fe200078e021c */
[----:B------:R-:W0:Y:S03]  /*c8b0*/  LDCU UR7, c[0x0][0x3b0] ;  /* 0x00007600ff0777ac */ /* 0x000e260008000800 */
[----:B------:R-:W-:Y:S01]  /*c8c0*/  IMAD R12, R13, UR18, RZ ;  /* 0x000000120d0c7c24 */ /* 0x000fe2000f8e02ff */
[----:B------:R-:W3:Y:S01]  /*c8d0*/  LDCU UR12, c[0x0][0x3b0] ;  /* 0x00007600ff0c77ac */ /* 0x000ee20008000800 */
[----:B------:R-:W-:Y:S01]  /*c8e0*/  IMAD R13, R26, UR23, RZ ;  /* 0x000000171a0d7c24 */ /* 0x000fe2000f8e02ff */
[----:B------:R4:W-:Y:S01]  /*c8f0*/  STL.64 [R1+0xb30], R34 ;  /* 0x000b302201007387 */ /* 0x0009e20000100a00 */
[----:B------:R-:W-:Y:S01]  /*c900*/  IMAD R2, R17, UR21, RZ ;  /* 0x0000001511027c24 */ /* 0x000fe2000f8e02ff */
[----:B------:R-:W0:Y:S02]  /*c910*/  LDCU UR14, c[0x0][0x3b0] ;  /* 0x00007600ff0e77ac */ /* 0x000e240008000800 */
[----:B------:R-:W-:Y:S01]  /*c920*/  STL.64 [R1+0xac0], R24 ;  /* 0x000ac01801007387 */ /* 0x000fe20000100a00 */
[----:B------:R-:W0:Y:S03]  /*c930*/  LDCU UR6, c[0x0][0x3b0] ;  /* 0x00007600ff0677ac */ /* 0x000e260008000800 */
[----:B------:R-:W-:Y:S01]  /*c940*/  STL.64 [R1+0xab8], R36 ;  /* 0x000ab82401007387 */ /* 0x000fe20000100a00 */
[----:B----4-:R-:W-:-:S03]  /*c950*/  IMAD.WIDE R34, R3, 0x2, R28 ;  /* 0x0000000203227825 */ /* 0x010fc600078e021c */
[----:B------:R-:W-:Y:S04]  /*c960*/  STL.64 [R1+0x210], R10 ;  /* 0x0002100a01007387 */ /* 0x000fe80000100a00 */
[----:B------:R-:W-:Y:S04]  /*c970*/  STL.64 [R1+0xa0], R34 ;  /* 0x0000a02201007387 */ /* 0x000fe80000100a00 */
[----:B------:R4:W-:Y:S01]  /*c980*/  STL.64 [R1+0x198], R8 ;  /* 0x0001980801007387 */ /* 0x0009e20000100a00 */
[----:B------:R-:W-:-:S03]  /*c990*/  IMAD.WIDE R20, R12, 0x2, R28 ;  /* 0x000000020c147825 */ /* 0x000fc600078e021c */
[----:B------:R-:W2:Y:S01]  /*c9a0*/  @P0 LDG.E.U16 R23, desc[UR10][R34.64] ;  /* 0x0000000a22170981 */ /* 0x000ea2000c1e1500 */
[----:B----4-:R-:W-:-:S05]  /*c9b0*/  IMAD.WIDE R8, R13, 0x2, R28 ;  /* 0x000000020d087825 */ /* 0x010fca00078e021c */
[----:B------:R4:W-:Y:S04]  /*c9c0*/  STL.64 [R1+0xb18], R8 ;  /* 0x000b180801007387 */ /* 0x0009e80000100a00 */
[----:B----4-:R-:W4:Y:S01]  /*c9d0*/  LDL.64 R8, [R1+0x198] ;  /* 0x0001980001087983 */ /* 0x010f220000100a00 */
[----:B------:R-:W-:-:S04]  /*c9e0*/  IMAD.WIDE R10, R14, 0x2, R28 ;  /* 0x000000020e0a7825 */ /* 0x000fc800078e021c */
[----:B------:R-:W-:Y:S02]  /*c9f0*/  IMAD R17, R27, UR24, RZ ;  /* 0x000000181b117c24 */ /* 0x000fe4000f8e02ff */
[----:B------:R-:W-:-:S04]  /*ca00*/  IMAD.WIDE R32, R15, 0x2, R28 ;  /* 0x000000020f207825 */ /* 0x000fc800078e021c */
[--C-:B------:R-:W-:Y:S01]  /*ca10*/  IMAD.WIDE R24, R18, 0x2, R28.reuse ;  /* 0x0000000212187825 */ /* 0x100fe200078e021c */
[----:B----4-:R4:W-:Y:S04]  /*ca20*/  STL.64 [R1+0xb28], R8 ;  /* 0x000b280801007387 */ /* 0x0109e80000100a00 */
[----:B----4-:R-:W4:Y:S04]  /*ca30*/  LDL.64 R8, [R1+0x210] ;  /* 0x0002100001087983 */ /* 0x010f280000100a00 */
[----:B------:R-:W-:Y:S04]  /*ca40*/  STL.64 [R1+0x120], R20 ;  /* 0x0001201401007387 */ /* 0x000fe80000100a00 */
[----:B------:R0:W-:Y:S04]  /*ca50*/  STL.64 [R1+0x200], R10 ;  /* 0x0002000a01007387 */ /* 0x0001e80000100a00 */
[----:B------:R1:W-:Y:S04]  /*ca60*/  STL.64 [R1+0xad0], R14 ;  /* 0x000ad00e01007387 */ /* 0x0003e80000100a00 */
[----:B------:R-:W-:Y:S01]  /*ca70*/  STL.64 [R1+0x188], R32 ;  /* 0x0001882001007387 */ /* 0x000fe20000100a00 */
[----:B0-----:R-:W-:-:S04]  /*ca80*/  IMAD.WIDE R10, R17, 0x2, R28 ;  /* 0x00000002110a7825 */ /* 0x001fc800078e021c */
[----:B-1----:R-:W-:-:S05]  /*ca90*/  IMAD.WIDE R14, R16, 0x2, R28 ;  /* 0x00000002100e7825 */ /* 0x002fca00078e021c */
[----:B------:R0:W-:Y:S04]  /*caa0*/  STL.64 [R1+0x110], R14 ;  /* 0x0001100e01007387 */ /* 0x0001e80000100a00 */
[----:B------:R1:W-:Y:S01]  /*cab0*/  STL.64 [R1+0xb00], R32 ;  /* 0x000b002001007387 */ /* 0x0003e20000100a00 */
[----:B0-----:R-:W-:-:S03]  /*cac0*/  IMAD.WIDE R14, R19, 0x2, R28 ;  /* 0x00000002130e7825 */ /* 0x001fc600078e021c */
[----:B-1----:R-:W2:Y:S04]  /*cad0*/  LDL.64 R32, [R1+0x200] ;  /* 0x0002000001207983 */ /* 0x002ea80000100a00 */
[----:B------:R0:W-:Y:S01]  /*cae0*/  STL.64 [R1+0xae8], R10 ;  /* 0x000ae80a01007387 */ /* 0x0001e20000100a00 */
[----:B------:R-:W-:-:S03]  /*caf0*/  IMAD.WIDE R36, R6, 0x2, R30 ;  /* 0x0000000206247825 */ /* 0x000fc600078e021e */
[----:B------:R-:W3:Y:S04]  /*cb00*/  @P0 LDG.E.U16 R4, desc[UR10][R14.64] ;  /* 0x0000000a0e040981 */ /* 0x000ee8000c1e1500 */
[----:B0-----:R-:W3:Y:S04]  /*cb10*/  LDL.64 R10, [R1+0x110] ;  /* 0x00011000010a7983 */ /* 0x001ee80000100a00 */
[----:B------:R0:W-:Y:S04]  /*cb20*/  STL.64 [R1+0xae0], R16 ;  /* 0x000ae01001007387 */ /* 0x0001e80000100a00 */
[----:B------:R1:W-:Y:S04]  /*cb30*/  STL.64 [R1+0x1f0], R24 ;  /* 0x0001f01801007387 */ /* 0x0003e80000100a00 */
[----:B------:R-:W-:Y:S01]  /*cb40*/  STL.64 [R1+0x178], R14 ;  /* 0x0001780e01007387 */ /* 0x000fe20000100a00 */
[----:B0-----:R-:W-:-:S04]  /*cb50*/  IMAD.WIDE R16, R3, 0x2, R30 ;  /* 0x0000000203107825 */ /* 0x001fc800078e021e */
[--C-:B-1----:R-:W-:Y:S01]  /*cb60*/  IMAD.WIDE R24, R5, 0x2, R30.reuse ;  /* 0x0000000205187825 */ /* 0x102fe200078e021e */
[----:B------:R-:W-:Y:S04]  /*cb70*/  STL.64 [R1+0x98], R16 ;  /* 0x0000981001007387 */ /* 0x000fe80000100a00 */
[----:B------:R-:W-:Y:S04]  /*cb80*/  STL.64 [R1+0x208], R24 ;  /* 0x0002081801007387 */ /* 0x000fe80000100a00 */
[----:B------:R-:W4:Y:S04]  /*cb90*/  LDL.LU.64 R34, [R1+0xb30] ;  /* 0x000b300001227983 */ /* 0x000f280000300a00 */
[----:B------:R-:W-:Y:S01]  /*cba0*/  STL.64 [R1+0x190], R36 ;  /* 0x0001902401007387 */ /* 0x000fe20000100a00 */
[----:B------:R-:W-:-:S03]  /*cbb0*/  IMAD.WIDE R26, R12, 0x2, R30 ;  /* 0x000000020c1a7825 */ /* 0x000fc600078e021e */
[----:B--2---:R-:W2:Y:S04]  /*cbc0*/  @P0 LDG.E.U16 R22, desc[UR10][R32.64] ;  /* 0x0000000a20160981 */ /* 0x004ea8000c1e1500 */
[----:B----4-:R-:W4:Y:S04]  /*cbd0*/  @P0 LDG.E.U16 R34, desc[UR10][R8.64] ;  /* 0x0000000a08220981 */ /* 0x010f28000c1e1500 */
[----:B------:R-:W2:Y:S04]  /*cbe0*/  LDL.LU.64 R8, [R1+0xb28] ;  /* 0x000b280001087983 */ /* 0x000ea80000300a00 */
[----:B--2---:R-:W2:Y:S04]  /*cbf0*/  @P0 LDG.E.U16 R35, desc[UR10][R8.64] ;  /* 0x0000000a08230981 */ /* 0x004ea8000c1e1500 */
[----:B----4-:R0:W-:Y:S04]  /*cc00*/  @P0 STL [R1+0x34], R34 ;  /* 0x0000342201000387 */ /* 0x0101e80000100800 */
[----:B0-----:R-:W4:Y:S04]  /*cc10*/  LDL.LU R34, [R1+0xb20] ;  /* 0x000b200001227983 */ /* 0x001f280000300800 */
[----:B------:R-:W-:Y:S04]  /*cc20*/  STL.64 [R1+0x118], R26 ;  /* 0x0001181a01007387 */ /* 0x000fe80000100a00 */
[----:B------:R-:W3:Y:S04]  /*cc30*/  LDL.LU.64 R8, [R1+0xb18] ;  /* 0x000b180001087983 */ /* 0x000ee80000300a00 */
[----:B--2---:R0:W-:Y:S04]  /*cc40*/  @P0 STL [R1+0x14], R35 ;  /* 0x0000142301000387 */ /* 0x0041e80000100800 */
[----:B0-----:R-:W2:Y:S01]  /*cc50*/  LDL.LU R35, [R1+0xb10] ;  /* 0x000b100001237983 */ /* 0x001ea20000300800 */
[----:B------:R-:W-:-:S03]  /*cc60*/  IMAD.WIDE R12, R13, 0x2, R30 ;  /* 0x000000020d0c7825 */ /* 0x000fc600078e021e */
[----:B----4-:R-:W4:Y:S04]  /*cc70*/  @P1 LDG.E.U16 R34, desc[UR10][R26.64] ;  /* 0x0000000a1a221981 */ /* 0x010f28000c1e1500 */
[----:B--2---:R-:W4:Y:S04]  /*cc80*/  @P0 LDG.E.U16 R35, desc[UR10][R20.64] ;  /* 0x0000000a14230981 */ /* 0x004f28000c1e1500 */
[----:B------:R-:W2:Y:S04]  /*cc90*/  LDL.LU.64 R20, [R1+0xb08] ;  /* 0x000b080001147983 */ /* 0x000ea80000300a00 */
[----:B---3--:R0:W-:Y:S04]  /*cca0*/  STL.64 [R1+0xa50], R8 ;  /* 0x000a500801007387 */ /* 0x0081e80000100a00 */
[----:B--2---:R-:W2:Y:S04]  /*ccb0*/  @P0 LDG.E.U16 R21, desc[UR10][R8.64] ;  /* 0x0000000a08150981 */ /* 0x004ea8000c1e1500 */
[----:B0-----:R-:W3:Y:S04]  /*ccc0*/  LDL.LU R8, [R1+0xc] ;  /* 0x00000c0001087983 */ /* 0x001ee80000300800 */
[----:B------:R-:W2:Y:S04]  /*ccd0*/  LDL.LU R9, [R1+0x8] ;  /* 0x0000080001097983 */ /* 0x000ea80000300800 */
[----:B------:R-:W3:Y:S04]  /*cce0*/  LDL.LU.64 R32, [R1+0xb00] ;  /* 0x000b000001207983 */ /* 0x000ee80000300a00 */
[----:B------:R0:W-:Y:S04]  /*ccf0*/  STL [R1+0x2c], R22 ;  /* 0x00002c1601007387 */ /* 0x0001e80000100800 */
[----:B0-----:R-:W2:Y:S04]  /*cd00*/  LDL.LU R22, [R1+0xaf8] ;  /* 0x000af80001167983 */ /* 0x001ea80000300800 */
[----:B---3--:R-:W3:Y:S04]  /*cd10*/  @P0 LDG.E.U16 R8, desc[UR10][R32.64] ;  /* 0x0000000a20080981 */ /* 0x008ee8000c1e1500 */
[----:B------:R-:W4:Y:S04]  /*cd20*/  LDL.LU.64 R32, [R1+0xaf0] ;  /* 0x000af00001207983 */ /* 0x000f280000300a00 */
[----:B--2---:R-:W2:Y:S04]  /*cd30*/  @P1 LDG.E.U16 R22, desc[UR10][R16.64] ;  /* 0x0000000a10161981 */ /* 0x004ea8000c1e1500 */
[----:B---3--:R0:W-:Y:S04]  /*cd40*/  STL [R1+0xa80], R8 ;  /* 0x000a800801007387 */ /* 0x0081e80000100800 */
[----:B----4-:R-:W3:Y:S04]  /*cd50*/  @P0 LDG.E.U16 R33, desc[UR10][R10.64] ;  /* 0x0000000a0a210981 */ /* 0x010ee8000c1e1500 */
[----:B0-----:R-:W4:Y:S04]  /*cd60*/  LDL.LU R8, [R1+0x30] ;  /* 0x0000300001087983 */ /* 0x001f280000300800 */
[----:B------:R-:W2:Y:S04]  /*cd70*/  LDL.LU.64 R10, [R1+0xae8] ;  /* 0x000ae800010a7983 */ /* 0x000ea80000300a00 */
[----:B---3--:R0:W-:Y:S04]  /*cd80*/  STL [R1+0xa7c], R33 ;  /* 0x000a7c2101007387 */ /* 0x0081e80000100800 */
[----:B----4-:R-:W3:Y:S04]  /*cd90*/  @P1 LDG.E.U16 R8, desc[UR10][R24.64] ;  /* 0x0000000a18081981 */ /* 0x010ee8000c1e1500 */
[----:B0-----:R-:W4:Y:S04]  /*cda0*/  LDL.LU R33, [R1+0x10] ;  /* 0x0000100001217983 */ /* 0x001f280000300800 */
[----:B--2---:R0:W2:Y:S04]  /*cdb0*/  @P0 LDG.E.U16 R7, desc[UR10][R10.64] ;  /* 0x0000000a0a070981 */ /* 0x0040a8000c1e1500 */
[----:B------:R1:W-:Y:S04]  /*cdc0*/  STL.64 [R1+0xa58], R10 ;  /* 0x000a580a01007387 */ /* 0x0003e80000100a00 */
[----:B-1----:R-:W2:Y:S04]  /*cdd0*/  LDL.LU R11, [R1+0x28] ;  /* 0x00002800010b7983 */ /* 0x002ea80000300800 */
[----:B------:R-:W2:Y:S04]  /*cde0*/  LDL.LU.64 R16, [R1+0xae0] ;  /* 0x000ae00001107983 */ /* 0x000ea80000300a00 */
[----:B------:R1:W-:Y:S04]  /*cdf0*/  STL.64 [R1+0xa88], R22 ;  /* 0x000a881601007387 */ /* 0x0003e80000100a00 */
[----:B-1----:R-:W2:Y:S04]  /*ce00*/  LDL.64 R22, [R1+0x1f0] ;  /* 0x0001f00001167983 */ /* 0x002ea80000100a00 */
[----:B----4-:R-:W4:Y:S04]  /*ce10*/  @P1 LDG.E.U16 R33, desc[UR10][R36.64] ;  /* 0x0000000a24211981 */ /* 0x010f28000c1e1500 */
[----:B--2---:R-:W2:Y:S04]  /*ce20*/  @P0 LDG.E.U16 R20, desc[UR10][R22.64] ;  /* 0x0000000a16140981 */ /* 0x004ea8000c1e1500 */
[----:B--2---:R1:W-:Y:S04]  /*ce30*/  STL [R1+0x24], R20 ;  /* 0x0000241401007387 */ /* 0x0043e80000100800 */
[----:B-1----:R-:W2:Y:S04]  /*ce40*/  LDL.LU R20, [R1+0xad8] ;  /* 0x000ad80001147983 */ /* 0x002ea80000300800 */
[----:B------:R-:W3:Y:S04]  /*ce50*/  LDL.LU.64 R14, [R1+0xad0] ;  /* 0x000ad000010e7983 */ /* 0x000ee80000300a00 */
[----:B------:R1:W-:Y:S04]  /*ce60*/  STL [R1+0x4], R4 ;  /* 0x0000040401007387 */ /* 0x0003e80000100800 */
[----:B-1----:R-:W4:Y:S04]  /*ce70*/  LDL.LU R4, [R1+0xac8] ;  /* 0x000ac80001047983 */ /* 0x002f280000300800 */
[----:B------:R-:W4:Y:S04]  /*ce80*/  LDL.LU.64 R24, [R1+0xac0] ;  /* 0x000ac00001187983 */ /* 0x000f280000300a00 */
[----:B------:R-:W4:Y:S04]  /*ce90*/  LDL.LU.64 R36, [R1+0xab8] ;  /* 0x000ab80001247983 */ /* 0x000f280000300a00 */
[----:B------:R-:W4:Y:S04]  /*cea0*/  LDL.LU.64 R26, [R1+0xab0] ;  /* 0x000ab000011a7983 */ /* 0x000f280000300a00 */
[----:B--2---:R-:W2:Y:S04]  /*ceb0*/  @P1 LDG.E.U16 R20, desc[UR10][R12.64] ;  /* 0x0000000a0c141981 */ /* 0x004ea8000c1e1500 */
[----:B------:R3:W-:Y:S01]  /*cec0*/  STL.64 [R1+0xa90], R34 ;  /* 0x000a902201007387 */ /* 0x0007e20000100a00 */
[----:B------:R-:W-:Y:S01]  /*ced0*/  IMAD.WIDE R22, R16, 0x2, R30 ;  /* 0x0000000210167825 */ /* 0x000fe200078e021e */
[----:B0-----:R-:W-:-:S02]  /*cee0*/  PRMT R10, RZ, 0x7610, R10 ;  /* 0x00007610ff0a7816 */ /* 0x001fc4000000000a */
[----:B------:R-:W-:Y:S02]  /*cef0*/  PRMT R6, RZ, 0x7610, R6 ;  /* 0x00007610ff067816 */ /* 0x000fe40000000006 */
[----:B------:R-:W4:Y:S01]  /*cf00*/  @P1 LDG.E.U16 R32, desc[UR10][R22.64] ;  /* 0x0000000a16201981 */ /* 0x000f22000c1e1500 */
[----:B---3--:R-:W-:-:S05]  /*cf10*/  IMAD.WIDE R34, R15, 0x2, R30 ;  /* 0x000000020f227825 */ /* 0x008fca00078e021e */
[----:B------:R-:W3:Y:S04]  /*cf20*/  @P1 LDG.E.U16 R9, desc[UR10][R34.64] ;  /* 0x0000000a22091981 */ /* 0x000ee8000c1e1500 */
[----:B--2---:R0:W-:Y:S02]  /*cf30*/  STL.64 [R1+0xa98], R20 ;  /* 0x000a981401007387 */ /* 0x0041e40000100a00 */
[----:B0-----:R-:W-:-:S04]  /*cf40*/  IMAD.WIDE R20, R14, 0x2, R30 ;  /* 0x000000020e147825 */ /* 0x001fc800078e021e */
[--C-:B------:R-:W-:Y:S01]  /*cf50*/  IMAD.WIDE R14, R17, 0x2, R30.reuse ;  /* 0x00000002110e7825 */ /* 0x100fe200078e021e */
[----:B------:R0:W-:Y:S03]  /*cf60*/  STL.64 [R1+0xa68], R12 ;  /* 0x000a680c01007387 */ /* 0x0001e60000100a00 */
[----:B------:R-:W-:Y:S01]  /*cf70*/  IMAD.WIDE R16, R18, 0x2, R30 ;  /* 0x0000000212107825 */ /* 0x000fe200078e021e */
[----:B------:R1:W2:Y:S04]  /*cf80*/  @P1 LDG.E.U16 R11, desc[UR10][R20.64] ;  /* 0x0000000a140b1981 */ /* 0x0002a8000c1e1500 */
[----:B------:R-:W2:Y:S01]  /*cf90*/  @P1 LDG.E.U16 R10, desc[UR10][R16.64] ;  /* 0x0000000a100a1981 */ /* 0x000ea2000c1e1500 */
[----:B----4-:R-:W-:-:S03]  /*cfa0*/  PRMT R27, RZ, 0x7610, R27 ;  /* 0x00007610ff1b7816 */ /* 0x010fc6000000001b */
[----:B------:R1:W-:Y:S01]  /*cfb0*/  STL.64 [R1+0x1f8], R20 ;  /* 0x0001f81401007387 */ /* 0x0003e20000100a00 */
[----:B------:R-:W-:Y:S01]  /*cfc0*/  PRMT R4, RZ, 0x7610, R4 ;  /* 0x00007610ff047816 */ /* 0x000fe20000000004 */
[----:B0-----:R-:W-:Y:S02]  /*cfd0*/  IMAD.WIDE R12, R19, 0x2, R30 ;  /* 0x00000002130c7825 */ /* 0x001fe400078e021e */
[----:B------:R-:W-:Y:S01]  /*cfe0*/  STL.64 [R1+0x180], R34 ;  /* 0x0001802201007387 */ /* 0x000fe20000100a00 */
[----:B------:R-:W-:-:S03]  /*cff0*/  PRMT R26, RZ, 0x7610, R26 ;  /* 0x00007610ff1a7816 */ /* 0x000fc6000000001a */
[----:B------:R-:W-:Y:S01]  /*d000*/  STL.64 [R1+0x108], R22 ;  /* 0x0001081601007387 */ /* 0x000fe20000100a00 */
[----:B-1----:R-:W-:-:S03]  /*d010*/  IMAD.WIDE R20, R24, 0x2, R28 ;  /* 0x0000000218147825 */ /* 0x002fc600078e021c */
[----:B---3--:R0:W-:Y:S04]  /*d020*/  STL.64 [R1+0xaa0], R8 ;  /* 0x000aa00801007387 */ /* 0x0081e80000100a00 */
[----:B------:R-:W-:Y:S04]  /*d030*/  STL.64 [R1+0xa70], R14 ;  /* 0x000a700e01007387 */ /* 0x000fe80000100a00 */
[----:B------:R-:W-:Y:S01]  /*d040*/  STL.64 [R1+0x1e8], R16 ;  /* 0x0001e81001007387 */ /* 0x000fe20000100a00 */
[----:B0-----:R-:W-:-:S03]  /*d050*/  IMAD.WIDE R8, R24, 0x2, R30 ;  /* 0x0000000218087825 */ /* 0x001fc600078e021e */
[----:B------:R0:W-:Y:S04]  /*d060*/  STL.64 [R1+0x100], R20 ;  /* 0x0001001401007387 */ /* 0x0001e80000100a00 */
[----:B------:R0:W3:Y:S04]  /*d070*/  @P0 LDG.E.U16 R27, desc[UR10][R20.64] ;  /* 0x0000000a141b0981 */ /* 0x0000e8000c1e1500 */
[----:B------:R1:W4:Y:S04]  /*d080*/  @P1 LDG.E.U16 R6, desc[UR10][R14.64] ;  /* 0x0000000a0e061981 */ /* 0x000328000c1e1500 */
[----:B------:R1:W-:Y:S01]  /*d090*/  STL.64 [R1+0x170], R12 ;  /* 0x0001700c01007387 */ /* 0x0003e20000100a00 */
[----:B0-----:R-:W-:-:S03]  /*d0a0*/  IMAD.WIDE R20, R36, 0x2, R28 ;  /* 0x0000000224147825 */ /* 0x001fc600078e021c */
[----:B------:R-:W3:Y:S01]  /*d0b0*/  @P1 LDG.E.U16 R4, desc[UR10][R12.64] ;  /* 0x0000000a0c041981 */ /* 0x000ee2000c1e1500 */
[----:B-1----:R-:W-:-:S03]  /*d0c0*/  PRMT R14, RZ, 0x7610, R14 ;  /* 0x00007610ff0e7816 */ /* 0x002fc6000000000e */
[----:B------:R0:W-:Y:S01]  /*d0d0*/  STL.64 [R1+0xf8], R8 ;  /* 0x0000f80801007387 */ /* 0x0001e20000100a00 */
[----:B------:R-:W-:-:S03]  /*d0e0*/  PRMT R15, RZ, 0x7610, R15 ;  /* 0x00007610ff0f7816 */ /* 0x000fc6000000000f */
[----:B------:R0:W3:Y:S04]  /*d0f0*/  @P1 LDG.E.U16 R26, desc[UR10][R8.64] ;  /* 0x0000000a081a1981 */ /* 0x0000e8000c1e1500 */
[----:B------:R-:W3:Y:S04]  /*d100*/  LDL.LU R12, [R1+0x34] ;  /* 0x00003400010c7983 */ /* 0x000ee80000300800 */
[----:B------:R-:W3:Y:S01]  /*d110*/  LDL.LU R13, [R1+0x14] ;  /* 0x00001400010d7983 */ /* 0x000ee20000300800 */
[----:B0-----:R-:W-:-:S03]  /*d120*/  IMAD.WIDE R8, R36, 0x2, R30 ;  /* 0x0000000224087825 */ /* 0x001fc600078e021e */
[----:B------:R0:W-:Y:S01]  /*d130*/  STL.64 [R1+0x1e0], R20 ;  /* 0x0001e01401007387 */ /* 0x0001e20000100a00 */
[----:B------:R-:W-:-:S03]  /*d140*/  PRMT R37, RZ, 0x7610, R37 ;  /* 0x00007610ff257816 */ /* 0x000fc60000000025 */
[----:B------:R-:W3:Y:S01]  /*d150*/  @P1 LDG.E.U16 R14, desc[UR10][R8.64] ;  /* 0x0000000a080e1981 */ /* 0x000ee2000c1e1500 */
[----:B------:R-:W-:Y:S01]  /*d160*/  PRMT R36, RZ, 0x7610, R36 ;  /* 0x00007610ff247816 */ /* 0x000fe20000000024 */
[C---:B------:R-:W-:Y:S02]  /*d170*/  IMAD.WIDE R16, R25.reuse, 0x2, R28 ;  /* 0x0000000219107825 */ /* 0x040fe400078e021c */
[----:B------:R0:W3:Y:S02]  /*d180*/  @P0 LDG.E.U16 R15, desc[UR10][R20.64] ;  /* 0x0000000a140f0981 */ /* 0x0000e4000c1e1500 */
[----:B------:R-:W-:Y:S01]  /*d190*/  IMAD.WIDE R18, R25, 0x2, R30 ;  /* 0x0000000219127825 */ /* 0x000fe200078e021e */
[----:B------:R-:W-:-:S03]  /*d1a0*/  PRMT R25, RZ, 0x7610, R25 ;  /* 0x00007610ff197816 */ /* 0x000fc60000000019 */
[----:B------:R-:W-:Y:S01]  /*d1b0*/  IMAD.WIDE R34, R2, 0x2, R28 ;  /* 0x0000000202227825 */ /* 0x000fe200078e021c */
[----:B------:R-:W-:-:S03]  /*d1c0*/  PRMT R24, RZ, 0x7610, R24 ;  /* 0x00007610ff187816 */ /* 0x000fc60000000018 */
[--C-:B0-----:R-:W-:Y:S01]  /*d1d0*/  IMAD.WIDE R20, R0, 0x2, R30.reuse ;  /* 0x0000000200147825 */ /* 0x101fe200078e021e */
[----:B------:R0:W3:Y:S03]  /*d1e0*/  @P0 LDG.E.U16 R25, desc[UR10][R34.64] ;  /* 0x0000000a22190981 */ /* 0x0000e6000c1e1500 */
[----:B------:R-:W-:Y:S01]  /*d1f0*/  IMAD.WIDE R22, R2, 0x2, R30 ;  /* 0x0000000202167825 */ /* 0x000fe200078e021e */
[----:B------:R-:W3:Y:S04]  /*d200*/  @P1 LDG.E.U16 R36, desc[UR10][R20.64] ;  /* 0x0000000a14241981 */ /* 0x000ee8000c1e1500 */
[----:B------:R-:W3:Y:S04]  /*d210*/  @P1 LDG.E.U16 R24, desc[UR10][R22.64] ;  /* 0x0000000a16181981 */ /* 0x000ee8000c1e1500 */
[----:B--2---:R1:W-:Y:S04]  /*d220*/  STL [R1+0x20], R10 ;  /* 0x0000200a01007387 */ /* 0x0043e80000100800 */
[----:B-1----:R-:W2:Y:S04]  /*d230*/  LDL.LU R10, [R1+0x2c] ;  /* 0x00002c00010a7983 */ /* 0x002ea80000300800 */
[----:B------:R1:W-:Y:S02]  /*d240*/  STL.64 [R1+0x1d8], R8 ;  /* 0x0001d80801007387 */ /* 0x0003e40000100a00 */
[----:B-1----:R-:W-:-:S02]  /*d250*/  IMAD.WIDE R8, R0, 0x2, R28 ;  /* 0x0000000200087825 */ /* 0x002fc400078e021c */
[----:B------:R-:W2:Y:S04]  /*d260*/  LDL.LU R0, [R1+0xaac] ;  /* 0x000aac0001007983 */ /* 0x000ea80000300800 */
[----:B------:R-:W2:Y:S04]  /*d270*/  LDL.LU R2, [R1+0xaa8] ;  /* 0x000aa80001027983 */ /* 0x000ea80000300800 */
[----:B------:R1:W-:Y:S04]  /*d280*/  STL.64 [R1+0x168], R8 ;  /* 0x0001680801007387 */ /* 0x0003e80000100a00 */
[----:B------:R-:W2:Y:S04]  /*d290*/  @P0 LDG.E.U16 R37, desc[UR10][R8.64] ;  /* 0x0000000a08250981 */ /* 0x000ea8000c1e1500 */
[----:B-1----:R-:W2:Y:S04]  /*d2a0*/  LDL.LU.64 R8, [R1+0xaa0] ;  /* 0x000aa00001087983 */ /* 0x002ea80000300a00 */
[----:B------:R1:W-:Y:S04]  /*d2b0*/  STL.64 [R1+0x160], R20 ;  /* 0x0001601401007387 */ /* 0x0003e80000100a00 */
[----:B-1----:R-:W2:Y:S04]  /*d2c0*/  LDL.LU.64 R20, [R1+0xa98] ;  /* 0x000a980001147983 */ /* 0x002ea80000300a00 */
[----:B------:R1:W-:Y:S04]  /*d2d0*/  STL.64 [R1+0xf0], R34 ;  /* 0x0000f02201007387 */ /* 0x0003e80000100a00 */
[----:B-1----:R-:W2:Y:S04]  /*d2e0*/  LDL.LU.64 R34, [R1+0xa90] ;  /* 0x000a900001227983 */ /* 0x002ea80000300a00 */
[----:B------:R1:W-:Y:S04]  /*d2f0*/  STL.64 [R1+0xe8], R22 ;  /* 0x0000e81601007387 */ /* 0x0003e80000100a00 */
[----:B-1----:R-:W2:Y:S04]  /*d300*/  LDL.LU.64 R22, [R1+0xa88] ;  /* 0x000a880001167983 */ /* 0x002ea80000300a00 */
[----:B--2---:R1:W-:Y:S04]  /*d310*/  STS.U16 [R0+UR9+0x10c80], R23 ;  /* 0x010c801700007988 */ /* 0x0043e80008000409 */
[----:B------:R2:W-:Y:S04]  /*d320*/  STS.U16 [R0+UR9+0x12c80], R22 ;  /* 0x012c801600007988 */ /* 0x0005e80008000409 */
[----:B-1----:R-:W4:Y:S01]  /*d330*/  LDL.LU R23, [R1+0x4] ;  /* 0x0000040001177983 */ /* 0x002f220000300800 */
[----:B--2---:R-:W-:-:S03]  /*d340*/  LOP3.LUT R0, R2, 0x20, RZ, 0x3c, !PT ;  /* 0x0000002002007812 */ /* 0x004fc600078e3cff */
[----:B------:R-:W2:Y:S04]  /*d350*/  LDL.LU R22, [R1+0x20] ;  /* 0x0000200001167983 */ /* 0x000ea80000300800 */
[----:B---3--:R-:W-:Y:S04]  /*d360*/  STS.U16 [R0+UR9+0x10100], R12 ;  /* 0x0101000c00007988 */ /* 0x008fe80008000409 */
[----:B------:R1:W-:Y:S04]  /*d370*/  STS.U16 [R0+UR9+0x12100], R8 ;  /* 0x0121000800007988 */ /* 0x0003e80008000409 */
[----:B-1----:R-:W3:Y:S04]  /*d380*/  LDL.LU R8, [R1+0xa80] ;  /* 0x000a800001087983 */ /* 0x002ee80000300800 */
[----:B------:R-:W-:Y:S04]  /*d390*/  STS.U16 [R0+UR9+0x10500], R13 ;  /* 0x0105000d00007988 */ /* 0x000fe80008000409 */
[----:B------:R1:W-:Y:S04]  /*d3a0*/  STS.U16 [R0+UR9+0x12500], R33 ;  /* 0x0125002100007988 */ /* 0x0003e80008000409 */
[----:B------:R-:W-:Y:S04]  /*d3b0*/  STS.U16 [R0+UR9+0x10900], R35 ;  /* 0x0109002300007988 */ /* 0x000fe80008000409 */
[----:B-1----:R-:W2:Y:S04]  /*d3c0*/  LDL.LU R33, [R1+0xa7c] ;  /* 0x000a7c0001217983 */ /* 0x002ea80000300800 */
[----:B------:R-:W-:Y:S01]  /*d3d0*/  STS.U16 [R0+UR9+0x12900], R34 ;  /* 0x0129002200007988 */ /* 0x000fe20008000409 */
[----:B------:R-:W-:-:S03]  /*d3e0*/  PRMT R5, RZ, 0x7610, R5 ;  /* 0x00007610ff057816 */ /* 0x000fc60000000005 */
[----:B------:R1:W-:Y:S01]  /*d3f0*/  STS.U16 [R0+UR9+0x10d00], R21 ;  /* 0x010d001500007988 */ /* 0x0003e20008000409 */
[----:B------:R-:W-:-:S03]  /*d400*/  PRMT R3, RZ, 0x7610, R3 ;  /* 0x00007610ff037816 */ /* 0x000fc60000000003 */
[----:B------:R0:W-:Y:S04]  /*d410*/  STS.U16 [R0+UR9+0x12d00], R20 ;  /* 0x012d001400007988 */ /* 0x0001e80008000409 */
[----:B------:R-:W2:Y:S04]  /*d420*/  @P0 LDG.E.U16 R5, desc[UR10][R16.64] ;  /* 0x0000000a10050981 */ /* 0x000ea8000c1e1500 */
[----:B-1----:R-:W2:Y:S01]  /*d430*/  LDL.LU R21, [R1+0x24] ;  /* 0x0000240001157983 */ /* 0x002ea20000300800 */
[----:B0-----:R-:W-:-:S03]  /*d440*/  LOP3.LUT R0, R2, 0x30, RZ, 0x3c, !PT ;  /* 0x0000003002007812 */ /* 0x001fc600078e3cff */
[----:B------:R-:W4:Y:S04]  /*d450*/  LDL.LU R12, [R1+0x2b0] ;  /* 0x0002b000010c7983 */ /* 0x000f280000300800 */
[----:B------:R-:W-:Y:S04]  /*d460*/  STS.U16 [R0+UR9+0x10180], R10 ;  /* 0x0101800a00007988 */ /* 0x000fe80008000409 */
[----:B------:R-:W-:Y:S04]  /*d470*/  STS.U16 [R0+UR9+0x12180], R11 ;  /* 0x0121800b00007988 */ /* 0x000fe80008000409 */
[----:B------:R-:W4:Y:S04]  /*d480*/  @P1 LDG.E.U16 R3, desc[UR10][R18.64] ;  /* 0x0000000a12031981 */ /* 0x000f28000c1e1500 */
[----:B---3--:R0:W-:Y:S04]  /*d490*/  STS.U16 [R0+UR9+0x10580], R8 ;  /* 0x0105800800007988 */ /* 0x0081e80008000409 */
[----:B0-----:R-:W3:Y:S04]  /*d4a0*/  LDL.LU R8, [R1+0x2ac] ;  /* 0x0002ac0001087983 */ /* 0x001ee80000300800 */
[----:B------:R-:W3:Y:S04]  /*d4b0*/  LDL.LU R13, [R1+0x2a8] ;  /* 0x0002a800010d7983 */ /* 0x000ee80000300800 */
[----:B------:R-:W3:Y:S04]  /*d4c0*/  LDL.LU R10, [R1+0x94] ;  /* 0x00009400010a7983 */ /* 0x000ee80000300800 */
[----:B------:R-:W3:Y:S04]  /*d4d0*/  LDL.LU R11, [R1+0x90] ;  /* 0x00009000010b7983 */ /* 0x000ee80000300800 */
[----:B------:R0:W-:Y:S04]  /*d4e0*/  STS.U16 [R0+UR9+0x12580], R9 ;  /* 0x0125800900007988 */ /* 0x0001e80008000409 */
[----:B0-----:R-:W3:Y:S04]  /*d4f0*/  LDL.LU R9, [R1+0x8c] ;  /* 0x00008c0001097983 */ /* 0x001ee80000300800 */
[----:B--2---:R-:W-:Y:S04]  /*d500*/  STS.U16 [R0+UR9+0x10980], R33 ;  /* 0x0109802100007988 */ /* 0x004fe80008000409 */
[----:B------:R-:W-:Y:S04]  /*d510*/  STS.U16 [R0+UR9+0x12980], R32 ;  /* 0x0129802000007988 */ /* 0x000fe80008000409 */
[----:B------:R-:W-:Y:S04]  /*d520*/  STS.U16 [R0+UR9+0x10d80], R7 ;  /* 0x010d800700007988 */ /* 0x000fe80008000409 */
[----:B----4-:R0:W-:Y:S02]  /*d530*/  STS.U16 [R0+UR9+0x12d80], R6 ;  /* 0x012d800600007988 */ /* 0x0101e40008000409 */
[----:B0-----:R-:W-:-:S05]  /*d540*/  LOP3.LUT R0, R2, 0x40, RZ, 0x3c, !PT ;  /* 0x0000004002007812 */ /* 0x001fca00078e3cff */
[----:B------:R-:W-:Y:S04]  /*d550*/  STS.U16 [R0+UR9+0x10200], R21 ;  /* 0x0102001500007988 */ /* 0x000fe80008000409 */
[----:B------:R-:W-:Y:S04]  /*d560*/  STS.U16 [R0+UR9+0x12200], R22 ;  /* 0x0122001600007988 */ /* 0x000fe80008000409 */
[----:B------:R-:W-:Y:S04]  /*d570*/  STS.U16 [R0+UR9+0x10600], R23 ;  /* 0x0106001700007988 */ /* 0x000fe80008000409 */
[----:B------:R0:W-:Y:S04]  /*d580*/  STS.U16 [R0+UR9+0x12600], R4 ;  /* 0x0126000400007988 */ /* 0x0001e80008000409 */
[----:B------:R-:W-:Y:S04]  /*d590*/  STS.U16 [R0+UR9+0x10a00], R27 ;  /* 0x010a001b00007988 */ /* 0x000fe80008000409 */
[----:B------:R-:W-:Y:S04]  /*d5a0*/  STS.U16 [R0+UR9+0x12a00], R26 ;  /* 0x012a001a00007988 */ /* 0x000fe80008000409 */
[----:B------:R-:W-:Y:S04]  /*d5b0*/  STS.U16 [R0+UR9+0x10e00], R5 ;  /* 0x010e000500007988 */ /* 0x000fe80008000409 */
[----:B------:R1:W-:Y:S01]  /*d5c0*/  STS.U16 [R0+UR9+0x12e00], R3 ;  /* 0x012e000300007988 */ /* 0x0003e20008000409 */
[----:B------:R-:W-:-:S02]  /*d5d0*/  PRMT R7, RZ, 0x7610, R7 ;  /* 0x00007610ff077816 */ /* 0x000fc40000000007 */
[----:B------:R-:W-:Y:S01]  /*d5e0*/  PRMT R6, RZ, 0x7610, R6 ;  /* 0x00007610ff067816 */ /* 0x000fe20000000006 */
[----:B0-----:R-:W2:Y:S01]  /*d5f0*/  LDL.LU R4, [R1+0xa78] ;  /* 0x000a780001047983 */ /* 0x001ea20000300800 */
[----:B-1----:R-:W-:Y:S01]  /*d600*/  LOP3.LUT R0, R2, 0x50, RZ, 0x3c, !PT ;  /* 0x0000005002007812 */ /* 0x002fe200078e3cff */
[----:B------:R-:W-:Y:S01]  /*d610*/  IMAD R3, R12, UR5, RZ ;  /* 0x000000050c037c24 */ /* 0x000fe2000f8e02ff */
[----:B------:R-:W-:Y:S01]  /*d620*/  PRMT R35, RZ, 0x7610, R35 ;  /* 0x00007610ff237816 */ /* 0x000fe20000000023 */
[----:B------:R-:W0:Y:S02]  /*d630*/  LDCU UR5, c[0x0][0x3b0] ;  /* 0x00007600ff0577ac */ /* 0x000e240008000800 */
[----:B------:R-:W-:Y:S04]  /*d640*/  STS.U16 [R0+UR9+0x10280], R15 ;  /* 0x0102800f00007988 */ /* 0x000fe80008000409 */
[----:B------:R-:W-:Y:S04]  /*d650*/  STS.U16 [R0+UR9+0x12280], R14 ;  /* 0x0122800e00007988 */ /* 0x000fe80008000409 */
[----:B------:R1:W-:Y:S04]  /*d660*/  STS.U16 [R0+UR9+0x10680], R37 ;  /* 0x0106802500007988 */ /* 0x0003e80008000409 */
[----:B------:R4:W-:Y:S04]  /*d670*/  STS.U16 [R0+UR9+0x12680], R36 ;  /* 0x0126802400007988 */ /* 0x0009e80008000409 */
[----:B------:R-:W-:Y:S01]  /*d680*/  STS.U16 [R0+UR9+0x10a80], R25 ;  /* 0x010a801900007988 */ /* 0x000fe20008000409 */
[----:B-1----:R-:W-:-:S03]  /*d690*/  PRMT R37, RZ, 0x7610, R37 ;  /* 0x00007610ff257816 */ /* 0x002fc60000000025 */
[----:B------:R1:W-:Y:S01]  /*d6a0*/  STS.U16 [R0+UR9+0x12a80], R24 ;  /* 0x012a801800007988 */ /* 0x0003e20008000409 */
[----:B------:R-:W-:Y:S02]  /*d6b0*/  PRMT R33, RZ, 0x7610, R33 ;  /* 0x00007610ff217816 */ /* 0x000fe40000000021 */
[----:B----4-:R-:W-:Y:S02]  /*d6c0*/  PRMT R36, RZ, 0x7610, R36 ;  /* 0x00007610ff247816 */ /* 0x010fe40000000024 */
[----:B------:R-:W-:Y:S02]  /*d6d0*/  PRMT R34, RZ, 0x7610, R34 ;  /* 0x00007610ff227816 */ /* 0x000fe40000000022 */
[----:B------:R-:W-:Y:S02]  /*d6e0*/  PRMT R32, RZ, 0x7610, R32 ;  /* 0x00007610ff207816 */ /* 0x000fe40000000020 */
[----:B------:R-:W-:Y:S01]  /*d6f0*/  PRMT R5, RZ, 0x7610, R5 ;  /* 0x00007610ff057816 */ /* 0x000fe20000000005 */
[----:B---3--:R-:W-:-:S04]  /*d700*/  IMAD R22, R11, UR13, RZ ;  /* 0x0000000d0b167c24 */ /* 0x008fc8000f8e02ff */
[----:B------:R-:W-:-:S04]  /*d710*/  IMAD.WIDE R20, R22, 0x2, R28 ;  /* 0x0000000216147825 */ /* 0x000fc800078e021c */
[----:B------:R-:W-:Y:S01]  /*d720*/  IMAD.WIDE R22, R22, 0x2, R30 ;  /* 0x0000000216167825 */ /* 0x000fe200078e021e */
[----:B------:R-:W3:Y:S03]  /*d730*/  @P0 LDG.E.U16 R7, desc[UR10][R20.64] ;  /* 0x0000000a14070981 */ /* 0x000ee6000c1e1500 */
[----:B-1----:R-:W-:Y:S01]  /*d740*/  IMAD R24, R13, UR7, RZ ;  /* 0x000000070d187c24 */ /* 0x002fe2000f8e02ff */
[----:B------:R-:W4:Y:S01]  /*d750*/  @P1 LDG.E.U16 R6, desc[UR10][R22.64] ;  /* 0x0000000a16061981 */ /* 0x000f22000c1e1500 */
[----:B------:R-:W-:Y:S01]  /*d760*/  IMAD R25, R10, UR12, RZ ;  /* 0x0000000c0a197c24 */ /* 0x000fe2000f8e02ff */
[----:B------:R-:W1:Y:S01]  /*d770*/  LDCU UR7, c[0x0][0x3b0] ;  /* 0x00007600ff0777ac */ /* 0x000e620008000800 */
[----:B------:R-:W-:-:S04]  /*d780*/  IMAD.WIDE R10, R3, 0x2, R28 ;  /* 0x00000002030a7825 */ /* 0x000fc800078e021c */
[--C-:B------:R-:W-:Y:S01]  /*d790*/  IMAD.WIDE R14, R24, 0x2, R28.reuse ;  /* 0x00000002180e7825 */ /* 0x100fe200078e021c */
[----:B------:R0:W-:Y:S03]  /*d7a0*/  STL.64 [R1+0x1d0], R10 ;  /* 0x0001d00a01007387 */ /* 0x0001e60000100a00 */
[----:B------:R-:W-:Y:S01]  /*d7b0*/  IMAD.WIDE R12, R25, 0x2, R28 ;  /* 0x00000002190c7825 */ /* 0x000fe200078e021c */
[----:B------:R0:W4:Y:S04]  /*d7c0*/  @P0 LDG.E.U16 R37, desc[UR10][R10.64] ;  /* 0x0000000a0a250981 */ /* 0x000128000c1e1500 */
[----:B------:R1:W-:Y:S01]  /*d7d0*/  STL.64 [R1+0x158], R14 ;  /* 0x0001580e01007387 */ /* 0x0003e20000100a00 */
[----:B------:R-:W-:-:S03]  /*d7e0*/  IMAD R26, R9, UR14, RZ ;  /* 0x0000000e091a7c24 */ /* 0x000fc6000f8e02ff */
[----:B------:R1:W4:Y:S01]  /*d7f0*/  @P0 LDG.E.U16 R35, desc[UR10][R14.64] ;  /* 0x0000000a0e230981 */ /* 0x000322000c1e1500 */
[----:B0-----:R-:W-:-:S03]  /*d800*/  IMAD.WIDE R10, R3, 0x2, R30 ;  /* 0x00000002030a7825 */ /* 0x001fc600078e021e */
[----:B------:R0:W-:Y:S04]  /*d810*/  STL.64 [R1+0xe0], R12 ;  /* 0x0000e00c01007387 */ /* 0x0001e80000100a00 */
[----:B------:R0:W4:Y:S01]  /*d820*/  @P0 LDG.E.U16 R33, desc[UR10][R12.64] ;  /* 0x0000000a0c210981 */ /* 0x000122000c1e1500 */
[----:B-1----:R-:W-:-:S03]  /*d830*/  IMAD.WIDE R14, R24, 0x2, R30 ;  /* 0x00000002180e7825 */ /* 0x002fc600078e021e */
[----:B------:R-:W4:Y:S01]  /*d840*/  @P1 LDG.E.U16 R36, desc[UR10][R10.64] ;  /* 0x0000000a0a241981 */ /* 0x000f22000c1e1500 */
[----:B------:R-:W-:-:S03]  /*d850*/  PRMT R3, RZ, 0x7610, R3 ;  /* 0x00007610ff037816 */ /* 0x000fc60000000003 */
[----:B------:R-:W4:Y:S01]  /*d860*/  @P1 LDG.E.U16 R34, desc[UR10][R14.64] ;  /* 0x0000000a0e221981 */ /* 0x000f22000c1e1500 */
[----:B0-----:R-:W-:-:S03]  /*d870*/  IMAD.WIDE R12, R25, 0x2, R30 ;  /* 0x00000002190c7825 */ /* 0x001fc600078e021e */
[----:B------:R0:W-:Y:S01]  /*d880*/  STL.64 [R1+0x1c8], R10 ;  /* 0x0001c80a01007387 */ /* 0x0001e20000100a00 */
[----:B------:R-:W-:-:S03]  /*d890*/  IMAD.WIDE R24, R26, 0x2, R28 ;  /* 0x000000021a187825 */ /* 0x000fc600078e021c */
[----:B------:R1:W4:Y:S01]  /*d8a0*/  @P1 LDG.E.U16 R32, desc[UR10][R12.64] ;  /* 0x0000000a0c201981 */ /* 0x000322000c1e1500 */
[----:B------:R-:W-:-:S03]  /*d8b0*/  IMAD.WIDE R26, R26, 0x2, R30 ;  /* 0x000000021a1a7825 */ /* 0x000fc600078e021e */
[----:B------:R-:W4:Y:S04]  /*d8c0*/  @P0 LDG.E.U16 R5, desc[UR10][R24.64] ;  /* 0x0000000a18050981 */ /* 0x000f28000c1e1500 */
[----:B0-----:R-:W4:Y:S04]  /*d8d0*/  LDL.LU R10, [R1+0x2bc] ;  /* 0x0002bc00010a7983 */ /* 0x001f280000300800 */
[----:B------:R-:W4:Y:S04]  /*d8e0*/  LDL.LU R11, [R1+0x2b8] ;  /* 0x0002b800010b7983 */ /* 0x000f280000300800 */
[----:B------:R-:W4:Y:S04]  /*d8f0*/  LDL.LU R9, [R1+0x2b4] ;  /* 0x0002b40001097983 */ /* 0x000f280000300800 */
[----:B------:R-:W4:Y:S01]  /*d900*/  @P1 LDG.E.U16 R3, desc[UR10][R26.64] ;  /* 0x0000000a1a031981 */ /* 0x000f22000c1e1500 */
[----:B------:R-:W-:Y:S01]  /*d910*/  IMAD R8, R8, UR6, RZ ;  /* 0x0000000608087c24 */ /* 0x000fe2000f8e02ff */
[----:B------:R-:W0:Y:S02]  /*d920*/  LDCU UR6, c[0x0][0x3b0] ;  /* 0x00007600ff0677ac */ /* 0x000e240008000800 */
[----:B------:R1:W-:Y:S01]  /*d930*/  STL.64 [R1+0x150], R14 ;  /* 0x0001500e01007387 */ /* 0x0003e20000100a00 */
[----:B--2---:R-:W-:-:S03]  /*d940*/  PRMT R4, RZ, 0x7610, R4 ;  /* 0x00007610ff047816 */ /* 0x004fc60000000004 */
[----:B-1----:R-:W5:Y:S04]  /*d950*/  LDL.LU.64 R14, [R1+0xa70] ;  /* 0x000a7000010e7983 */ /* 0x002f680000300a00 */
[----:B------:R1:W-:Y:S02]  /*d960*/  STL.64 [R1+0xd8], R12 ;  /* 0x0000d80c01007387 */ /* 0x0003e40000100a00 */
[----:B-1----:R-:W-:-:S05]  /*d970*/  IMAD.WIDE R12, R8, 0x2, R28 ;  /* 0x00000002080c7825 */ /* 0x002fca00078e021c */
[----:B------:R-:W2:Y:S04]  /*d980*/  @P0 LDG.E.U16 R4, desc[UR10][R12.64] ;  /* 0x0000000a0c040981 */ /* 0x000ea8000c1e1500 */
[----:B---3--:R-:W-:Y:S04]  /*d990*/  STS.U16 [R0+UR9+0x10e80], R7 ;  /* 0x010e800700007988 */ /* 0x008fe80008000409 */
[----:B----4-:R1:W-:Y:S02]  /*d9a0*/  STS.U16 [R0+UR9+0x12e80], R6 ;  /* 0x012e800600007988 */ /* 0x0103e40008000409 */
[----:B-1----:R-:W-:-:S05]  /*d9b0*/  LOP3.LUT R0, R2, 0x60, RZ, 0x3c, !PT ;  /* 0x0000006002007812 */ /* 0x002fca00078e3cff */
[----:B------:R1:W-:Y:S02]  /*d9c0*/  STS.U16 [R0+UR9+0x10300], R37 ;  /* 0x0103002500007988 */ /* 0x0003e40008000409 */
[----:B-1----:R-:W-:-:S05]  /*d9d0*/  LOP3.LUT R37, R2, 0x60, RZ, 0x3c, !PT ;  /* 0x0000006002257812 */ /* 0x002fca00078e3cff */
[----:B------:R-:W-:Y:S04]  /*d9e0*/  STS.U16 [R37+UR9+0x12300], R36 ;  /* 0x0123002425007988 */ /* 0x000fe80008000409 */
[----:B------:R-:W-:Y:S04]  /*d9f0*/  STS.U16 [R37+UR9+0x10700], R35 ;  /* 0x0107002325007988 */ /* 0x000fe80008000409 */
[----:B------:R-:W-:Y:S04]  /*da00*/  STS.U16 [R37+UR9+0x12700], R34 ;  /* 0x0127002225007988 */ /* 0x000fe80008000409 */
[----:B------:R0:W-:Y:S04]  /*da10*/  STS.U16 [R37+UR9+0x10b00], R33 ;  /* 0x010b002125007988 */ /* 0x0001e80008000409 */
[----:B------:R1:W-:Y:S01]  /*da20*/  STS.U16 [R37+UR9+0x12b00], R32 ;  /* 0x012b002025007988 */ /* 0x0003e20008000409 */
[----:B------:R-:W-:-:S03]  /*da30*/  PRMT R6, RZ, 0x7610, R6 ;  /* 0x00007610ff067816 */ /* 0x000fc60000000006 */
[----:B------:R3:W-:Y:S01]  /*da40*/  STS.U16 [R37+UR9+0x10f00], R5 ;  /* 0x010f000525007988 */ /* 0x0007e20008000409 */
[----:B0-----:R-:W-:Y:S02]  /*da50*/  IMAD R33, R11, UR6, RZ ;  /* 0x000000060b217c24 */ /* 0x001fe4000f8e02ff */
[----:B-1----:R-:W-:Y:S02]  /*da60*/  IMAD R32, R10, UR5, RZ ;  /* 0x000000050a207c24 */ /* 0x002fe4000f8e02ff */
[----:B------:R-:W-:Y:S02]  /*da70*/  IMAD R34, R9, UR7, RZ ;  /* 0x0000000709227c24 */ /* 0x000fe4000f8e02ff */
[----:B------:R-:W-:Y:S01]  /*da80*/  IMAD.WIDE R10, R32, 0x2, R28 ;  /* 0x00000002200a7825 */ /* 0x000fe200078e021c */
[----:B---3--:R-:W-:Y:S01]  /*da90*/  PRMT R5, RZ, 0x7610, R5 ;  /* 0x00007610ff057816 */ /* 0x008fe20000000005 */
[----:B------:R0:W-:Y:S04]  /*daa0*/  STS.U16 [R37+UR9+0x12f00], R3 ;  /* 0x012f000325007988 */ /* 0x0001e80008000409 */
[----:B------:R-:W3:Y:S01]  /*dab0*/  @P0 LDG.E.U16 R6, desc[UR10][R10.64] ;  /* 0x0000000a0a060981 */ /* 0x000ee2000c1e1500 */
[----:B0-----:R-:W-:Y:S01]  /*dac0*/  IMAD.WIDE R36, R33, 0x2, R28 ;  /* 0x0000000221247825 */ /* 0x001fe200078e021c */
[----:B------:R-:W-:-:S03]  /*dad0*/  PRMT R3, RZ, 0x7610, R3 ;  /* 0x00007610ff037816 */ /* 0x000fc60000000003 */
[----:B------:R-:W-:Y:S01]  /*dae0*/  IMAD.WIDE R28, R34, 0x2, R28 ;  /* 0x00000002221c7825 */ /* 0x000fe200078e021c */
[----:B------:R0:W4:Y:S04]  /*daf0*/  @P0 LDG.E.U16 R5, desc[UR10][R36.64] ;  /* 0x0000000a24050981 */ /* 0x000128000c1e1500 */
[----:B------:R-:W4:Y:S01]  /*db00*/  @P0 LDG.E.U16 R3, desc[UR10][R28.64] ;  /* 0x0000000a1c030981 */ /* 0x000f22000c1e1500 */
[----:B------:R-:W-:Y:S01]  /*db10*/  LOP3.LUT R35, R2, 0x70, RZ, 0x3c, !PT ;  /* 0x0000007002237812 */ /* 0x000fe200078e3cff */
[----:B------:R-:W-:Y:S01]  /*db20*/  IMAD.WIDE R8, R8, 0x2, R30 ;  /* 0x0000000208087825 */ /* 0x000fe200078e021e */
[----:B------:R-:W-:Y:S01]  /*db30*/  PRMT R7, RZ, 0x7610, R7 ;  /* 0x00007610ff077816 */ /* 0x000fe20000000007 */
[----:B------:R1:W-:Y:S05]  /*db40*/  STL.64 [R1+0x1c0], R12 ;  /* 0x0001c00c01007387 */ /* 0x0003ea0000100a00 */
[----:B------:R0:W4:Y:S04]  /*db50*/  @P1 LDG.E.U16 R7, desc[UR10][R8.64] ;  /* 0x0000000a08071981 */ /* 0x000128000c1e1500 */
[----:B-1----:R1:W5:Y:S04]  /*db60*/  LDL.LU.64 R12, [R1+0xa68] ;  /* 0x000a6800010c7983 */ /* 0x0023680000300a00 */
[----:B------:R1:W5:Y:S04]  /*db70*/  LDL.LU R0, [R1+0xa64] ;  /* 0x000a640001007983 */ /* 0x0003680000300800 */
[----:B--2---:R2:W-:Y:S04]  /*db80*/  STS.U16 [R35+UR9+0x10380], R4 ;  /* 0x0103800423007988 */ /* 0x0045e80008000409 */
[----:B--2---:R-:W2:Y:S04]  /*db90*/  LDL.LU R4, [R1+0xa60] ;  /* 0x000a600001047983 */ /* 0x004ea80000300800 */
[----:B------:R0:W-:Y:S04]  /*dba0*/  STL.64 [R1+0x148], R10 ;  /* 0x0001480a01007387 */ /* 0x0001e80000100a00 */
[----:B------:R1:W-:Y:S04]  /*dbb0*/  STL.64 [R1+0xd0], R36 ;  /* 0x0000d02401007387 */ /* 0x0003e80000100a00 */
[----:B0-----:R0:W5:Y:S04]  /*dbc0*/  LDL.LU.64 R10, [R1+0xa58] ;  /* 0x000a5800010a7983 */ /* 0x0011680000300a00 */
[----:B------:R0:W-:Y:S01]  /*dbd0*/  STL.64 [R1+0xc0], R8 ;  /* 0x0000c00801007387 */ /* 0x0001e20000100a00 */
[----:B-1----:R-:W-:-:S04]  /*dbe0*/  IMAD.WIDE R36, R33, 0x2, R30 ;  /* 0x0000000221247825 */ /* 0x002fc800078e021e */
[----:B0-----:R-:W-:-:S04]  /*dbf0*/  IMAD.WIDE R8, R32, 0x2, R30 ;  /* 0x0000000220087825 */ /* 0x001fc800078e021e */
[----:B------:R-:W-:Y:S02]  /*dc00*/  IMAD.MOV.U32 R32, RZ, RZ, R8 ;  /* 0x000000ffff207224 */ /* 0x000fe400078e0008 */
[----:B------:R-:W-:Y:S02]  /*dc10*/  IMAD.MOV.U32 R33, RZ, RZ, R9 ;  /* 0x000000ffff217224 */ /* 0x000fe400078e0009 */
[----:B------:R-:W-:Y:S01]  /*dc20*/  IMAD.WIDE R30, R34, 0x2, R30 ;  /* 0x00000002221e7825 */ /* 0x000fe200078e021e */
[----:B---3--:R0:W-:Y:S02]  /*dc30*/  STS.U16 [R35+UR9+0x10780], R6 ;  /* 0x0107800623007988 */ /* 0x0081e40008000409 */
[----:B0-----:R-:W-:Y:S02]  /*dc40*/  PRMT R6, RZ, 0x7610, R6 ;  /* 0x00007610ff067816 */ /* 0x001fe40000000006 */
[----:B----4-:R0:W-:Y:S04]  /*dc50*/  STS.U16 [R35+UR9+0x10b80], R5 ;  /* 0x010b800523007988 */ /* 0x0101e80008000409 */
[----:B------:R1:W-:Y:S04]  /*dc60*/  STS.U16 [R35+UR9+0x10f80], R3 ;  /* 0x010f800323007988 */ /* 0x0003e80008000409 */
[----:B------:R-:W3:Y:S01]  /*dc70*/  @P1 LDG.E.U16 R6, desc[UR10][R32.64] ;  /* 0x0000000a20061981 */ /* 0x000ee2000c1e1500 */
[----:B0-----:R-:W-:-:S02]  /*dc80*/  PRMT R5, RZ, 0x7610, R5 ;  /* 0x00007610ff057816 */ /* 0x001fc40000000005 */
[----:B-1----:R-:W-:-:S04]  /*dc90*/  PRMT R3, RZ, 0x7610, R3 ;  /* 0x00007610ff037816 */ /* 0x002fc80000000003 */
[----:B------:R-:W4:Y:S04]  /*dca0*/  @P1 LDG.E.U16 R5, desc[UR10][R36.64] ;  /* 0x0000000a24051981 */ /* 0x000f28000c1e1500 */
[----:B------:R-:W2:Y:S04]  /*dcb0*/  @P1 LDG.E.U16 R3, desc[UR10][R30.64] ;  /* 0x0000000a1e031981 */ /* 0x000ea8000c1e1500 */
[----:B------:R-:W-:Y:S01]  /*dcc0*/  STS.U16 [R35+UR9+0x12380], R7 ;  /* 0x0123800723007988 */ /* 0x000fe20008000409 */
[----:B------:R-:W-:-:S04]  /*dcd0*/  UIADD3 UR6, UPT, UPT, UR9, 0x14000, URZ ;  /* 0x0001400009067890 */ /* 0x000fc8000fffe0ff */
[----:B------:R-:W-:Y:S01]  /*dce0*/  USHF.R.U32.HI UR6, URZ, 0x4, UR6 ;  /* 0x00000004ff067899 */ /* 0x000fe20008011606 */
[----:B------:R0:W-:Y:S01]  /*dcf0*/  STL.64 [R1+0xb8], R8 ;  /* 0x0000b80801007387 */ /* 0x0001e20000100a00 */
[----:B------:R-:W-:Y:S02]  /*dd00*/  USHF.R.S32.HI UR5, URZ, 0x1f, UR26 ;  /* 0x0000001fff057899 */ /* 0x000fe4000801141a */
[----:B------:R-:W-:Y:S02]  /*dd10*/  USGXT.U32 UR74, UR6, 0xe ;  /* 0x0000000e064a789a */ /* 0x000fe40008000000 */
[----:B------:R-:W-:Y:S02]  /*dd20*/  ULEA.HI UR7, UR5, UR26, URZ, 0x8 ;  /* 0x0000001a05077291 */ /* 0x000fe4000f8f40ff */
[----:B------:R-:W-:Y:S01]  /*dd30*/  UIADD3 UR14, UP3, UPT, UR74, 0x2, URZ ;  /* 0x000000024a0e7890 */ /* 0x000fe2000ff7e0ff */
[----:B0-----:R0:W5:Y:S04]  /*dd40*/  LDL.LU.64 R8, [R1+0xa50] ;  /* 0x000a500001087983 */ /* 0x0011680000300a00 */
[----:B------:R-:W-:Y:S01]  /*dd50*/  STL.64 [R1+0xb0], R36 ;  /* 0x0000b02401007387 */ /* 0x000fe20000100a00 */
[----:B------:R-:W-:Y:S01]  /*dd60*/  UISETP.NE.U32.AND UP1, UPT, UR16, URZ, UPT ;  /* 0x000000ff1000728c */ /* 0x000fe2000bf25070 */
[----:B------:R-:W-:Y:S01]  /*dd70*/  UMOV UR15, URZ ;  /* 0x000000ff000f7c82 */ /* 0x000fe20008000000 */
[----:B------:R-:W-:-:S02]  /*dd80*/  UIADD3 UR5, UPT, UPT, UR9, 0x8000, URZ ;  /* 0x0000800009057890 */ /* 0x000fc4000fffe0ff */
[----:B------:R-:W-:Y:S02]  /*dd90*/  USHF.R.S32.HI UR7, URZ, 0x8, UR7 ;  /* 0x00000008ff077899 */ /* 0x000fe40008011407 */
[----:B------:R-:W-:Y:S02]  /*dda0*/  UIADD3.X UR15, UPT, UPT, UR15, 0x40004040, URZ, UP3, !UPT ;  /* 0x400040400f0f7890 */ /* 0x000fe40009ffe4ff */
[----:B------:R-:W-:Y:S02]  /*ddb0*/  UISETP.LT.OR UP3, UPT, UR26, 0x100, UP1 ;  /* 0x000001001a00788c */ /* 0x000fe40008f61670 */
[----:B------:R-:W-:Y:S02]  /*ddc0*/  USHF.R.U32.HI UR5, URZ, 0x4, UR5 ;  /* 0x00000004ff057899 */ /* 0x000fe40008011605 */
[----:B------:R-:W-:Y:S02]  /*ddd0*/  UISETP.LT.AND UP2, UPT, UR7, 0x1, UPT ;  /* 0x000000010700788c */ /* 0x000fe4000bf41270 */
[----:B------:R-:W-:-:S02]  /*dde0*/  USGXT.U32 UR72, UR5, 0xe ;  /* 0x0000000e0548789a */ /* 0x000fc40008000000 */
[----:B------:R-:W-:Y:S02]  /*ddf0*/  USEL UR77, UR7, 0x1, !UP2 ;  /* 0x00000001074d7887 */ /* 0x000fe4000d000000 */
[----:B------:R-:W-:Y:S02]  /*de00*/  UIADD3 UR12, UP2, UPT, UR72, 0x80, URZ ;  /* 0x00000080480c7890 */ /* 0x000fe4000ff5e0ff */
[----:B------:R-:W-:Y:S01]  /*de10*/  UIADD3 UR77, UPT, UPT, UR77, -0x1, URZ ;  /* 0xffffffff4d4d7890 */ /* 0x000fe2000fffe0ff */
[----:B------:R-:W-:Y:S01]  /*de20*/  UMOV UR13, URZ ;  /* 0x000000ff000d7c82 */ /* 0x000fe20008000000 */
[----:B------:R-:W-:Y:S01]  /*de30*/  UMOV UR6, URZ ;  /* 0x000000ff00067c82 */ /* 0x000fe20008000000 */
[----:B------:R-:W-:Y:S02]  /*de40*/  UIADD3.X UR13, UPT, UPT, UR13, 0x40004040, URZ, UP2, !UPT ;  /* 0x400040400d0d7890 */ /* 0x000fe400097fe4ff */
[----:B------:R-:W-:Y:S01]  /*de50*/  UISETP.NE.U32.AND UP2, UPT, UR77, URZ, UPT ;  /* 0x000000ff4d00728c */ /* 0x000fe2000bf45070 */
[----:B---3--:R-:W-:Y:S04]  /*de60*/  STS.U16 [R35+UR9+0x12780], R6 ;  /* 0x0127800623007988 */ /* 0x008fe80008000409 */
[----:B----4-:R1:W-:Y:S04]  /*de70*/  STS.U16 [R35+UR9+0x12b80], R5 ;  /* 0x012b800523007988 */ /* 0x0103e80008000409 */
[----:B--2---:R0:W-:Y:S01]  /*de80*/  STS.U16 [R35+UR9+0x12f80], R3 ;  /* 0x012f800323007988 */ /* 0x0041e20008000409 */
[----:B------:R2:W-:Y:S06]  /*de90*/  MEMBAR.ALL.CTA ;  /* 0x0000000000007992 */ /* 0x0005ec0000008000 */
[----:B--2---:R-:W2:Y:S01]  /*dea0*/  FENCE.VIEW.ASYNC.S ;  /* 0x00000000000073c6 */ /* 0x004ea20000000000 */
[----:B-1----:R-:W-:Y:S01]  /*deb0*/  IMAD.SHL.U32 R5, R4, 0x100, RZ ;  /* 0x0000010004057824 */ /* 0x002fe200078e00ff */
[----:B--2---:R-:W-:Y:S06]  /*dec0*/  BAR.SYNC.DEFER_BLOCKING 0x0 ;  /* 0x0000000000007b1d */ /* 0x004fec0000010000 */
[----:B------:R-:W-:Y:S05]  /*ded0*/  BRA.U UP3, `(.L_x_6) ;  /* 0x0000000503607547 */ /* 0x000fea000b800000 */
[----:B------:R-:W-:Y:S02]  /*dee0*/  USHF.R.U32.HI UR66, URZ, 0x4, UR9 ;  /* 0x00000004ff427899 */ /* 0x000fe40008011609 */
[----:B------:R-:W-:Y:S02]  /*def0*/  UIADD3 UR22, UPT, UPT, UR9, 0x10000, URZ ;  /* 0x0001000009167890 */ /* 0x000fe4000fffe0ff */
[----:B------:R-:W-:Y:S02]  /*df00*/  USGXT.U32 UR66, UR66, 0xe ;  /* 0x0000000e4242789a */ /* 0x000fe40008000000 */
[----:B------:R-:W-:Y:S02]  /*df10*/  USHF.R.U32.HI UR70, URZ, 0x4, UR22 ;  /* 0x00000004ff467899 */ /* 0x000fe40008011616 */
[----:B------:R-:W-:Y:S02]  /*df20*/  UIADD3 UR22, UP3, UPT, UR66, 0x80, URZ ;  /* 0x0000008042167890 */ /* 0x000fe4000ff7e0ff */
[----:B------:R-:W-:Y:S01]  /*df30*/  USGXT.U32 UR70, UR70, 0xe ;  /* 0x0000000e4646789a */ /* 0x000fe20008000000 */
[----:B------:R-:W-:Y:S01]  /*df40*/  UMOV UR5, URZ ;  /* 0x000000ff00057c82 */ /* 0x000fe20008000000 */
[----:B------:R-:W-:Y:S01]  /*df50*/  UMOV UR7, URZ ;  /* 0x000000ff00077c82 */ /* 0x000fe20008000000 */
[----:B------:R-:W-:-:S02]  /*df60*/  UIADD3.X UR23, UPT, UPT, UR5, 0x40004040, URZ, UP3, !UPT ;  /* 0x4000404005177890 */ /* 0x000fc40009ffe4ff */
[----:B------:R-:W-:Y:S01]  /*df70*/  UIADD3 UR28, UP3, UPT, UR70, 0x2, URZ ;  /* 0x00000002461c7890 */ /* 0x000fe2000ff7e0ff */
[----:B------:R-:W-:Y:S01]  /*df80*/  UMOV UR32, UR4 ;  /* 0x0000000400207c82 */ /* 0x000fe20008000000 */
[----:B------:R-:W-:Y:S02]  /*df90*/  UMOV UR33, URZ ;  /* 0x000000ff00217c82 */ /* 0x000fe40008000000 */
[----:B------:R-:W-:Y:S01]  /*dfa0*/  UIADD3.X UR29, UPT, UPT, UR7, 0x40004040, URZ, UP3, !UPT ;  /* 0x40004040071d7890 */ /* 0x000fe20009ffe4ff */
[----:B------:R-:W-:Y:S01]  /*dfb0*/  UMOV UR5, UR32 ;  /* 0x0000002000057c82 */ /* 0x000fe20008000000 */
[----:B------:R-:W-:Y:S02]  /*dfc0*/  UIADD3.64 UR62, UPT, UPT, UR22, 0x80, URZ ;  /* 0x00000080163e7897 */ /* 0x000fe4000fffe0ff */
[----:B------:R-:W-:Y:S02]  /*dfd0*/  UIADD3.64 UR64, UPT, UPT, UR28, 0x2, URZ ;  /* 0x000000021c407897 */ /* 0x000fe4000fffe0ff */
[----:B------:R-:W-:-:S02]  /*dfe0*/  UIADD3.64 UR32, UPT, UPT, UR22, 0x100, URZ ;  /* 0x0000010016207897 */ /* 0x000fc4000fffe0ff */
[----:B------:R-:W-:Y:S02]  /*dff0*/  UIADD3.64 UR48, UPT, UPT, UR28, 0x4, URZ ;  /* 0x000000041c307897 */ /* 0x000fe4000fffe0ff */
[----:B------:R-:W-:Y:S02]  /*e000*/  UIADD3.64 UR34, UPT, UPT, UR22, 0x180, URZ ;  /* 0x0000018016227897 */ /* 0x000fe4000fffe0ff */
[----:B------:R-:W-:Y:S01]  /*e010*/  UIADD3.64 UR58, UPT, UPT, UR28, 0xfe, URZ ;  /* 0x000000fe1c3a7897 */ /* 0x000fe2000fffe0ff */
[----:B------:R-:W-:Y:S01]  /*e020*/  UMOV UR68, 0x0 ;  /* 0x0000000000447882 */ /* 0x000fe20000000000 */
[----:B------:R-:W-:Y:S01]  /*e030*/  UMOV UR69, 0x4088490 ;  /* 0x0408849000457882 */ /* 0x000fe20000000000 */
[----:B------:R-:W-:Y:S01]  /*e040*/  UMOV UR67, 0x40004040 ;  /* 0x4000404000437882 */ /* 0x000fe20000000000 */
[----:B------:R-:W-:Y:S01]  /*e050*/  UMOV UR71, 0x40004040 ;  /* 0x4000404000477882 */ /* 0x000fe20000000000 */
[----:B------:R-:W-:Y:S01]  /*e060*/  UMOV UR52, 0x0 ;  /* 0x0000000000347882 */ /* 0x000fe20000000000 */
[----:B------:R-:W-:Y:S01]  /*e070*/  UMOV UR53, 0x4088490 ;  /* 0x0408849000357882 */ /* 0x000fe20000000000 */
[----:B------:R1:W-:Y:S01]  /*e080*/  UTCHMMA gdesc[UR66], gdesc[UR70], tmem[UR8], tmem[UR68], idesc[UR69], !UPT ;  /* 0x00ff4446420075ea */ /* 0x0003e2000f800008 */
[----:B------:R-:W-:Y:S01]  /*e090*/  UMOV UR60, 0x0 ;  /* 0x00000000003c7882 */ /* 0x000fe20000000000 */
[----:B------:R-:W-:Y:S01]  /*e0a0*/  UMOV UR61, 0x4088490 ;  /* 0x04088490003d7882 */ /* 0x000fe20000000000 */
[----:B------:R-:W-:-:S02]  /*e0b0*/  UIADD3.64 UR36, UPT, UPT, UR22, 0x200, URZ ;  /* 0x0000020016247897 */ /* 0x000fc4000fffe0ff */
[----:B------:R-:W-:Y:S01]  /*e0c0*/  UTCHMMA gdesc[UR22], gdesc[UR28], tmem[UR8], tmem[UR52], idesc[UR53], UPT ;  /* 0x00ff341c160075ea */ /* 0x000fe2000b800008 */
[----:B------:R-:W-:Y:S01]  /*e0d0*/  UMOV UR16, 0x0 ;  /* 0x0000000000107882 */ /* 0x000fe20000000000 */
[----:B------:R-:W-:Y:S01]  /*e0e0*/  UMOV UR17, 0x4088490 ;  /* 0x0408849000117882 */ /* 0x000fe20000000000 */
[----:B------:R-:W-:Y:S01]  /*e0f0*/  UIADD3.64 UR38, UPT, UPT, UR22, 0x280, URZ ;  /* 0x0000028016267897 */ /* 0x000fe2000fffe0ff */
[----:B------:R-:W-:Y:S01]  /*e100*/  UTCHMMA gdesc[UR62], gdesc[UR64], tmem[UR8], tmem[UR60], idesc[UR61], UPT ;  /* 0x00ff3c403e0075ea */ /* 0x000fe2000b800008 */
[----:B------:R-:W-:Y:S01]  /*e110*/  UMOV UR18, 0x0 ;  /* 0x0000000000127882 */ /* 0x000fe20000000000 */
[----:B-1----:R-:W-:Y:S01]  /*e120*/  UIADD3.64 UR66, UPT, UPT, UR28, 0x100, URZ ;  /* 0x000001001c427897 */ /* 0x002fe2000fffe0ff */
[----:B------:R1:W-:Y:S01]  /*e130*/  UTCHMMA gdesc[UR32], gdesc[UR48], tmem[UR8], tmem[UR16], idesc[UR17], UPT ;  /* 0x00ff1030200075ea */ /* 0x0003e2000b800008 */
[----:B------:R-:W-:Y:S01]  /*e140*/  UIADD3.64 UR70, UPT, UPT, UR28, 0x102, URZ ;  /* 0x000001021c467897 */ /* 0x000fe2000fffe0ff */
[----:B------:R-:W-:Y:S01]  /*e150*/  UMOV UR19, 0x4088490 ;  /* 0x0408849000137882 */ /* 0x000fe20000000000 */
[----:B------:R-:W-:Y:S01]  /*e160*/  UIADD3.64 UR40, UPT, UPT, UR22, 0x300, URZ ;  /* 0x0000030016287897 */ /* 0x000fe2000fffe0ff */
[----:B------:R2:W-:Y:S01]  /*e170*/  UTCHMMA gdesc[UR34], gdesc[UR58], tmem[UR8], tmem[UR18], idesc[UR19], UPT ;  /* 0x00ff123a220075ea */ /* 0x0005e2000b800008 */
[----:B------:R-:W-:-:S02]  /*e180*/  UIADD3.64 UR42, UPT, UPT, UR22, 0x380, URZ ;  /* 0x00000380162a7897 */ /* 0x000fc4000fffe0ff */
[----:B------:R-:W-:Y:S02]  /*e190*/  UIADD3.64 UR44, UPT, UPT, UR22, 0x400, URZ ;  /* 0x00000400162c7897 */ /* 0x000fe4000fffe0ff */
[----:B-1----:R-:W-:Y:S02]  /*e1a0*/  UIADD3.64 UR16, UPT, UPT, UR28, 0x104, URZ ;  /* 0x000001041c107897 */ /* 0x002fe4000fffe0ff */
[----:B------:R-:W-:Y:S02]  /*e1b0*/  UIADD3.64 UR46, UPT, UPT, UR22, 0x480, URZ ;  /* 0x00000480162e7897 */ /* 0x000fe4000fffe0ff */
[----:B------:R-:W-:Y:S02]  /*e1c0*/  UIADD3.64 UR50, UPT, UPT, UR22, 0x500, URZ ;  /* 0x0000050016327897 */ /* 0x000fe4000fffe0ff */
[----:B--2---:R-:W-:Y:S02]  /*e1d0*/  UIADD3.64 UR18, UPT, UPT, UR28, 0x1fe, URZ ;  /* 0x000001fe1c127897 */ /* 0x004fe4000fffe0ff */
[----:B------:R-:W-:-:S02]  /*e1e0*/  UIADD3.64 UR52, UPT, UPT, UR22, 0x580, URZ ;  /* 0x0000058016347897 */ /* 0x000fc4000fffe0ff */
[----:B------:R-:W-:Y:S02]  /*e1f0*/  UIADD3.64 UR56, UPT, UPT, UR22, 0x600, URZ ;  /* 0x0000060016387897 */ /* 0x000fe4000fffe0ff */
[----:B------:R-:W-:Y:S02]  /*e200*/  UIADD3.64 UR54, UPT, UPT, UR22, 0x680, URZ ;  /* 0x0000068016367897 */ /* 0x000fe4000fffe0ff */
[----:B------:R-:W-:Y:S02]  /*e210*/  UIADD3.64 UR68, UPT, UPT, UR22, 0x700, URZ ;  /* 0x0000070016447897 */ /* 0x000fe4000fffe0ff */
[----:B------:R-:W-:Y:S01]  /*e220*/  UIADD3.64 UR60, UPT, UPT, UR28, 0x200, URZ ;  /* 0x000002001c3c7897 */ /* 0x000fe2000fffe0ff */
[----:B------:R-:W-:Y:S01]  /*e230*/  UMOV UR20, 0x0 ;  /* 0x0000000000147882 */ /* 0x000fe20000000000 */
[----:B------:R-:W-:Y:S01]  /*e240*/  UMOV UR21, 0x4088490 ;  /* 0x0408849000157882 */ /* 0x000fe20000000000 */
[----:B------:R-:W-:Y:S01]  /*e250*/  UIADD3.64 UR22, UPT, UPT, UR28, 0x202, URZ ;  /* 0x000002021c167897 */ /* 0x000fe2000fffe0ff */
[----:B------:R-:W-:Y:S01]  /*e260*/  UTCHMMA gdesc[UR36], gdesc[UR66], tmem[UR8], tmem[UR20], idesc[UR21], UPT ;  /* 0x00ff1442240075ea */ /* 0x000fe2000b800008 */
[----:B------:R-:W-:Y:S01]  /*e270*/  UMOV UR64, 0x0 ;  /* 0x0000000000407882 */ /* 0x000fe20000000000 */
[----:B------:R-:W-:Y:S01]  /*e280*/  UMOV UR65, 0x4088490 ;  /* 0x0408849000417882 */ /* 0x000fe20000000000 */
[----:B------:R-:W-:Y:S01]  /*e290*/  UIADD3.64 UR62, UPT, UPT, UR28, 0x204, URZ ;  /* 0x000002041c3e7897 */ /* 0x000fe2000fffe0ff */
[----:B------:R1:W-:Y:S01]  /*e2a0*/  UTCHMMA gdesc[UR38], gdesc[UR70], tmem[UR8], tmem[UR64], idesc[UR65], UPT ;  /* 0x00ff4046260075ea */ /* 0x0003e2000b800008 */
[----:B------:R-:W-:-:S02]  /*e2b0*/  UIADD3.64 UR32, UPT, UPT, UR28, 0x2fe, URZ ;  /* 0x000002fe1c207897 */ /* 0x000fc4000fffe0ff */
[----:B------:R-:W-:Y:S01]  /*e2c0*/  UIADD3.64 UR48, UPT, UPT, UR28, 0x300, URZ ;  /* 0x000003001c307897 */ /* 0x000fe2000fffe0ff */
[----:B------:R-:W-:Y:S01]  /*e2d0*/  UMOV UR34, 0x0 ;  /* 0x0000000000227882 */ /* 0x000fe20000000000 */
[----:B------:R-:W-:Y:S01]  /*e2e0*/  UMOV UR35, 0x4088490 ;  /* 0x0408849000237882 */ /* 0x000fe20000000000 */
[----:B------:R-:W-:Y:S01]  /*e2f0*/  UMOV UR58, 0x0 ;  /* 0x00000000003a7882 */ /* 0x000fe20000000000 */
[----:B------:R-:W-:Y:S01]  /*e300*/  UMOV UR59, 0x4088490 ;  /* 0x04088490003b7882 */ /* 0x000fe20000000000 */
[----:B------:R2:W-:Y:S01]  /*e310*/  UTCHMMA gdesc[UR40], gdesc[UR16], tmem[UR8], tmem[UR34], idesc[UR35], UPT ;  /* 0x00ff2210280075ea */ /* 0x0005e2000b800008 */
[----:B-1----:R-:W-:Y:S01]  /*e320*/  UIADD3.64 UR64, UPT, UPT, UR28, 0x302, URZ ;  /* 0x000003021c407897 */ /* 0x002fe2000fffe0ff */
[----:B------:R2:W-:Y:S01]  /*e330*/  UTCHMMA gdesc[UR42], gdesc[UR18], tmem[UR8], tmem[UR58], idesc[UR59], UPT ;  /* 0x00ff3a122a0075ea */ /* 0x0005e2000b800008 */
[----:B------:R-:W-:Y:S01]  /*e340*/  UIADD3.64 UR28, UPT, UPT, UR28, 0x304, URZ ;  /* 0x000003041c1c7897 */ /* 0x000fe2000fffe0ff */
[----:B------:R-:W-:Y:S01]  /*e350*/  UMOV UR66, 0x0 ;  /* 0x0000000000427882 */ /* 0x000fe20000000000 */
[----:B------:R-:W-:Y:S01]  /*e360*/  UMOV UR67, 0x4088490 ;  /* 0x0408849000437882 */ /* 0x000fe20000000000 */
[----:B------:R-:W-:Y:S01]  /*e370*/  UMOV UR24, 0x0 ;  /* 0x0000000000187882 */ /* 0x000fe20000000000 */
[----:B------:R2:W-:Y:S01]  /*e380*/  UTCHMMA gdesc[UR44], gdesc[UR60], tmem[UR8], tmem[UR66], idesc[UR67], UPT ;  /* 0x00ff423c2c0075ea */ /* 0x0005e2000b800008 */
[----:B------:R2:W-:Y:S01]  /*e390*/  UTCHMMA gdesc[UR46], gdesc[UR22], tmem[UR8], tmem[UR20], idesc[UR21], UPT ;  /* 0x00ff14162e0075ea */ /* 0x0005e2000b800008 */
[----:B------:R-:W-:Y:S01]  /*e3a0*/  UMOV UR25, 0x4088490 ;  /* 0x0408849000197882 */ /* 0x000fe20000000000 */
[----:B------:R2:W-:Y:S01]  /*e3b0*/  UTCHMMA gdesc[UR50], gdesc[UR62], tmem[UR8], tmem[UR34], idesc[UR35], UPT ;  /* 0x00ff223e320075ea */ /* 0x0005e2000b800008 */
[----:B------:R-:W-:Y:S01]  /*e3c0*/  UMOV UR26, 0x0 ;  /* 0x00000000001a7882 */ /* 0x000fe20000000000 */
[----:B------:R-:W-:Y:S01]  /*e3d0*/  UMOV UR27, 0x4088490 ;  /* 0x04088490001b7882 */ /* 0x000fe20000000000 */
[----:B------:R2:W-:Y:S01]  /*e3e0*/  UTCHMMA gdesc[UR52], gdesc[UR32], tmem[UR8], tmem[UR58], idesc[UR59], UPT ;  /* 0x00ff3a20340075ea */ /* 0x0005e2000b800008 */
[----:B------:R-:W-:Y:S01]  /*e3f0*/  UMOV UR30, 0x0 ;  /* 0x00000000001e7882 */ /* 0x000fe20000000000 */
[----:B------:R-:W-:Y:S01]  /*e400*/  UMOV UR31, 0x4088490 ;  /* 0x04088490001f7882 */ /* 0x000fe20000000000 */
[----:B------:R2:W-:Y:S01]  /*e410*/  UTCHMMA gdesc[UR56], gdesc[UR48], tmem[UR8], tmem[UR24], idesc[UR25], UPT ;  /* 0x00ff1830380075ea */ /* 0x0005e2000b800008 */
[----:B------:R2:W-:Y:S01]  /*e420*/  UTCHMMA gdesc[UR54], gdesc[UR64], tmem[UR8], tmem[UR26], idesc[UR27], UPT ;  /* 0x00ff1a40360075ea */ /* 0x0005e2000b800008 */
[----:B------:R2:W-:Y:S01]  /*e430*/  UTCHMMA gdesc[UR68], gdesc[UR28], tmem[UR8], tmem[UR30], idesc[UR31], UPT ;  /* 0x00ff1e1c440075ea */ /* 0x0005e2000b800008 */
[----:B------:R2:W-:Y:S01]  /*e440*/  UTCBAR [UR5], URZ ;  /* 0x000000ff050073e9 */ /* 0x0005e200080000ff */
[----:B------:R-:W-:Y:S01]  /*e450*/  NOP ;  /* 0x0000000000007918 */ /* 0x000fe20000000000 */
.L_x_6:
[----:B0-----:R-:W0:Y:S01]  /*e460*/  LDC R3, c[0x0][0x3ac] ;  /* 0x0000eb00ff037b82 */ /* 0x001e220000000800 */
[----:B--2---:R-:W-:Y:S01]  /*e470*/  UMOV UR5, URZ ;  /* 0x000000ff00057c82 */ /* 0x004fe20008000000 */
[----:B0-----:R-:W-:Y:S01]  /*e480*/  IMAD.SHL.U32 R6, R3, 0x100, RZ ;  /* 0x0000010003067824 */ /* 0x001fe200078e00ff */
[----:B------:R-:W-:Y:S06]  /*e490*/  BRA.U !UP2, `(.L_x_7) ;  /* 0x000001010a487547 */ /* 0x000fec000b800000 */
[----:B------:R-:W-:Y:S01]  /*e4a0*/  SHF.R.S32.HI R4, RZ, 0x1f, R5 ;  /* 0x0000001fff047819 */ /* 0x000fe20000011405 */
[----:B------:R-:W-:Y:S01]  /*e4b0*/  UIADD3.64 UR16, UPT, UPT, UR12, 0x80, URZ ;  /* 0x000000800c107897 */ /* 0x000fe2000fffe0ff */
[----:B------:R-:W-:Y:S01]  /*e4c0*/  SHF.R.S32.HI R3, RZ, 0x1f, R6 ;  /* 0x0000001fff037819 */ /* 0x000fe20000011406 */
[----:B------:R-:W-:Y:S01]  /*e4d0*/  UIADD3.64 UR18, UPT, UPT, UR14, 0x2, URZ ;  /* 0x000000020e127897 */ /* 0x000fe2000fffe0ff */
[C---:B------:R-:W-:Y:S01]  /*e4e0*/  SHF.L.U64.HI R4, R5.reuse, 0x1, R4 ;  /* 0x0000000105047819 */ /* 0x040fe20000010204 */
[----:B------:R-:W-:Y:S01]  /*e4f0*/  IMAD.SHL.U32 R5, R5, 0x2, RZ ;  /* 0x0000000205057824 */ /* 0x000fe200078e00ff */
[----:B------:R-:W-:Y:S01]  /*e500*/  SHF.L.U64.HI R3, R6, 0x1, R3 ;  /* 0x0000000106037819 */ /* 0x000fe20000010203 */
[----:B------:R-:W-:Y:S02]  /*e510*/  UIADD3.64 UR20, UPT, UPT, UR12, 0x100, URZ ;  /* 0x000001000c147897 */ /* 0x000fe4000fffe0ff */
[----:B------:R-:W-:Y:S02]  /*e520*/  UIADD3.64 UR22, UPT, UPT, UR14, 0x4, URZ ;  /* 0x000000040e167897 */ /* 0x000fe4000fffe0ff */
[----:B------:R-:W-:-:S02]  /*e530*/  UIADD3.64 UR24, UPT, UPT, UR12, 0x180, URZ ;  /* 0x000001800c187897 */ /* 0x000fc4000fffe0ff */
[----:B------:R-:W-:Y:S02]  /*e540*/  UIADD3.64 UR26, UPT, UPT, UR14, 0xfe, URZ ;  /* 0x000000fe0e1a7897 */ /* 0x000fe4000fffe0ff */
[----:B------:R-:W-:Y:S02]  /*e550*/  UIADD3.64 UR28, UPT, UPT, UR12, 0x200, URZ ;  /* 0x000002000c1c7897 */ /* 0x000fe4000fffe0ff */
[----:B------:R-:W-:Y:S02]  /*e560*/  UIADD3.64 UR30, UPT, UPT, UR14, 0x100, URZ ;  /* 0x000001000e1e7897 */ /* 0x000fe4000fffe0ff */
        /* <DEDUP_REMOVED lines=19> */
[----:B------:R-:W-:Y:S01]  /*e6a0*/  UIADD3.64 UR70, UPT, UPT, UR14, 0x304, URZ ;  /* 0x000003040e467897 */ /* 0x000fe2000fffe0ff */
[----:B------:R-:W-:Y:S01]  /*e6b0*/  UMOV UR76, 0x1 ;  /* 0x00000001004c7882 */ /* 0x000fe20000000000 */
[----:B------:R-:W-:-:S10]  /*e6c0*/  UMOV UR7, URZ ;  /* 0x000000ff00077c82 */ /* 0x000fd40008000000 */
.L_x_10:
[----:B------:R-:W2:Y:S04]  /*e6d0*/  LDL.LU R35, [R1+0x418] ;  /* 0x0004180001237983 */ /* 0x000ea80000300800 */
[----:B------:R-:W3:Y:S04]  /*e6e0*/  LDL.LU R34, [R1+0x70c] ;  /* 0x00070c0001227983 */ /* 0x000ee80000300800 */
[----:B------:R-:W4:Y:S04]  /*e6f0*/  LDL.LU R37, [R1+0x6f4] ;  /* 0x0006f40001257983 */ /* 0x000f280000300800 */
[----:B-----5:R-:W-:Y:S04]  /*e700*/  STL [R1+0xa6c], R13 ;  /* 0x000a6c0d01007387 */ /* 0x020fe80000100800 */
[----:B------:R-:W-:Y:S04]  /*e710*/  STL [R1+0xa68], R12 ;  /* 0x000a680c01007387 */ /* 0x000fe80000100800 */
[----:B------:R0:W-:Y:S04]  /*e720*/  STL [R1+0xa64], R11 ;  /* 0x000a640b01007387 */ /* 0x0001e80000100800 */
[----:B0-----:R-:W4:Y:S04]  /*e730*/  LDL.LU R11, [R1+0x414] ;  /* 0x00041400010b7983 */ /* 0x001f280000300800 */
[----:B------:R0:W-:Y:S04]  /*e740*/  STL [R1+0xa60], R10 ;  /* 0x000a600a01007387 */ /* 0x0001e80000100800 */
[----:B0-----:R-:W4:Y:S04]  /*e750*/  LDL.LU R10, [R1+0x49c] ;  /* 0x00049c00010a7983 */ /* 0x001f280000300800 */
[----:B------:R0:W-:Y:S04]  /*e760*/  STL [R1+0xa5c], R9 ;  /* 0x000a5c0901007387 */ /* 0x0001e80000100800 */
[----:B0-----:R-:W4:Y:S04]  /*e770*/  LDL.LU R9, [R1+0x6fc] ;  /* 0x0006fc0001097983 */ /* 0x001f280000300800 */
[----:B------:R-:W-:Y:S04]  /*e780*/  STL [R1+0xa58], R8 ;  /* 0x000a580801007387 */ /* 0x000fe80000100800 */
[----:B------:R0:W-:Y:S04]  /*e790*/  STL [R1+0xa54], R3 ;  /* 0x000a540301007387 */ /* 0x0001e80000100800 */
[----:B0-----:R-:W4:Y:S01]  /*e7a0*/  LDL.LU R3, [R1+0x704] ;  /* 0x0007040001037983 */ /* 0x001f220000300800 */
[----:B------:R-:W-:-:S02]  /*e7b0*/  USHF.L.U32 UR5, UR5, 0x1f, URZ ;  /* 0x0000001f05057899 */ /* 0x000fc400080006ff */
[----:B------:R-:W-:Y:S01]  /*e7c0*/  UIADD3 UR6, UPT, UPT, UR6, 0x1, URZ ;  /* 0x0000000106067890 */ /* 0x000fe2000fffe0ff */
[----:B------:R-:W-:Y:S03]  /*e7d0*/  STL [R1+0xa50], R2 ;  /* 0x000a500201007387 */ /* 0x000fe60000100800 */
[----:B------:R-:W-:Y:S01]  /*e7e0*/  IMAD.U32 R6, RZ, RZ, UR5 ;  /* 0x00000005ff067e24 */ /* 0x000fe2000f8e00ff */
[----:B------:R0:W-:Y:S04]  /*e7f0*/  STL [R1+0xa4c], R0 ;  /* 0x000a4c0001007387 */ /* 0x0001e80000100800 */
[----:B------:R-:W1:Y:S01]  /*e800*/  LDCU UR5, c[0x0][0x3a0] ;  /* 0x00007400ff0577ac */ /* 0x000e620008000800 */
[----:B------:R-:W4:Y:S01]  /*e810*/  LDL.LU R36, [R1+0x708] ;  /* 0x0007080001247983 */ /* 0x000f220000300800 */
[----:B0-----:R-:W0:Y:S01]  /*e820*/  S2R R0, SR_TID.X ;  /* 0x0000000000007919 */ /* 0x001e220000002100 */
[----:B-1----:R-:W-:Y:S01]  /*e830*/  UIMAD UR5, UR6, -0x100, UR5 ;  /* 0xffffff00060578a4 */ /* 0x002fe2000f8e0205 */
[----:B0-----:R-:W-:-:S04]  /*e840*/  SHF.R.U32.HI R7, RZ, 0x6, R0 ;  /* 0x00000006ff077819 */ /* 0x001fc80000011600 */
[----:B------:R-:W-:-:S04]  /*e850*/  SGXT.U32 R7, R7, 0x1 ;  /* 0x000000010707781a */ /* 0x000fc80000000000 */
[----:B------:R-:W-:Y:S02]  /*e860*/  ISETP.GE.AND P0, PT, R7, UR5, PT ;  /* 0x0000000507007c0c */ /* 0x000fe4000bf06270 */
[-C--:B--2---:R-:W-:Y:S02]  /*e870*/  IADD3 R35, P1, PT, R35, R5.reuse, RZ ;  /* 0x0000000523237210 */ /* 0x084fe40007f3e0ff */
[----:B---3--:R-:W-:-:S03]  /*e880*/  IADD3 R34, P3, PT, R34, R5, RZ ;  /* 0x0000000522227210 */ /* 0x008fc60007f7e0ff */
[----:B------:R0:W-:Y:S04]  /*e890*/  STL [R1+0x418], R35 ;  /* 0x0004182301007387 */ /* 0x0001e80000100800 */
[----:B0-----:R-:W2:Y:S04]  /*e8a0*/  LDL.LU R35, [R1+0x6ec] ;  /* 0x0006ec0001237983 */ /* 0x001ea80000300800 */
[----:B------:R0:W-:Y:S04]  /*e8b0*/  STL [R1+0x70c], R34 ;  /* 0x00070c2201007387 */ /* 0x0001e80000100800 */
[----:B0-----:R-:W3:Y:S04]  /*e8c0*/  LDL.LU R34, [R1+0x700] ;  /* 0x0007000001227983 */ /* 0x001ee80000300800 */
[----:B------:R-:W3:Y:S04]  /*e8d0*/  LDL.LU R13, [R1+0x6e4] ;  /* 0x0006e400010d7983 */ /* 0x000ee80000300800 */
[----:B------:R-:W3:Y:S04]  /*e8e0*/  LDL.LU R12, [R1+0x6f8] ;  /* 0x0006f800010c7983 */ /* 0x000ee80000300800 */
[----:B------:R-:W3:Y:S04]  /*e8f0*/  LDL.LU R8, [R1+0x498] ;  /* 0x0004980001087983 */ /* 0x000ee80000300800 */
[----:B------:R-:W3:Y:S01]  /*e900*/  LDL.LU R7, [R1+0x410] ;  /* 0x0004100001077983 */ /* 0x000ee20000300800 */
[----:B----4-:R-:W-:-:S05]  /*e910*/  IADD3 R3, P4, PT, R3, R5, RZ ;  /* 0x0000000503037210 */ /* 0x010fca0007f9e0ff */
[----:B------:R0:W-:Y:S04]  /*e920*/  STL [R1+0x704], R3 ;  /* 0x0007040301007387 */ /* 0x0001e80000100800 */
[----:B0-----:R-:W4:Y:S04]  /*e930*/  LDL.LU R3, [R1+0x6dc] ;  /* 0x0006dc0001037983 */ /* 0x001f280000300800 */
[----:B------:R-:W4:Y:S01]  /*e940*/  LDL.LU R2, [R1+0x6f0] ;  /* 0x0006f00001027983 */ /* 0x000f220000300800 */
[-C--:B------:R-:W-:Y:S01]  /*e950*/  IADD3 R9, P5, PT, R9, R5.reuse, RZ ;  /* 0x0000000509097210 */ /* 0x080fe20007fbe0ff */
[----:B------:R-:W-:Y:S01]  /*e960*/  IMAD.X R11, R11, 0x1, R4, P1 ;  /* 0x000000010b0b7824 */ /* 0x000fe200008e0604 */
[----:B------:R-:W-:-:S03]  /*e970*/  IADD3 R10, P6, PT, R10, R5, RZ ;  /* 0x000000050a0a7210 */ /* 0x000fc60007fde0ff */
[----:B------:R-:W-:Y:S01]  /*e980*/  STL [R1+0x6fc], R9 ;  /* 0x0006fc0901007387 */ /* 0x000fe20000100800 */
[----:B------:R-:W-:-:S03]  /*e990*/  IADD3 R37, P1, PT, R37, R5, RZ ;  /* 0x0000000525257210 */ /* 0x000fc60007f3e0ff */
[----:B------:R-:W-:Y:S01]  /*e9a0*/  STL [R1+0x49c], R10 ;  /* 0x00049c0a01007387 */ /* 0x000fe20000100800 */
[----:B------:R-:W-:-:S03]  /*e9b0*/  IMAD.X R36, R36, 0x1, R4, P3 ;  /* 0x0000000124247824 */ /* 0x000fc600018e0604 */
[----:B------:R0:W-:Y:S04]  /*e9c0*/  STL [R1+0x414], R11 ;  /* 0x0004140b01007387 */ /* 0x0001e80000100800 */
[----:B0-----:R-:W4:Y:S04]  /*e9d0*/  LDL.LU R11, [R1+0x6d4] ;  /* 0x0006d400010b7983 */ /* 0x001f280000300800 */
[----:B------:R-:W4:Y:S04]  /*e9e0*/  LDL.LU R10, [R1+0x6e8] ;  /* 0x0006e800010a7983 */ /* 0x000f280000300800 */
[----:B------:R-:W4:Y:S04]  /*e9f0*/  LDL.LU R9, [R1+0x6cc] ;  /* 0x0006cc0001097983 */ /* 0x000f280000300800 */
[----:B------:R-:W-:Y:S04]  /*ea00*/  STL [R1+0x6f4], R37 ;  /* 0x0006f42501007387 */ /* 0x000fe80000100800 */
[----:B------:R-:W-:Y:S01]  /*ea10*/  STL [R1+0x708], R36 ;  /* 0x0007082401007387 */ /* 0x000fe20000100800 */
[----:B--2---:R-:W-:-:S05]  /*ea20*/  IADD3 R35, P3, PT, R35, R5, RZ ;  /* 0x0000000523237210 */ /* 0x004fca0007f7e0ff */
[----:B------:R-:W-:Y:S01]  /*ea30*/  STL [R1+0x6ec], R35 ;  /* 0x0006ec2301007387 */ /* 0x000fe20000100800 */
[----:B---3--:R-:W-:Y:S01]  /*ea40*/  IMAD.X R34, R34, 0x1, R4, P4 ;  /* 0x0000000122227824 */ /* 0x008fe200020e0604 */
[----:B------:R-:W-:-:S04]  /*ea50*/  IADD3 R13, P4, PT, R13, R5, RZ ;  /* 0x000000050d0d7210 */ /* 0x000fc80007f9e0ff */
[----:B------:R-:W-:Y:S01]  /*ea60*/  STL [R1+0x700], R34 ;  /* 0x0007002201007387 */ /* 0x000fe20000100800 */
[----:B------:R-:W-:-:S03]  /*ea70*/  IMAD.X R12, R12, 0x1, R4, P5 ;  /* 0x000000010c0c7824 */ /* 0x000fc600028e0604 */
[----:B------:R-:W-:Y:S01]  /*ea80*/  STL [R1+0x6e4], R13 ;  /* 0x0006e40d01007387 */ /* 0x000fe20000100800 */
[----:B------:R-:W-:-:S03]  /*ea90*/  IADD3 R8, P5, PT, R8, R5, RZ ;  /* 0x0000000508087210 */ /* 0x000fc60007fbe0ff */
[----:B------:R0:W-:Y:S01]  /*eaa0*/  STL [R1+0x6f8], R12 ;  /* 0x0006f80c01007387 */ /* 0x0001e20000100800 */
[----:B------:R-:W-:-:S03]  /*eab0*/  IMAD.X R7, R7, 0x1, R4, P6 ;  /* 0x0000000107077824 */ /* 0x000fc600030e0604 */
[----:B0-----:R-:W2:Y:S04]  /*eac0*/  LDL.LU R12, [R1+0x6e0] ;  /* 0x0006e000010c7983 */ /* 0x001ea80000300800 */
[----:B------:R0:W-:Y:S04]  /*ead0*/  STL [R1+0x498], R8 ;  /* 0x0004980801007387 */ /* 0x0001e80000100800 */
[----:B0-----:R-:W3:Y:S04]  /*eae0*/  LDL.LU R8, [R1+0x490] ;  /* 0x0004900001087983 */ /* 0x001ee80000300800 */
[----:B------:R0:W-:Y:S04]  /*eaf0*/  STL [R1+0x410], R7 ;  /* 0x0004100701007387 */ /* 0x0001e80000100800 */
[----:B0-----:R-:W3:Y:S01]  /*eb00*/  LDL.LU R7, [R1+0x494] ;  /* 0x0004940001077983 */ /* 0x001ee20000300800 */
[----:B----4-:R-:W-:Y:S01]  /*eb10*/  IADD3 R3, P6, PT, R3, R5, RZ ;  /* 0x0000000503037210 */ /* 0x010fe20007fde0ff */
[----:B------:R-:W-:-:S04]  /*eb20*/  IMAD.X R2, R2, 0x1, R4, P1 ;  /* 0x0000000102027824 */ /* 0x000fc800008e0604 */
[----:B------:R0:W-:Y:S04]  /*eb30*/  STL [R1+0x6dc], R3 ;  /* 0x0006dc0301007387 */ /* 0x0001e80000100800 */
[----:B0-----:R-:W4:Y:S04]  /*eb40*/  LDL.LU R3, [R1+0x6c4] ;  /* 0x0006c40001037983 */ /* 0x001f280000300800 */
[----:B------:R0:W-:Y:S04]  /*eb50*/  STL [R1+0x6f0], R2 ;  /* 0x0006f00201007387 */ /* 0x0001e80000100800 */
[----:B0-----:R-:W4:Y:S01]  /*eb60*/  LDL.LU R2, [R1+0x6d8] ;  /* 0x0006d80001027983 */ /* 0x001f220000300800 */
[----:B------:R-:W-:Y:S01]  /*eb70*/  IADD3 R11, P1, PT, R11, R5, RZ ;  /* 0x000000050b0b7210 */ /* 0x000fe20007f3e0ff */
[----:B------:R-:W-:-:S02]  /*eb80*/  IMAD.X R10, R10, 0x1, R4, P3 ;  /* 0x000000010a0a7824 */ /* 0x000fc400018e0604 */
[----:B------:R-:W4:Y:S01]  /*eb90*/  LDL.LU R36, [R1+0x6bc] ;  /* 0x0006bc0001247983 */ /* 0x000f220000300800 */
[----:B------:R-:W-:-:S03]  /*eba0*/  IADD3 R9, P3, PT, R9, R5, RZ ;  /* 0x0000000509097210 */ /* 0x000fc60007f7e0ff */
[----:B------:R0:W-:Y:S04]  /*ebb0*/  STL [R1+0x6d4], R11 ;  /* 0x0006d40b01007387 */ /* 0x0001e80000100800 */
[----:B------:R-:W4:Y:S04]  /*ebc0*/  LDL.LU R35, [R1+0x6d0] ;  /* 0x0006d00001237983 */ /* 0x000f280000300800 */
[----:B------:R1:W-:Y:S04]  /*ebd0*/  STL [R1+0x6e8], R10 ;  /* 0x0006e80a01007387 */ /* 0x0003e80000100800 */
[----:B------:R-:W4:Y:S04]  /*ebe0*/  LDL.LU R34, [R1+0x6b4] ;  /* 0x0006b40001227983 */ /* 0x000f280000300800 */
[----:B------:R1:W-:Y:S04]  /*ebf0*/  STL [R1+0x6cc], R9 ;  /* 0x0006cc0901007387 */ /* 0x0003e80000100800 */
[----:B------:R-:W4:Y:S04]  /*ec00*/  LDL.LU R13, [R1+0x6c8] ;  /* 0x0006c800010d7983 */ /* 0x000f280000300800 */
[----:B0-----:R-:W4:Y:S04]  /*ec10*/  LDL.LU R11, [R1+0x488] ;  /* 0x00048800010b7983 */ /* 0x001f280000300800 */
[----:B-1----:R-:W4:Y:S04]  /*ec20*/  LDL.LU R10, [R1+0x48c] ;  /* 0x00048c00010a7983 */ /* 0x002f280000300800 */
[----:B------:R-:W4:Y:S01]  /*ec30*/  LDL.LU R9, [R1+0x6ac] ;  /* 0x0006ac0001097983 */ /* 0x000f220000300800 */
[----:B--2---:R-:W-:Y:S01]  /*ec40*/  IMAD.X R12, R12, 0x1, R4, P4 ;  /* 0x000000010c0c7824 */ /* 0x004fe200020e0604 */
[----:B---3--:R-:W-:-:S05]  /*ec50*/  IADD3 R8, P4, PT, R8, R5, RZ ;  /* 0x0000000508087210 */ /* 0x008fca0007f9e0ff */
[----:B------:R0:W-:Y:S04]  /*ec60*/  STL [R1+0x490], R8 ;  /* 0x0004900801007387 */ /* 0x0001e80000100800 */
[----:B------:R-:W-:Y:S01]  /*ec70*/  STL [R1+0x6e0], R12 ;  /* 0x0006e00c01007387 */ /* 0x000fe20000100800 */
[----:B------:R-:W-:-:S03]  /*ec80*/  IMAD.X R7, R7, 0x1, R4, P5 ;  /* 0x0000000107077824 */ /* 0x000fc600028e0604 */
[----:B0-----:R-:W2:Y:S04]  /*ec90*/  LDL.LU R8, [R1+0x6c0] ;  /* 0x0006c00001087983 */ /* 0x001ea80000300800 */
[----:B------:R0:W-:Y:S04]  /*eca0*/  STL [R1+0x494], R7 ;  /* 0x0004940701007387 */ /* 0x0001e80000100800 */
[----:B0-----:R-:W3:Y:S04]  /*ecb0*/  LDL.LU R7, [R1+0x6a4] ;  /* 0x0006a40001077983 */ /* 0x001ee80000300800 */
[----:B------:R-:W3:Y:S01]  /*ecc0*/  LDL.LU R12, [R1+0x6b8] ;  /* 0x0006b800010c7983 */ /* 0x000ee20000300800 */
[----:B----4-:R-:W-:-:S05]  /*ecd0*/  IADD3 R3, P5, PT, R3, R5, RZ ;  /* 0x0000000503037210 */ /* 0x010fca0007fbe0ff */
[----:B------:R0:W-:Y:S01]  /*ece0*/  STL [R1+0x6c4], R3 ;  /* 0x0006c40301007387 */ /* 0x0001e20000100800 */
[----:B------:R-:W-:-:S03]  /*ecf0*/  IMAD.X R2, R2, 0x1, R4, P6 ;  /* 0x0000000102027824 */ /* 0x000fc600030e0604 */
[----:B0-----:R-:W4:Y:S04]  /*ed00*/  LDL.LU R3, [R1+0x69c] ;  /* 0x00069c0001037983 */ /* 0x001f280000300800 */
[----:B------:R0:W-:Y:S04]  /*ed10*/  STL [R1+0x6d8], R2 ;  /* 0x0006d80201007387 */ /* 0x0001e80000100800 */
[----:B0-----:R-:W4:Y:S01]  /*ed20*/  LDL.LU R2, [R1+0x6b0] ;  /* 0x0006b00001027983 */ /* 0x001f220000300800 */
[-C--:B------:R-:W-:Y:S01]  /*ed30*/  IADD3 R36, P6, PT, R36, R5.reuse, RZ ;  /* 0x0000000524247210 */ /* 0x080fe20007fde0ff */
[----:B------:R-:W-:Y:S01]  /*ed40*/  IMAD.X R35, R35, 0x1, R4, P1 ;  /* 0x0000000123237824 */ /* 0x000fe200008e0604 */
[----:B------:R-:W-:-:S03]  /*ed50*/  IADD3 R34, P1, PT, R34, R5, RZ ;  /* 0x0000000522227210 */ /* 0x000fc60007f3e0ff */
[----:B------:R-:W-:Y:S04]  /*ed60*/  STL [R1+0x6bc], R36 ;  /* 0x0006bc2401007387 */ /* 0x000fe80000100800 */
[----:B------:R-:W-:Y:S01]  /*ed70*/  STL [R1+0x6d0], R35 ;  /* 0x0006d02301007387 */ /* 0x000fe20000100800 */
[----:B------:R-:W-:-:S03]  /*ed80*/  IMAD.X R13, R13, 0x1, R4, P3 ;  /* 0x000000010d0d7824 */ /* 0x000fc600018e0604 */
[----:B------:R-:W-:Y:S01]  /*ed90*/  STL [R1+0x6b4], R34 ;  /* 0x0006b42201007387 */ /* 0x000fe20000100800 */
[----:B------:R-:W-:-:S03]  /*eda0*/  IADD3 R11, P3, PT, R11, R5, RZ ;  /* 0x000000050b0b7210 */ /* 0x000fc60007f7e0ff */
[----:B------:R-:W-:Y:S01]  /*edb0*/  STL [R1+0x6c8], R13 ;  /* 0x0006c80d01007387 */ /* 0x000fe20000100800 */
[----:B------:R-:W-:-:S03]  /*edc0*/  IMAD.X R10, R10, 0x1, R4, P4 ;  /* 0x000000010a0a7824 */ /* 0x000fc600020e0604 */
[----:B------:R0:W-:Y:S01]  /*edd0*/  STL [R1+0x488], R11 ;  /* 0x0004880b01007387 */ /* 0x0001e20000100800 */
[----:B------:R-:W-:-:S03]  /*ede0*/  IADD3 R9, P4, PT, R9, R5, RZ ;  /* 0x0000000509097210 */ /* 0x000fc60007f9e0ff */
[----:B0-----:R-:W4:Y:S04]  /*edf0*/  LDL.LU R11, [R1+0x480] ;  /* 0x00048000010b7983 */ /* 0x001f280000300800 */
[----:B------:R0:W-:Y:S04]  /*ee00*/  STL [R1+0x48c], R10 ;  /* 0x00048c0a01007387 */ /* 0x0001e80000100800 */
[----:B0-----:R-:W4:Y:S04]  /*ee10*/  LDL.LU R10, [R1+0x484] ;  /* 0x00048400010a7983 */ /* 0x001f280000300800 */
[----:B------:R0:W-:Y:S04]  /*ee20*/  STL [R1+0x6ac], R9 ;  /* 0x0006ac0901007387 */ /* 0x0001e80000100800 */
[----:B0-----:R-:W4:Y:S01]  /*ee30*/  LDL.LU R9, [R1+0x694] ;  /* 0x0006940001097983 */ /* 0x001f220000300800 */
[----:B--2---:R-:W-:-:S05]  /*ee40*/  IMAD.X R8, R8, 0x1, R4, P5 ;  /* 0x0000000108087824 */ /* 0x004fca00028e0604 */
[----:B------:R0:W-:Y:S01]  /*ee50*/  STL [R1+0x6c0], R8 ;  /* 0x0006c00801007387 */ /* 0x0001e20000100800 */
[----:B---3--:R-:W-:-:S03]  /*ee60*/  IADD3 R7, P5, PT, R7, R5, RZ ;  /* 0x0000000507077210 */ /* 0x008fc60007fbe0ff */
[----:B0-----:R-:W2:Y:S01]  /*ee70*/  LDL.LU R8, [R1+0x6a8] ;  /* 0x0006a80001087983 */ /* 0x001ea20000300800 */
[----:B------:R-:W-:-:S03]  /*ee80*/  IMAD.X R12, R12, 0x1, R4, P6 ;  /* 0x000000010c0c7824 */ /* 0x000fc600030e0604 */
[----:B------:R0:W-:Y:S04]  /*ee90*/  STL [R1+0x6a4], R7 ;  /* 0x0006a40701007387 */ /* 0x0001e80000100800 */
[----:B0-----:R-:W3:Y:S04]  /*eea0*/  LDL.LU R7, [R1+0x68c] ;  /* 0x00068c0001077983 */ /* 0x001ee80000300800 */
[----:B------:R-:W3:Y:S04]  /*eeb0*/  LDL.LU R36, [R1+0x6a0] ;  /* 0x0006a00001247983 */ /* 0x000ee80000300800 */
[----:B------:R0:W-:Y:S01]  /*eec0*/  STL [R1+0x6b8], R12 ;  /* 0x0006b80c01007387 */ /* 0x0001e20000100800 */
[----:B----4-:R-:W-:-:S03]  /*eed0*/  IADD3 R3, P6, PT, R3, R5, RZ ;  /* 0x0000000503037210 */ /* 0x010fc60007fde0ff */
[----:B------:R-:W4:Y:S04]  /*eee0*/  LDL.LU R35, [R1+0x684] ;  /* 0x0006840001237983 */ /* 0x000f280000300800 */
[----:B------:R1:W-:Y:S04]  /*eef0*/  STL [R1+0x69c], R3 ;  /* 0x00069c0301007387 */ /* 0x0003e80000100800 */
[----:B------:R-:W4:Y:S01]  /*ef00*/  LDL.LU R34, [R1+0x698] ;  /* 0x0006980001227983 */ /* 0x000f220000300800 */
[----:B------:R-:W-:-:S05]  /*ef10*/  IMAD.X R2, R2, 0x1, R4, P1 ;  /* 0x0000000102027824 */ /* 0x000fca00008e0604 */
[----:B------:R1:W-:Y:S04]  /*ef20*/  STL [R1+0x6b0], R2 ;  /* 0x0006b00201007387 */ /* 0x0003e80000100800 */
[----:B------:R-:W4:Y:S04]  /*ef30*/  LDL.LU R13, [R1+0x478] ;  /* 0x00047800010d7983 */ /* 0x000f280000300800 */
[----:B0-----:R-:W4:Y:S04]  /*ef40*/  LDL.LU R12, [R1+0x47c] ;  /* 0x00047c00010c7983 */ /* 0x001f280000300800 */
[----:B-1----:R-:W4:Y:S04]  /*ef50*/  LDL.LU R3, [R1+0x67c] ;  /* 0x00067c0001037983 */ /* 0x002f280000300800 */
[----:B------:R-:W4:Y:S01]  /*ef60*/  LDL.LU R2, [R1+0x690] ;  /* 0x0006900001027983 */ /* 0x000f220000300800 */
[----:B------:R-:W-:Y:S01]  /*ef70*/  IADD3 R11, P1, PT, R11, R5, RZ ;  /* 0x000000050b0b7210 */ /* 0x000fe20007f3e0ff */
[----:B------:R-:W-:-:S05]  /*ef80*/  IMAD.X R10, R10, 0x1, R4, P3 ;  /* 0x000000010a0a7824 */ /* 0x000fca00018e0604 */
[----:B------:R0:W-:Y:S04]  /*ef90*/  STL [R1+0x484], R10 ;  /* 0x0004840a01007387 */ /* 0x0001e80000100800 */
[----:B------:R-:W-:Y:S01]  /*efa0*/  STL [R1+0x480], R11 ;  /* 0x0004800b01007387 */ /* 0x000fe20000100800 */
[----:B------:R-:W-:-:S03]  /*efb0*/  IADD3 R9, P3, PT, R9, R5, RZ ;  /* 0x0000000509097210 */ /* 0x000fc60007f7e0ff */
[----:B0-----:R-:W4:Y:S04]  /*efc0*/  LDL.LU R10, [R1+0x674] ;  /* 0x00067400010a7983 */ /* 0x001f280000300800 */
[----:B------:R0:W-:Y:S04]  /*efd0*/  STL [R1+0x694], R9 ;  /* 0x0006940901007387 */ /* 0x0001e80000100800 */
[----:B0-----:R-:W4:Y:S04]  /*efe0*/  LDL.LU R9, [R1+0x688] ;  /* 0x0006880001097983 */ /* 0x001f280000300800 */
[----:B------:R-:W4:Y:S01]  /*eff0*/  LDL.LU R11, [R1+0x66c] ;  /* 0x00066c00010b7983 */ /* 0x000f220000300800 */
[----:B--2---:R-:W-:-:S05]  /*f000*/  IMAD.X R8, R8, 0x1, R4, P4 ;  /* 0x0000000108087824 */ /* 0x004fca00020e0604 */
[----:B------:R0:W-:Y:S01]  /*f010*/  STL [R1+0x6a8], R8 ;  /* 0x0006a80801007387 */ /* 0x0001e20000100800 */
[----:B---3--:R-:W-:-:S03]  /*f020*/  IADD3 R7, P4, PT, R7, R5, RZ ;  /* 0x0000000507077210 */ /* 0x008fc60007f9e0ff */
[----:B0-----:R-:W2:Y:S01]  /*f030*/  LDL.LU R8, [R1+0x680] ;  /* 0x0006800001087983 */ /* 0x001ea20000300800 */
[----:B------:R-:W-:-:S03]  /*f040*/  IMAD.X R36, R36, 0x1, R4, P5 ;  /* 0x0000000124247824 */ /* 0x000fc600028e0604 */
[----:B------:R0:W-:Y:S01]  /*f050*/  STL [R1+0x68c], R7 ;  /* 0x00068c0701007387 */ /* 0x0001e20000100800 */
[----:B----4-:R-:W-:-:S03]  /*f060*/  IADD3 R35, P5, PT, R35, R5, RZ ;  /* 0x0000000523237210 */ /* 0x010fc60007fbe0ff */
[----:B0-----:R-:W3:Y:S01]  /*f070*/  LDL.LU R7, [R1+0x470] ;  /* 0x0004700001077983 */ /* 0x001ee20000300800 */
[----:B------:R-:W-:-:S03]  /*f080*/  IMAD.X R34, R34, 0x1, R4, P6 ;  /* 0x0000000122227824 */ /* 0x000fc600030e0604 */
[----:B------:R-:W-:Y:S04]  /*f090*/  STL [R1+0x6a0], R36 ;  /* 0x0006a02401007387 */ /* 0x000fe80000100800 */
[----:B------:R-:W-:Y:S04]  /*f0a0*/  STL [R1+0x684], R35 ;  /* 0x0006842301007387 */ /* 0x000fe80000100800 */
[----:B------:R-:W-:Y:S01]  /*f0b0*/  STL [R1+0x698], R34 ;  /* 0x0006982201007387 */ /* 0x000fe20000100800 */
[----:B------:R-:W-:Y:S01]  /*f0c0*/  IADD3 R13, P6, PT, R13, R5, RZ ;  /* 0x000000050d0d7210 */ /* 0x000fe20007fde0ff */
[----:B------:R-:W-:-:S04]  /*f0d0*/  IMAD.X R12, R12, 0x1, R4, P1 ;  /* 0x000000010c0c7824 */ /* 0x000fc800008e0604 */
[----:B------:R-:W-:Y:S01]  /*f0e0*/  STL [R1+0x478], R13 ;  /* 0x0004780d01007387 */ /* 0x000fe20000100800 */
[----:B------:R-:W-:-:S03]  /*f0f0*/  IADD3 R3, P1, PT, R3, R5, RZ ;  /* 0x0000000503037210 */ /* 0x000fc60007f3e0ff */
[----:B------:R0:W-:Y:S01]  /*f100*/  STL [R1+0x47c], R12 ;  /* 0x00047c0c01007387 */ /* 0x0001e20000100800 */
[----:B------:R-:W-:-:S03]  /*f110*/  IMAD.X R2, R2, 0x1, R4, P3 ;  /* 0x0000000102027824 */ /* 0x000fc600018e0604 */
[----:B0-----:R-:W4:Y:S04]  /*f120*/  LDL.LU R12, [R1+0x474] ;  /* 0x00047400010c7983 */ /* 0x001f280000300800 */
[----:B------:R0:W-:Y:S04]  /*f130*/  STL [R1+0x67c], R3 ;  /* 0x00067c0301007387 */ /* 0x0001e80000100800 */
[----:B0-----:R-:W4:Y:S04]  /*f140*/  LDL.LU R3, [R1+0x664] ;  /* 0x0006640001037983 */ /* 0x001f280000300800 */
[----:B------:R0:W-:Y:S04]  /*f150*/  STL [R1+0x690], R2 ;  /* 0x0006900201007387 */ /* 0x0001e80000100800 */
[----:B0-----:R-:W4:Y:S01]  /*f160*/  LDL.LU R2, [R1+0x678] ;  /* 0x0006780001027983 */ /* 0x001f220000300800 */
[----:B------:R-:W-:-:S05]  /*f170*/  IADD3 R10, P3, PT, R10, R5, RZ ;  /* 0x000000050a0a7210 */ /* 0x000fca0007f7e0ff */
[----:B------:R0:W-:Y:S01]  /*f180*/  STL [R1+0x674], R10 ;  /* 0x0006740a01007387 */ /* 0x0001e20000100800 */
[----:B------:R-:W-:-:S03]  /*f190*/  IMAD.X R9, R9, 0x1, R4, P4 ;  /* 0x0000000109097824 */ /* 0x000fc600020e0604 */
[----:B0-----:R-:W4:Y:S01]  /*f1a0*/  LDL.LU R10, [R1+0x65c] ;  /* 0x00065c00010a7983 */ /* 0x001f220000300800 */
[----:B------:R-:W-:-:S03]  /*f1b0*/  IADD3 R11, P4, PT, R11, R5, RZ ;  /* 0x000000050b0b7210 */ /* 0x000fc60007f9e0ff */
[----:B------:R0:W-:Y:S04]  /*f1c0*/  STL [R1+0x688], R9 ;  /* 0x0006880901007387 */ /* 0x0001e80000100800 */
[----:B0-----:R-:W4:Y:S04]  /*f1d0*/  LDL.LU R9, [R1+0x670] ;  /* 0x0006700001097983 */ /* 0x001f280000300800 */
[----:B------:R-:W4:Y:S04]  /*f1e0*/  LDL.LU R36, [R1+0x654] ;  /* 0x0006540001247983 */ /* 0x000f280000300800 */
[----:B------:R0:W-:Y:S04]  /*f1f0*/  STL [R1+0x66c], R11 ;  /* 0x00066c0b01007387 */ /* 0x0001e80000100800 */
[----:B------:R-:W4:Y:S01]  /*f200*/  LDL.LU R35, [R1+0x668] ;  /* 0x0006680001237983 */ /* 0x000f220000300800 */
[----:B--2---:R-:W-:-:S05]  /*f210*/  IMAD.X R8, R8, 0x1, R4, P5 ;  /* 0x0000000108087824 */ /* 0x004fca00028e0604 */
[----:B------:R1:W-:Y:S04]  /*f220*/  STL [R1+0x680], R8 ;  /* 0x0006800801007387 */ /* 0x0003e80000100800 */
[----:B------:R-:W2:Y:S01]  /*f230*/  LDL.LU R34, [R1+0x468] ;  /* 0x0004680001227983 */ /* 0x000ea20000300800 */
[----:B---3--:R-:W-:-:S05]  /*f240*/  IADD3 R7, P5, PT, R7, R5, RZ ;  /* 0x0000000507077210 */ /* 0x008fca0007fbe0ff */
[----:B------:R3:W-:Y:S04]  /*f250*/  STL [R1+0x470], R7 ;  /* 0x0004700701007387 */ /* 0x0007e80000100800 */
[----:B------:R-:W2:Y:S04]  /*f260*/  LDL.LU R13, [R1+0x46c] ;  /* 0x00046c00010d7983 */ /* 0x000ea80000300800 */
[----:B0-----:R-:W2:Y:S04]  /*f270*/  LDL.LU R11, [R1+0x64c] ;  /* 0x00064c00010b7983 */ /* 0x001ea80000300800 */
[----:B-1----:R-:W2:Y:S04]  /*f280*/  LDL.LU R8, [R1+0x660] ;  /* 0x0006600001087983 */ /* 0x002ea80000300800 */
[----:B---3--:R-:W3:Y:S01]  /*f290*/  LDL.LU R7, [R1+0x644] ;  /* 0x0006440001077983 */ /* 0x008ee20000300800 */
[----:B----4-:R-:W-:Y:S01]  /*f2a0*/  IMAD.X R12, R12, 0x1, R4, P6 ;  /* 0x000000010c0c7824 */ /* 0x010fe200030e0604 */
[----:B------:R-:W-:-:S05]  /*f2b0*/  IADD3 R3, P6, PT, R3, R5, RZ ;  /* 0x0000000503037210 */ /* 0x000fca0007fde0ff */
[----:B------:R0:W-:Y:S04]  /*f2c0*/  STL [R1+0x664], R3 ;  /* 0x0006640301007387 */ /* 0x0001e80000100800 */
[----:B------:R-:W-:Y:S01]  /*f2d0*/  STL [R1+0x474], R12 ;  /* 0x0004740c01007387 */ /* 0x000fe20000100800 */
[----:B------:R-:W-:-:S03]  /*f2e0*/  IMAD.X R2, R2, 0x1, R4, P1 ;  /* 0x0000000102027824 */ /* 0x000fc600008e0604 */
[----:B0-----:R-:W4:Y:S04]  /*f2f0*/  LDL.LU R3, [R1+0x658] ;  /* 0x0006580001037983 */ /* 0x001f280000300800 */
[----:B------:R0:W-:Y:S04]  /*f300*/  STL [R1+0x678], R2 ;  /* 0x0006780201007387 */ /* 0x0001e80000100800 */
[----:B0-----:R-:W4:Y:S04]  /*f310*/  LDL.LU R2, [R1+0x63c] ;  /* 0x00063c0001027983 */ /* 0x001f280000300800 */
[----:B------:R-:W4:Y:S01]  /*f320*/  LDL.LU R12, [R1+0x650] ;  /* 0x00065000010c7983 */ /* 0x000f220000300800 */
[----:B------:R-:W-:-:S05]  /*f330*/  IADD3 R10, P1, PT, R10, R5, RZ ;  /* 0x000000050a0a7210 */ /* 0x000fca0007f3e0ff */
[----:B------:R0:W-:Y:S01]  /*f340*/  STL [R1+0x65c], R10 ;  /* 0x00065c0a01007387 */ /* 0x0001e20000100800 */
[----:B------:R-:W-:-:S03]  /*f350*/  IMAD.X R9, R9, 0x1, R4, P3 ;  /* 0x0000000109097824 */ /* 0x000fc600018e0604 */
[----:B0-----:R-:W4:Y:S01]  /*f360*/  LDL.LU R10, [R1+0x460] ;  /* 0x00046000010a7983 */ /* 0x001f220000300800 */
[----:B------:R-:W-:-:S03]  /*f370*/  IADD3 R36, P3, PT, R36, R5, RZ ;  /* 0x0000000524247210 */ /* 0x000fc60007f7e0ff */
[----:B------:R0:W-:Y:S01]  /*f380*/  STL [R1+0x670], R9 ;  /* 0x0006700901007387 */ /* 0x0001e20000100800 */
[----:B------:R-:W-:-:S03]  /*f390*/  IMAD.X R35, R35, 0x1, R4, P4 ;  /* 0x0000000123237824 */ /* 0x000fc600020e0604 */
[----:B0-----:R-:W4:Y:S04]  /*f3a0*/  LDL.LU R9, [R1+0x464] ;  /* 0x0004640001097983 */ /* 0x001f280000300800 */
[----:B------:R-:W-:Y:S04]  /*f3b0*/  STL [R1+0x654], R36 ;  /* 0x0006542401007387 */ /* 0x000fe80000100800 */
[----:B------:R-:W-:Y:S01]  /*f3c0*/  STL [R1+0x668], R35 ;  /* 0x0006682301007387 */ /* 0x000fe20000100800 */
[----:B--2---:R-:W-:-:S05]  /*f3d0*/  IADD3 R34, P4, PT, R34, R5, RZ ;  /* 0x0000000522227210 */ /* 0x004fca0007f9e0ff */
[----:B------:R-:W-:Y:S01]  /*f3e0*/  STL [R1+0x468], R34 ;  /* 0x0004682201007387 */ /* 0x000fe20000100800 */
[----:B------:R-:W-:Y:S01]  /*f3f0*/  IMAD.X R13, R13, 0x1, R4, P5 ;  /* 0x000000010d0d7824 */ /* 0x000fe200028e0604 */
[----:B------:R-:W-:-:S04]  /*f400*/  IADD3 R11, P5, PT, R11, R5, RZ ;  /* 0x000000050b0b7210 */ /* 0x000fc80007fbe0ff */
[----:B------:R-:W-:Y:S01]  /*f410*/  STL [R1+0x46c], R13 ;  /* 0x00046c0d01007387 */ /* 0x000fe20000100800 */
[----:B------:R-:W-:-:S03]  /*f420*/  IMAD.X R8, R8, 0x1, R4, P6 ;  /* 0x0000000108087824 */ /* 0x000fc600030e0604 */
[----:B------:R0:W-:Y:S01]  /*f430*/  STL [R1+0x64c], R11 ;  /* 0x00064c0b01007387 */ /* 0x0001e20000100800 */
[----:B---3--:R-:W-:-:S03]  /*f440*/  IADD3 R7, P6, PT, R7, R5, RZ ;  /* 0x0000000507077210 */ /* 0x008fc60007fde0ff */
[----:B0-----:R-:W2:Y:S04]  /*f450*/  LDL.LU R11, [R1+0x634] ;  /* 0x00063400010b7983 */ /* 0x001ea80000300800 */
[----:B------:R0:W-:Y:S04]  /*f460*/  STL [R1+0x660], R8 ;  /* 0x0006600801007387 */ /* 0x0001e80000100800 */
[----:B0-----:R-:W3:Y:S04]  /*f470*/  LDL.LU R8, [R1+0x648] ;  /* 0x0006480001087983 */ /* 0x001ee80000300800 */
[----:B------:R0:W-:Y:S04]  /*f480*/  STL [R1+0x644], R7 ;  /* 0x0006440701007387 */ /* 0x0001e80000100800 */
[----:B0-----:R-:W3:Y:S01]  /*f490*/  LDL.LU R7, [R1+0x62c] ;  /* 0x00062c0001077983 */ /* 0x001ee20000300800 */
[----:B----4-:R-:W-:-:S05]  /*f4a0*/  IMAD.X R3, R3, 0x1, R4, P1 ;  /* 0x0000000103037824 */ /* 0x010fca00008e0604 */
[----:B------:R0:W-:Y:S01]  /*f4b0*/  STL [R1+0x658], R3 ;  /* 0x0006580301007387 */ /* 0x0001e20000100800 */
[----:B------:R-:W-:-:S03]  /*f4c0*/  IADD3 R2, P1, PT, R2, R5, RZ ;  /* 0x0000000502027210 */ /* 0x000fc60007f3e0ff */
[----:B0-----:R-:W4:Y:S04]  /*f4d0*/  LDL.LU R3, [R1+0x640] ;  /* 0x0006400001037983 */ /* 0x001f280000300800 */
[----:B------:R0:W-:Y:S04]  /*f4e0*/  STL [R1+0x63c], R2 ;  /* 0x00063c0201007387 */ /* 0x0001e80000100800 */
[----:B0-----:R-:W4:Y:S01]  /*f4f0*/  LDL.LU R2, [R1+0x624] ;  /* 0x0006240001027983 */ /* 0x001f220000300800 */
[----:B------:R-:W-:-:S03]  /*f500*/  IMAD.X R12, R12, 0x1, R4, P3 ;  /* 0x000000010c0c7824 */ /* 0x000fc600018e0604 */
[----:B------:R-:W4:Y:S01]  /*f510*/  LDL.LU R36, [R1+0x638] ;  /* 0x0006380001247983 */ /* 0x000f220000300800 */
[----:B------:R-:W-:-:S03]  /*f520*/  IADD3 R10, P3, PT, R10, R5, RZ ;  /* 0x000000050a0a7210 */ /* 0x000fc60007f7e0ff */
[----:B------:R0:W-:Y:S04]  /*f530*/  STL [R1+0x650], R12 ;  /* 0x0006500c01007387 */ /* 0x0001e80000100800 */
[----:B------:R-:W4:Y:S04]  /*f540*/  LDL.LU R35, [R1+0x458] ;  /* 0x0004580001237983 */ /* 0x000f280000300800 */
[----:B------:R1:W-:Y:S01]  /*f550*/  STL [R1+0x460], R10 ;  /* 0x0004600a01007387 */ /* 0x0003e20000100800 */
[----:B------:R-:W-:-:S03]  /*f560*/  IMAD.X R9, R9, 0x1, R4, P4 ;  /* 0x0000000109097824 */ /* 0x000fc600020e0604 */
[----:B------:R-:W4:Y:S04]  /*f570*/  LDL.LU R34, [R1+0x45c] ;  /* 0x00045c0001227983 */ /* 0x000f280000300800 */
[----:B------:R1:W-:Y:S04]  /*f580*/  STL [R1+0x464], R9 ;  /* 0x0004640901007387 */ /* 0x0003e80000100800 */
[----:B------:R-:W4:Y:S04]  /*f590*/  LDL.LU R13, [R1+0x61c] ;  /* 0x00061c00010d7983 */ /* 0x000f280000300800 */
[----:B0-----:R-:W4:Y:S04]  /*f5a0*/  LDL.LU R12, [R1+0x630] ;  /* 0x00063000010c7983 */ /* 0x001f280000300800 */
[----:B-1----:R-:W4:Y:S04]  /*f5b0*/  LDL.LU R10, [R1+0x614] ;  /* 0x00061400010a7983 */ /* 0x002f280000300800 */
[----:B------:R-:W4:Y:S01]  /*f5c0*/  LDL.LU R9, [R1+0x628] ;  /* 0x0006280001097983 */ /* 0x000f220000300800 */
[----:B--2---:R-:W-:Y:S01]  /*f5d0*/  IADD3 R11, P4, PT, R11, R5, RZ ;  /* 0x000000050b0b7210 */ /* 0x004fe20007f9e0ff */
[----:B---3--:R-:W-:-:S05]  /*f5e0*/  IMAD.X R8, R8, 0x1, R4, P5 ;  /* 0x0000000108087824 */ /* 0x008fca00028e0604 */
[----:B------:R0:W-:Y:S04]  /*f5f0*/  STL [R1+0x648], R8 ;  /* 0x0006480801007387 */ /* 0x0001e80000100800 */
[----:B------:R-:W-:Y:S01]  /*f600*/  STL [R1+0x634], R11 ;  /* 0x0006340b01007387 */ /* 0x000fe20000100800 */
[----:B------:R-:W-:-:S03]  /*f610*/  IADD3 R7, P5, PT, R7, R5, RZ ;  /* 0x0000000507077210 */ /* 0x000fc60007fbe0ff */
[----:B0-----:R-:W2:Y:S04]  /*f620*/  LDL.LU R8, [R1+0x60c] ;  /* 0x00060c0001087983 */ /* 0x001ea80000300800 */
[----:B------:R0:W-:Y:S04]  /*f630*/  STL [R1+0x62c], R7 ;  /* 0x00062c0701007387 */ /* 0x0001e80000100800 */
[----:B0-----:R-:W3:Y:S04]  /*f640*/  LDL.LU R7, [R1+0x620] ;  /* 0x0006200001077983 */ /* 0x001ee80000300800 */
[----:B------:R-:W3:Y:S01]  /*f650*/  LDL.LU R11, [R1+0x450] ;  /* 0x00045000010b7983 */ /* 0x000ee20000300800 */
[----:B----4-:R-:W-:-:S05]  /*f660*/  IMAD.X R3, R3, 0x1, R4, P6 ;  /* 0x0000000103037824 */ /* 0x010fca00030e0604 */
[----:B------:R0:W-:Y:S01]  /*f670*/  STL [R1+0x640], R3 ;  /* 0x0006400301007387 */ /* 0x0001e20000100800 */
[----:B------:R-:W-:-:S03]  /*f680*/  IADD3 R2, P6, PT, R2, R5, RZ ;  /* 0x0000000502027210 */ /* 0x000fc60007fde0ff */
[----:B0-----:R-:W4:Y:S04]  /*f690*/  LDL.LU R3, [R1+0x454] ;  /* 0x0004540001037983 */ /* 0x001f280000300800 */
[----:B------:R0:W-:Y:S04]  /*f6a0*/  STL [R1+0x624], R2 ;  /* 0x0006240201007387 */ /* 0x0001e80000100800 */
[----:B0-----:R-:W4:Y:S01]  /*f6b0*/  LDL.LU R2, [R1+0x604] ;  /* 0x0006040001027983 */ /* 0x001f220000300800 */
[--C-:B------:R-:W-:Y:S01]  /*f6c0*/  IMAD.X R36, R36, 0x1, R4.reuse, P1 ;  /* 0x0000000124247824 */ /* 0x100fe200008e0604 */
[----:B------:R-:W-:Y:S01]  /*f6d0*/  IADD3 R35, P1, PT, R35, R5, RZ ;  /* 0x0000000523237210 */ /* 0x000fe20007f3e0ff */
[----:B------:R-:W-:-:S03]  /*f6e0*/  IMAD.X R34, R34, 0x1, R4, P3 ;  /* 0x0000000122227824 */ /* 0x000fc600018e0604 */
[----:B------:R-:W-:Y:S04]  /*f6f0*/  STL [R1+0x638], R36 ;  /* 0x0006382401007387 */ /* 0x000fe80000100800 */
[----:B------:R-:W-:Y:S01]  /*f700*/  STL [R1+0x458], R35 ;  /* 0x0004582301007387 */ /* 0x000fe20000100800 */
[----:B------:R-:W-:-:S03]  /*f710*/  IADD3 R13, P3, PT, R13, R5, RZ ;  /* 0x000000050d0d7210 */ /* 0x000fc60007f7e0ff */
[----:B------:R-:W-:Y:S01]  /*f720*/  STL [R1+0x45c], R34 ;  /* 0x00045c2201007387 */ /* 0x000fe20000100800 */
[----:B------:R-:W-:-:S03]  /*f730*/  IMAD.X R12, R12, 0x1, R4, P4 ;  /* 0x000000010c0c7824 */ /* 0x000fc600020e0604 */
        /* <DEDUP_REMOVED lines=9> */
[----:B--2---:R-:W-:-:S05]  /*f7d0*/  IADD3 R8, P5, PT, R8, R5, RZ ;  /* 0x0000000508087210 */ /* 0x004fca0007fbe0ff */
[----:B------:R0:W-:Y:S01]  /*f7e0*/  STL [R1+0x60c], R8 ;  /* 0x00060c0801007387 */ /* 0x0001e20000100800 */
[----:B---3--:R-:W-:-:S03]  /*f7f0*/  IMAD.X R7, R7, 0x1, R4, P6 ;  /* 0x0000000107077824 */ /* 0x008fc600030e0604 */
[----:B0-----:R-:W2:Y:S01]  /*f800*/  LDL.LU R8, [R1+0x5f4] ;  /* 0x0005f40001087983 */ /* 0x001ea20000300800 */
[----:B------:R-:W-:-:S03]  /*f810*/  IADD3 R11, P6, PT, R11, R5, RZ ;  /* 0x000000050b0b7210 */ /* 0x000fc60007fde0ff */
[----:B------:R0:W-:Y:S04]  /*f820*/  STL [R1+0x620], R7 ;  /* 0x0006200701007387 */ /* 0x0001e80000100800 */
[----:B0-----:R-:W3:Y:S04]  /*f830*/  LDL.LU R7, [R1+0x608] ;  /* 0x0006080001077983 */ /* 0x001ee80000300800 */
[----:B------:R-:W3:Y:S04]  /*f840*/  LDL.LU R36, [R1+0x448] ;  /* 0x0004480001247983 */ /* 0x000ee80000300800 */
[----:B------:R0:W-:Y:S01]  /*f850*/  STL [R1+0x450], R11 ;  /* 0x0004500b01007387 */ /* 0x0001e20000100800 */
[----:B----4-:R-:W-:-:S03]  /*f860*/  IMAD.X R3, R3, 0x1, R4, P1 ;  /* 0x0000000103037824 */ /* 0x010fc600008e0604 */
[----:B------:R-:W4:Y:S04]  /*f870*/  LDL.LU R35, [R1+0x44c] ;  /* 0x00044c0001237983 */ /* 0x000f280000300800 */
[----:B------:R1:W-:Y:S04]  /*f880*/  STL [R1+0x454], R3 ;  /* 0x0004540301007387 */ /* 0x0003e80000100800 */
[----:B------:R-:W4:Y:S01]  /*f890*/  LDL.LU R34, [R1+0x5ec] ;  /* 0x0005ec0001227983 */ /* 0x000f220000300800 */
[----:B------:R-:W-:-:S05]  /*f8a0*/  IADD3 R2, P1, PT, R2, R5, RZ ;  /* 0x0000000502027210 */ /* 0x000fca0007f3e0ff */
[----:B------:R1:W-:Y:S04]  /*f8b0*/  STL [R1+0x604], R2 ;  /* 0x0006040201007387 */ /* 0x0003e80000100800 */
[----:B------:R-:W4:Y:S04]  /*f8c0*/  LDL.LU R13, [R1+0x600] ;  /* 0x00060000010d7983 */ /* 0x000f280000300800 */
[----:B0-----:R-:W4:Y:S04]  /*f8d0*/  LDL.LU R11, [R1+0x5e4] ;  /* 0x0005e400010b7983 */ /* 0x001f280000300800 */
[----:B-1----:R-:W4:Y:S04]  /*f8e0*/  LDL.LU R3, [R1+0x5f8] ;  /* 0x0005f80001037983 */ /* 0x002f280000300800 */
[----:B------:R-:W4:Y:S01]  /*f8f0*/  LDL.LU R2, [R1+0x5dc] ;  /* 0x0005dc0001027983 */ /* 0x000f220000300800 */
[----:B------:R-:W-:Y:S01]  /*f900*/  IMAD.X R12, R12, 0x1, R4, P3 ;  /* 0x000000010c0c7824 */ /* 0x000fe200018e0604 */
        /* <DEDUP_REMOVED lines=8> */
[----:B--2---:R-:W-:-:S05]  /*f990*/  IADD3 R8, P4, PT, R8, R5, RZ ;  /* 0x0000000508087210 */ /* 0x004fca0007f9e0ff */
[----:B------:R0:W-:Y:S01]  /*f9a0*/  STL [R1+0x5f4], R8 ;  /* 0x0005f40801007387 */ /* 0x0001e20000100800 */
[----:B---3--:R-:W-:-:S03]  /*f9b0*/  IMAD.X R7, R7, 0x1, R4, P5 ;  /* 0x0000000107077824 */ /* 0x008fc600028e0604 */
[----:B0-----:R-:W2:Y:S01]  /*f9c0*/  LDL.LU R8, [R1+0x5d4] ;  /* 0x0005d40001087983 */ /* 0x001ea20000300800 */
[----:B------:R-:W-:-:S03]  /*f9d0*/  IADD3 R36, P5, PT, R36, R5, RZ ;  /* 0x0000000524247210 */ /* 0x000fc60007fbe0ff */
[----:B------:R0:W-:Y:S01]  /*f9e0*/  STL [R1+0x608], R7 ;  /* 0x0006080701007387 */ /* 0x0001e20000100800 */
[----:B----4-:R-:W-:-:S03]  /*f9f0*/  IMAD.X R35, R35, 0x1, R4, P6 ;  /* 0x0000000123237824 */ /* 0x010fc600030e0604 */
[----:B0-----:R-:W3:Y:S01]  /*fa00*/  LDL.LU R7, [R1+0x5e8] ;  /* 0x0005e80001077983 */ /* 0x001ee20000300800 */
[----:B------:R-:W-:-:S03]  /*fa10*/  IADD3 R34, P6, PT, R34, R5, RZ ;  /* 0x0000000522227210 */ /* 0x000fc60007fde0ff */
[----:B------:R-:W-:Y:S04]  /*fa20*/  STL [R1+0x448], R36 ;  /* 0x0004482401007387 */ /* 0x000fe80000100800 */
[----:B------:R-:W-:Y:S04]  /*fa30*/  STL [R1+0x44c], R35 ;  /* 0x00044c2301007387 */ /* 0x000fe80000100800 */
[----:B------:R-:W-:Y:S01]  /*fa40*/  STL [R1+0x5ec], R34 ;  /* 0x0005ec2201007387 */ /* 0x000fe20000100800 */
[----:B------:R-:W-:Y:S01]  /*fa50*/  IMAD.X R13, R13, 0x1, R4, P1 ;  /* 0x000000010d0d7824 */ /* 0x000fe200008e0604 */
[----:B------:R-:W-:-:S04]  /*fa60*/  IADD3 R11, P1, PT, R11, R5, RZ ;  /* 0x000000050b0b7210 */ /* 0x000fc80007f3e0ff */
        /* <DEDUP_REMOVED lines=9> */
[----:B------:R-:W-:-:S05]  /*fb00*/  IMAD.X R10, R10, 0x1, R4, P4 ;  /* 0x000000010a0a7824 */ /* 0x000fca00020e0604 */
[----:B------:R0:W-:Y:S01]  /*fb10*/  STL [R1+0x5f0], R10 ;  /* 0x0005f00a01007387 */ /* 0x0001e20000100800 */
[----:B------:R-:W-:-:S03]  /*fb20*/  IADD3 R9, P4, PT, R9, R5, RZ ;  /* 0x0000000509097210 */ /* 0x000fc60007f9e0ff */
[----:B0-----:R-:W4:Y:S01]  /*fb30*/  LDL.LU R10, [R1+0x5d8] ;  /* 0x0005d800010a7983 */ /* 0x001f220000300800 */
[----:B------:R-:W-:-:S03]  /*fb40*/  IMAD.X R12, R12, 0x1, R4, P5 ;  /* 0x000000010c0c7824 */ /* 0x000fc600028e0604 */
[----:B------:R0:W-:Y:S04]  /*fb50*/  STL [R1+0x440], R9 ;  /* 0x0004400901007387 */ /* 0x0001e80000100800 */
[----:B0-----:R-:W4:Y:S04]  /*fb60*/  LDL.LU R9, [R1+0x438] ;  /* 0x0004380001097983 */ /* 0x001f280000300800 */
[----:B------:R-:W4:Y:S04]  /*fb70*/  LDL.LU R36, [R1+0x43c] ;  /* 0x00043c0001247983 */ /* 0x000f280000300800 */
[----:B------:R0:W-:Y:S04]  /*fb80*/  STL [R1+0x444], R12 ;  /* 0x0004440c01007387 */ /* 0x0001e80000100800 */
[----:B------:R-:W4:Y:S01]  /*fb90*/  LDL.LU R35, [R1+0x5bc] ;  /* 0x0005bc0001237983 */ /* 0x000f220000300800 */
[----:B--2---:R-:W-:-:S05]  /*fba0*/  IADD3 R8, P5, PT, R8, R5, RZ ;  /* 0x0000000508087210 */ /* 0x004fca0007fbe0ff */
[----:B------:R1:W-:Y:S04]  /*fbb0*/  STL [R1+0x5d4], R8 ;  /* 0x0005d40801007387 */ /* 0x0003e80000100800 */
[----:B------:R-:W2:Y:S01]  /*fbc0*/  LDL.LU R34, [R1+0x5d0] ;  /* 0x0005d00001227983 */ /* 0x000ea20000300800 */
[----:B---3--:R-:W-:-:S05]  /*fbd0*/  IMAD.X R7, R7, 0x1, R4, P6 ;  /* 0x0000000107077824 */ /* 0x008fca00030e0604 */
[----:B------:R3:W-:Y:S04]  /*fbe0*/  STL [R1+0x5e8], R7 ;  /* 0x0005e80701007387 */ /* 0x0007e80000100800 */
[----:B------:R-:W2:Y:S04]  /*fbf0*/  LDL.LU R13, [R1+0x5b4] ;  /* 0x0005b400010d7983 */ /* 0x000ea80000300800 */
[----:B0-----:R-:W2:Y:S04]  /*fc00*/  LDL.LU R12, [R1+0x5c8] ;  /* 0x0005c800010c7983 */ /* 0x001ea80000300800 */
[----:B-1----:R-:W2:Y:S04]  /*fc10*/  LDL.LU R8, [R1+0x5ac] ;  /* 0x0005ac0001087983 */ /* 0x002ea80000300800 */
[----:B---3--:R-:W3:Y:S01]  /*fc20*/  LDL.LU R7, [R1+0x5c0] ;  /* 0x0005c00001077983 */ /* 0x008ee20000300800 */
[----:B----4-:R-:W-:Y:S01]  /*fc30*/  IADD3 R11, P6, PT, R11, R5, RZ ;  /* 0x000000050b0b7210 */ /* 0x010fe20007fde0ff */
        /* <DEDUP_REMOVED lines=8> */
[----:B------:R-:W-:-:S05]  /*fcc0*/  IMAD.X R10, R10, 0x1, R4, P3 ;  /* 0x000000010a0a7824 */ /* 0x000fca00018e0604 */
[----:B------:R0:W-:Y:S01]  /*fcd0*/  STL [R1+0x5d8], R10 ;  /* 0x0005d80a01007387 */ /* 0x0001e20000100800 */
[----:B------:R-:W-:-:S03]  /*fce0*/  IADD3 R9, P3, PT, R9, R5, RZ ;  /* 0x0000000509097210 */ /* 0x000fc60007f7e0ff */
[----:B0-----:R-:W4:Y:S01]  /*fcf0*/  LDL.LU R10, [R1+0x5b8] ;  /* 0x0005b800010a7983 */ /* 0x001f220000300800 */
[----:B------:R-:W-:-:S03]  /*fd00*/  IMAD.X R36, R36, 0x1, R4, P4 ;  /* 0x0000000124247824 */ /* 0x000fc600020e0604 */
[----:B------:R0:W-:Y:S01]  /*fd10*/  STL [R1+0x438], R9 ;  /* 0x0004380901007387 */ /* 0x0001e20000100800 */
[----:B------:R-:W-:-:S03]  /*fd20*/  IADD3 R35, P4, PT, R35, R5, RZ ;  /* 0x0000000523237210 */ /* 0x000fc60007f9e0ff */
[----:B0-----:R-:W4:Y:S04]  /*fd30*/  LDL.LU R9, [R1+0x59c] ;  /* 0x00059c0001097983 */ /* 0x001f280000300800 */
[----:B------:R-:W-:Y:S04]  /*fd40*/  STL [R1+0x43c], R36 ;  /* 0x00043c2401007387 */ /* 0x000fe80000100800 */
[----:B------:R-:W-:Y:S01]  /*fd50*/  STL [R1+0x5bc], R35 ;  /* 0x0005bc2301007387 */ /* 0x000fe20000100800 */
[----:B--2---:R-:W-:-:S05]  /*fd60*/  IMAD.X R34, R34, 0x1, R4, P5 ;  /* 0x0000000122227824 */ /* 0x004fca00028e0604 */
[----:B------:R-:W-:Y:S01]  /*fd70*/  STL [R1+0x5d0], R34 ;  /* 0x0005d02201007387 */ /* 0x000fe20000100800 */
[----:B------:R-:W-:Y:S01]  /*fd80*/  IADD3 R13, P5, PT, R13, R5, RZ ;  /* 0x000000050d0d7210 */ /* 0x000fe20007fbe0ff */
[----:B------:R-:W-:-:S04]  /*fd90*/  IMAD.X R12, R12, 0x1, R4, P6 ;  /* 0x000000010c0c7824 */ /* 0x000fc800030e0604 */
[----:B------:R-:W-:Y:S01]  /*fda0*/  STL [R1+0x5b4], R13 ;  /* 0x0005b40d01007387 */ /* 0x000fe20000100800 */
[----:B------:R-:W-:-:S03]  /*fdb0*/  IADD3 R8, P6, PT, R8, R5, RZ ;  /* 0x0000000508087210 */ /* 0x000fc60007fde0ff */
[----:B------:R0:W-:Y:S01]  /*fdc0*/  STL [R1+0x5c8], R12 ;  /* 0x0005c80c01007387 */ /* 0x0001e20000100800 */
[----:B---3--:R-:W-:-:S03]  /*fdd0*/  IMAD.X R7, R7, 0x1, R4, P1 ;  /* 0x0000000107077824 */ /* 0x008fc600008e0604 */
[----:B0-----:R-:W2:Y:S04]  /*fde0*/  LDL.LU R12, [R1+0x5b0] ;  /* 0x0005b000010c7983 */ /* 0x001ea80000300800 */
[----:B------:R0:W-:Y:S04]  /*fdf0*/  STL [R1+0x5ac], R8 ;  /* 0x0005ac0801007387 */ /* 0x0001e80000100800 */
[----:B0-----:R-:W3:Y:S04]  /*fe00*/  LDL.LU R8, [R1+0x594] ;  /* 0x0005940001087983 */ /* 0x001ee80000300800 */
[----:B------:R0:W-:Y:S04]  /*fe10*/  STL [R1+0x5c0], R7 ;  /* 0x0005c00701007387 */ /* 0x0001e80000100800 */
[----:B0-----:R-:W3:Y:S01]  /*fe20*/  LDL.LU R7, [R1+0x5a8] ;  /* 0x0005a80001077983 */ /* 0x001ee20000300800 */
[----:B----4-:R-:W-:-:S05]  /*fe30*/  IADD3 R3, P1, PT, R3, R5, RZ ;  /* 0x0000000503037210 */ /* 0x010fca0007f3e0ff */
[----:B------:R0:W-:Y:S01]  /*fe40*/  STL [R1+0x430], R3 ;  /* 0x0004300301007387 */ /* 0x0001e20000100800 */
[----:B------:R-:W-:-:S03]  /*fe50*/  IMAD.X R2, R2, 0x1, R4, P3 ;  /* 0x0000000102027824 */ /* 0x000fc600018e0604 */
[----:B0-----:R-:W4:Y:S04]  /*fe60*/  LDL.LU R3, [R1+0x428] ;  /* 0x0004280001037983 */ /* 0x001f280000300800 */
[----:B------:R0:W-:Y:S04]  /*fe70*/  STL [R1+0x434], R2 ;  /* 0x0004340201007387 */ /* 0x0001e80000100800 */
[----:B0-----:R-:W4:Y:S01]  /*fe80*/  LDL.LU R2, [R1+0x42c] ;  /* 0x00042c0001027983 */ /* 0x001f220000300800 */
[----:B------:R-:W-:-:S03]  /*fe90*/  IADD3 R11, P3, PT, R11, R5, RZ ;  /* 0x000000050b0b7210 */ /* 0x000fc60007f7e0ff */
[----:B------:R-:W4:Y:S01]  /*fea0*/  LDL.LU R36, [R1+0x58c] ;  /* 0x00058c0001247983 */ /* 0x000f220000300800 */
[----:B------:R-:W-:-:S03]  /*feb0*/  IMAD.X R10, R10, 0x1, R4, P4 ;  /* 0x000000010a0a7824 */ /* 0x000fc600020e0604 */
[----:B------:R0:W-:Y:S04]  /*fec0*/  STL [R1+0x5a4], R11 ;  /* 0x0005a40b01007387 */ /* 0x0001e80000100800 */
[----:B------:R-:W4:Y:S04]  /*fed0*/  LDL.LU R35, [R1+0x5a0] ;  /* 0x0005a00001237983 */ /* 0x000f280000300800 */
[----:B------:R1:W-:Y:S01]  /*fee0*/  STL [R1+0x5b8], R10 ;  /* 0x0005b80a01007387 */ /* 0x0003e20000100800 */
[----:B------:R-:W-:-:S03]  /*fef0*/  IADD3 R9, P4, PT, R9, R5, RZ ;  /* 0x0000000509097210 */ /* 0x000fc60007f9e0ff */
        /* <DEDUP_REMOVED lines=278> */
[----:B------:R0:W-:Y:S04]  /*11060*/  STL [R1+0x7dc], R36 ;  /* 0x0007dc2401007387 */ /* 0x0001e80000100800 */
[----:B------:R-:W-:Y:S01]  /*11070*/  STL [R1+0x4c0], R35 ;  /* 0x0004c02301007387 */ /* 0x000fe20000100800 */
[----:B--2---:R-:W-:-:S05]  /*11080*/  IMAD.X R34, R34, 0x1, R4, P6 ;  /* 0x0000000122227824 */ /* 0x004fca00030e0604 */
[----:B------:R-:W-:Y:S01]  /*11090*/  STL [R1+0x4d8], R34 ;  /* 0x0004d82201007387 */ /* 0x000fe20000100800 */
[----:B------:R-:W-:Y:S01]  /*110a0*/  IADD3 R13, P6, PT, R13, R5, RZ ;  /* 0x000000050d0d7210 */ /* 0x000fe20007fde0ff */
[----:B------:R-:W-:-:S04]  /*110b0*/  IMAD.X R12, R12, 0x1, R4, P1 ;  /* 0x000000010c0c7824 */ /* 0x000fc800008e0604 */
[----:B------:R-:W-:Y:S01]  /*110c0*/  STL [R1+0x4b8], R13 ;  /* 0x0004b80d01007387 */ /* 0x000fe20000100800 */
[----:B------:R-:W-:-:S03]  /*110d0*/  IADD3 R8, P1, PT, R8, R5, RZ ;  /* 0x0000000508087210 */ /* 0x000fc60007f3e0ff */
[----:B0-----:R-:W2:Y:S01]  /*110e0*/  LDL.LU R36, [R1+0x4b4] ;  /* 0x0004b40001247983 */ /* 0x001ea20000300800 */
[----:B---3--:R-:W-:-:S03]  /*110f0*/  IMAD.X R7, R7, 0x1, R4, P3 ;  /* 0x0000000107077824 */ /* 0x008fc600018e0604 */
[----:B------:R-:W-:Y:S04]  /*11100*/  STL [R1+0x4d0], R12 ;  /* 0x0004d00c01007387 */ /* 0x000fe80000100800 */
        /* <DEDUP_REMOVED lines=30> */
[----:B0-----:R-:W3:Y:S01]  /*112f0*/  LDL.LU R7, [R1+0x3f0] ;  /* 0x0003f00001077983 */ /* 0x001ee20000300800 */
[--C-:B----4-:R-:W-:Y:S01]  /*11300*/  IMAD.X R2, R2, 0x1, R4.reuse, P3 ;  /* 0x0000000102027824 */ /* 0x110fe200018e0604 */
[-C--:B------:R-:W-:Y:S01]  /*11310*/  IADD3 R3, P1, PT, R3, R5.reuse, RZ ;  /* 0x0000000503037210 */ /* 0x080fe20007f3e0ff */
[----:B------:R-:W0:Y:S03]  /*11320*/  SYNCS.PHASECHK.TRANS64.TRYWAIT P3, [UR4], R6 ;  /* 0x00000006ff0075a7 */ /* 0x000e260008061104 */
[----:B------:R1:W-:Y:S04]  /*11330*/  STL [R1+0x4a8], R2 ;  /* 0x0004a80201007387 */ /* 0x0003e80000100800 */
[----:B-1----:R-:W4:Y:S01]  /*11340*/  LDL.LU R2, [R1+0x3d4] ;  /* 0x0003d40001027983 */ /* 0x002f220000300800 */
[----:B------:R-:W-:Y:S01]  /*11350*/  IMAD.X R35, R35, 0x1, R4, P4 ;  /* 0x0000000123237824 */ /* 0x000fe200020e0604 */
[----:B------:R-:W-:-:S02]  /*11360*/  IADD3 R34, P4, PT, R34, R5, RZ ;  /* 0x0000000522227210 */ /* 0x000fc40007f9e0ff */
[----:B------:R1:W-:Y:S01]  /*11370*/  STL [R1+0x80c], R3 ;  /* 0x00080c0301007387 */ /* 0x0003e20000100800 */
[----:B------:R-:W-:-:S03]  /*11380*/  IMAD.X R13, R13, 0x1, R4, P5 ;  /* 0x000000010d0d7824 */ /* 0x000fc600028e0604 */
[----:B-1----:R-:W4:Y:S01]  /*11390*/  LDL.LU R3, [R1+0x3e8] ;  /* 0x0003e80001037983 */ /* 0x002f220000300800 */
[-C--:B------:R-:W-:Y:S01]  /*113a0*/  IADD3 R12, P5, PT, R12, R5.reuse, RZ ;  /* 0x000000050c0c7210 */ /* 0x080fe20007fbe0ff */
[----:B------:R-:W-:Y:S02]  /*113b0*/  IMAD.X R11, R11, 0x1, R4, P6 ;  /* 0x000000010b0b7824 */ /* 0x000fe400030e0604 */
[----:B------:R-:W-:Y:S01]  /*113c0*/  STL [R1+0x408], R35 ;  /* 0x0004082301007387 */ /* 0x000fe20000100800 */
[----:B------:R-:W-:-:S03]  /*113d0*/  IADD3 R10, P6, PT, R10, R5, RZ ;  /* 0x000000050a0a7210 */ /* 0x000fc60007fde0ff */
[----:B------:R-:W-:Y:S04]  /*113e0*/  STL [R1+0x3f4], R34 ;  /* 0x0003f42201007387 */ /* 0x000fe80000100800 */
[----:B------:R1:W-:Y:S01]  /*113f0*/  STL [R1+0x400], R13 ;  /* 0x0004000d01007387 */ /* 0x0003e20000100800 */
[----:B------:R-:W-:-:S03]  /*11400*/  IMAD.X R9, R9, 0x1, R4, P1 ;  /* 0x0000000109097824 */ /* 0x000fc600008e0604 */
[----:B------:R0:W-:Y:S04]  /*11410*/  STL [R1+0x3ec], R12 ;  /* 0x0003ec0c01007387 */ /* 0x0001e80000100800 */
[----:B-1----:R-:W4:Y:S04]  /*11420*/  LDL.LU R13, [R1+0x3cc] ;  /* 0x0003cc00010d7983 */ /* 0x002f280000300800 */
[----:B------:R-:W-:Y:S04]  /*11430*/  STL [R1+0x3f8], R11 ;  /* 0x0003f80b01007387 */ /* 0x000fe80000100800 */
[----:B------:R-:W4:Y:S04]  /*11440*/  LDL.LU R35, [R1+0x3e0] ;  /* 0x0003e00001237983 */ /* 0x000f280000300800 */
[----:B------:R-:W-:Y:S04]  /*11450*/  STL [R1+0x3e4], R10 ;  /* 0x0003e40a01007387 */ /* 0x000fe80000100800 */
[----:B------:R-:W4:Y:S04]  /*11460*/  LDL.LU R34, [R1+0x3c4] ;  /* 0x0003c40001227983 */ /* 0x000f280000300800 */
[----:B------:R-:W-:Y:S04]  /*11470*/  STL [R1+0x808], R9 ;  /* 0x0008080901007387 */ /* 0x000fe80000100800 */
[----:B0-----:R-:W4:Y:S01]  /*11480*/  LDL.LU R12, [R1+0x3d8] ;  /* 0x0003d800010c7983 */ /* 0x001f220000300800 */
[----:B--2---:R-:W-:Y:S01]  /*11490*/  IADD3 R8, P1, PT, R8, R5, RZ ;  /* 0x0000000508087210 */ /* 0x004fe20007f3e0ff */
[----:B---3--:R-:W-:-:S05]  /*114a0*/  IMAD.X R7, R7, 0x1, R4, P4 ;  /* 0x0000000107077824 */ /* 0x008fca00020e0604 */
[----:B------:R0:W-:Y:S04]  /*114b0*/  STL [R1+0x3f0], R7 ;  /* 0x0003f00701007387 */ /* 0x0001e80000100800 */
[----:B------:R-:W-:Y:S04]  /*114c0*/  STL [R1+0x3dc], R8 ;  /* 0x0003dc0801007387 */ /* 0x000fe80000100800 */
[----:B0-----:R-:W2:Y:S01]  /*114d0*/  LDL.LU R7, [R1+0x3bc] ;  /* 0x0003bc0001077983 */ /* 0x001ea20000300800 */
[----:B----4-:R-:W-:-:S05]  /*114e0*/  IADD3 R2, P4, PT, R2, R5, RZ ;  /* 0x0000000502027210 */ /* 0x010fca0007f9e0ff */
[----:B------:R0:W-:Y:S04]  /*114f0*/  STL [R1+0x3d4], R2 ;  /* 0x0003d40201007387 */ /* 0x0001e80000100800 */
[----:B0-----:R-:W3:Y:S01]  /*11500*/  LDL.LU R2, [R1+0x3d0] ;  /* 0x0003d00001027983 */ /* 0x001ee20000300800 */
[----:B------:R-:W-:-:S03]  /*11510*/  IMAD.X R3, R3, 0x1, R4, P5 ;  /* 0x0000000103037824 */ /* 0x000fc600028e0604 */
[----:B------:R-:W4:Y:S04]  /*11520*/  LDL.LU R11, [R1+0x3b4] ;  /* 0x0003b400010b7983 */ /* 0x000f280000300800 */
[----:B------:R-:W4:Y:S04]  /*11530*/  LDL.LU R10, [R1+0x3c8] ;  /* 0x0003c800010a7983 */ /* 0x000f280000300800 */
[----:B------:R-:W4:Y:S04]  /*11540*/  LDL.LU R9, [R1+0x3ac] ;  /* 0x0003ac0001097983 */ /* 0x000f280000300800 */
[----:B------:R0:W-:Y:S04]  /*11550*/  STL [R1+0x3e8], R3 ;  /* 0x0003e80301007387 */ /* 0x0001e80000100800 */
[----:B------:R-:W4:Y:S01]  /*11560*/  LDL.LU R8, [R1+0x3c0] ;  /* 0x0003c00001087983 */ /* 0x000f220000300800 */
[----:B------:R-:W-:-:S03]  /*11570*/  IADD3 R13, P5, PT, R13, R5, RZ ;  /* 0x000000050d0d7210 */ /* 0x000fc60007fbe0ff */
[----:B0-----:R-:W4:Y:S04]  /*11580*/  LDL.LU R3, [R1+0x3a4] ;  /* 0x0003a40001037983 */ /* 0x001f280000300800 */
[----:B------:R-:W4:Y:S01]  /*11590*/  LDL.LU R37, [R1+0x3b8] ;  /* 0x0003b80001257983 */ /* 0x000f220000300800 */
[----:B------:R-:W-:-:S03]  /*115a0*/  IMAD.X R35, R35, 0x1, R4, P6 ;  /* 0x0000000123237824 */ /* 0x000fc600030e0604 */
[----:B------:R-:W4:Y:S01]  /*115b0*/  LDL.LU R36, [R1+0x3b0] ;  /* 0x0003b00001247983 */ /* 0x000f220000300800 */
[----:B------:R-:W-:-:S03]  /*115c0*/  IADD3 R34, P6, PT, R34, R5, RZ ;  /* 0x0000000522227210 */ /* 0x000fc60007fde0ff */
[----:B------:R0:W-:Y:S01]  /*115d0*/  STL [R1+0x3cc], R13 ;  /* 0x0003cc0d01007387 */ /* 0x0001e20000100800 */
[----:B------:R-:W-:-:S03]  /*115e0*/  IMAD.X R12, R12, 0x1, R4, P1 ;  /* 0x000000010c0c7824 */ /* 0x000fc600008e0604 */
[----:B0-----:R0:W5:Y:S04]  /*115f0*/  LDL.LU R13, [R1+0xa6c] ;  /* 0x000a6c00010d7983 */ /* 0x0011680000300800 */
[----:B------:R1:W-:Y:S04]  /*11600*/  STL [R1+0x3e0], R35 ;  /* 0x0003e02301007387 */ /* 0x0003e80000100800 */
[----:B-1----:R-:W4:Y:S04]  /*11610*/  LDL.LU R35, [R1+0x3a0] ;  /* 0x0003a00001237983 */ /* 0x002f280000300800 */
[----:B------:R1:W-:Y:S04]  /*11620*/  STL [R1+0x3c4], R34 ;  /* 0x0003c42201007387 */ /* 0x0003e80000100800 */
[----:B-1----:R-:W4:Y:S04]  /*11630*/  LDL.LU R34, [R1+0x39c] ;  /* 0x00039c0001227983 */ /* 0x002f280000300800 */
[----:B------:R1:W-:Y:S04]  /*11640*/  STL [R1+0x3d8], R12 ;  /* 0x0003d80c01007387 */ /* 0x0003e80000100800 */
[----:B-1----:R0:W5:Y:S01]  /*11650*/  LDL.LU R12, [R1+0xa68] ;  /* 0x000a6800010c7983 */ /* 0x0021620000300800 */
[----:B--2---:R-:W-:-:S05]  /*11660*/  IADD3 R7, P1, PT, R7, R5, RZ ;  /* 0x0000000507077210 */ /* 0x004fca0007f3e0ff */
[----:B------:R1:W-:Y:S04]  /*11670*/  STL [R1+0x3bc], R7 ;  /* 0x0003bc0701007387 */ /* 0x0003e80000100800 */
[----:B-1----:R-:W2:Y:S01]  /*11680*/  LDL.LU R7, [R1+0x398] ;  /* 0x0003980001077983 */ /* 0x002ea20000300800 */
[----:B---3--:R-:W-:-:S05]  /*11690*/  IMAD.X R2, R2, 0x1, R4, P4 ;  /* 0x0000000102027824 */ /* 0x008fca00020e0604 */
[----:B------:R1:W-:Y:S04]  /*116a0*/  STL [R1+0x3d0], R2 ;  /* 0x0003d00201007387 */ /* 0x0003e80000100800 */
[----:B-1----:R-:W3:Y:S01]  /*116b0*/  LDL.LU R2, [R1+0x3a8] ;  /* 0x0003a80001027983 */ /* 0x002ee20000300800 */
[-C--:B----4-:R-:W-:Y:S01]  /*116c0*/  IADD3 R11, P4, PT, R11, R5.reuse, RZ ;  /* 0x000000050b0b7210 */ /* 0x090fe20007f9e0ff */
[--C-:B------:R-:W-:Y:S01]  /*116d0*/  IMAD.X R10, R10, 0x1, R4.reuse, P5 ;  /* 0x000000010a0a7824 */ /* 0x100fe200028e0604 */
[-C--:B------:R-:W-:Y:S01]  /*116e0*/  IADD3 R9, P5, PT, R9, R5.reuse, RZ ;  /* 0x0000000509097210 */ /* 0x080fe20007fbe0ff */
[----:B------:R-:W-:Y:S02]  /*116f0*/  IMAD.X R8, R8, 0x1, R4, P6 ;  /* 0x0000000108087824 */ /* 0x000fe400030e0604 */
[----:B------:R1:W-:Y:S01]  /*11700*/  STL [R1+0x3b4], R11 ;  /* 0x0003b40b01007387 */ /* 0x0003e20000100800 */
[----:B------:R-:W-:-:S03]  /*11710*/  IADD3 R3, P6, PT, R3, R5, RZ ;  /* 0x0000000503037210 */ /* 0x000fc60007fde0ff */
[----:B-1----:R0:W5:Y:S04]  /*11720*/  LDL.LU R11, [R1+0xa64] ;  /* 0x000a6400010b7983 */ /* 0x0021680000300800 */
[----:B------:R1:W-:Y:S01]  /*11730*/  STL [R1+0x3c8], R10 ;  /* 0x0003c80a01007387 */ /* 0x0003e20000100800 */
[--C-:B------:R-:W-:Y:S02]  /*11740*/  IMAD.X R36, R36, 0x1, R4.reuse, P4 ;  /* 0x0000000124247824 */ /* 0x100fe400020e0604 */
[----:B------:R-:W-:Y:S01]  /*11750*/  IMAD.X R37, R37, 0x1, R4, P1 ;  /* 0x0000000125257824 */ /* 0x000fe200008e0604 */
[----:B-1----:R0:W5:Y:S04]  /*11760*/  LDL.LU R10, [R1+0xa60] ;  /* 0x000a6000010a7983 */ /* 0x0021680000300800 */
[----:B------:R1:W-:Y:S04]  /*11770*/  STL [R1+0x3ac], R9 ;  /* 0x0003ac0901007387 */ /* 0x0003e80000100800 */
[----:B-1----:R0:W5:Y:S04]  /*11780*/  LDL.LU R9, [R1+0xa5c] ;  /* 0x000a5c0001097983 */ /* 0x0021680000300800 */
[----:B------:R1:W-:Y:S04]  /*11790*/  STL [R1+0x3c0], R8 ;  /* 0x0003c00801007387 */ /* 0x0003e80000100800 */
[----:B-1----:R0:W5:Y:S04]  /*117a0*/  LDL.LU R8, [R1+0xa58] ;  /* 0x000a580001087983 */ /* 0x0021680000300800 */
[----:B------:R1:W-:Y:S04]  /*117b0*/  STL [R1+0x3a4], R3 ;  /* 0x0003a40301007387 */ /* 0x0003e80000100800 */
[----:B-1----:R0:W5:Y:S04]  /*117c0*/  LDL.LU R3, [R1+0xa54] ;  /* 0x000a540001037983 */ /* 0x0021680000300800 */
[----:B------:R1:W-:Y:S04]  /*117d0*/  STL [R1+0x3b0], R36 ;  /* 0x0003b02401007387 */ /* 0x0003e80000100800 */
[----:B------:R4:W-:Y:S01]  /*117e0*/  STL [R1+0x3b8], R37 ;  /* 0x0003b82501007387 */ /* 0x0009e20000100800 */
[----:B-1----:R-:W-:-:S02]  /*117f0*/  SHF.R.U32.HI R36, RZ, 0x6, R0 ;  /* 0x00000006ff247819 */ /* 0x002fc40000011600 */
[--C-:B----4-:R-:W-:Y:S02]  /*11800*/  SHF.R.U32.HI R37, RZ, 0x6, R0.reuse ;  /* 0x00000006ff257819 */ /* 0x110fe40000011600 */
[----:B------:R-:W-:Y:S01]  /*11810*/  SHF.R.U32.HI R0, RZ, 0x6, R0 ;  /* 0x00000006ff007819 */ /* 0x000fe20000011600 */
[----:B------:R-:W-:-:S03]  /*11820*/  IMAD.X R35, R35, 0x1, R4, P6 ;  /* 0x0000000123237824 */ /* 0x000fc600030e0604 */
[----:B------:R-:W-:Y:S02]  /*11830*/  SGXT.U32 R0, R0, 0x1 ;  /* 0x000000010000781a */ /* 0x000fe40000000000 */
[----:B------:R-:W-:Y:S02]  /*11840*/  IADD3 R34, P6, PT, R34, R5, RZ ;  /* 0x0000000522227210 */ /* 0x000fe40007fde0ff */
[----:B------:R-:W-:Y:S02]  /*11850*/  LOP3.LUT R0, R0, 0x2, RZ, 0xfc, !PT ;  /* 0x0000000200007812 */ /* 0x000fe400078efcff */
[----:B------:R-:W-:Y:S02]  /*11860*/  PRMT R33, RZ, 0x7610, R33 ;  /* 0x00007610ff217816 */ /* 0x000fe40000000021 */
[----:B------:R-:W-:Y:S02]  /*11870*/  PRMT R32, RZ, 0x7610, R32 ;  /* 0x00007610ff207816 */ /* 0x000fe40000000020 */
[----:B------:R-:W-:-:S02]  /*11880*/  SGXT.U32 R36, R36, 0x1 ;  /* 0x000000012424781a */ /* 0x000fc40000000000 */
[----:B------:R-:W-:Y:S02]  /*11890*/  SGXT.U32 R37, R37, 0x1 ;  /* 0x000000012525781a */ /* 0x000fe40000000000 */
[----:B------:R-:W-:Y:S02]  /*118a0*/  LOP3.LUT R36, R36, 0x6, RZ, 0xfc, !PT ;  /* 0x0000000624247812 */ /* 0x000fe400078efcff */
[----:B------:R-:W-:Y:S02]  /*118b0*/  LOP3.LUT R37, R37, 0x4, RZ, 0xfc, !PT ;  /* 0x0000000425257812 */ /* 0x000fe400078efcff */
[----:B------:R-:W-:Y:S02]  /*118c0*/  ISETP.GE.AND P4, PT, R36, UR5, PT ;  /* 0x0000000524007c0c */ /* 0x000fe4000bf86270 */
[----:B------:R-:W-:Y:S01]  /*118d0*/  ISETP.GE.AND P1, PT, R37, UR5, PT ;  /* 0x0000000525007c0c */ /* 0x000fe2000bf26270 */
[--C-:B--2---:R-:W-:Y:S02]  /*118e0*/  IMAD.X R7, R7, 0x1, R4.reuse, P6 ;  /* 0x0000000107077824 */ /* 0x104fe400030e0604 */
[----:B---3--:R-:W-:Y:S01]  /*118f0*/  IMAD.X R2, R2, 0x1, R4, P5 ;  /* 0x0000000102027824 */ /* 0x008fe200028e0604 */
[----:B------:R-:W-:-:S04]  /*11900*/  ISETP.GE.AND P5, PT, R0, UR5, PT ;  /* 0x0000000500007c0c */ /* 0x000fc8000bfa6270 */
[----:B------:R1:W-:Y:S04]  /*11910*/  STL [R1+0x3a8], R2 ;  /* 0x0003a80201007387 */ /* 0x0003e80000100800 */
[----:B-1----:R0:W5:Y:S04]  /*11920*/  LDL.LU R2, [R1+0xa50] ;  /* 0x000a500001027983 */ /* 0x0021680000300800 */
[----:B------:R0:W5:Y:S04]  /*11930*/  LDL.LU R0, [R1+0xa4c] ;  /* 0x000a4c0001007983 */ /* 0x0001680000300800 */
[----:B------:R0:W-:Y:S04]  /*11940*/  STL [R1+0x3a0], R35 ;  /* 0x0003a02301007387 */ /* 0x0001e80000100800 */
[----:B------:R0:W-:Y:S04]  /*11950*/  STL [R1+0x39c], R34 ;  /* 0x00039c2201007387 */ /* 0x0001e80000100800 */
[----:B------:R0:W-:Y:S04]  /*11960*/  STL.S16 [R1+0x84], R33 ;  /* 0x0000842101007387 */ /* 0x0001e80000100600 */
[----:B------:R0:W-:Y:S04]  /*11970*/  STL [R1+0x398], R7 ;  /* 0x0003980701007387 */ /* 0x0001e80000100800 */
[----:B------:R0:W-:Y:S01]  /*11980*/  STL.S16 [R1+0x80], R32 ;  /* 0x0000802001007387 */ /* 0x0001e20000100600 */
[----:B------:R-:W-:Y:S05]  /*11990*/  @!P3 BRA `(.L_x_8) ;  /* 0x000000d80028b947 */ /* 0x000fea0003800000 */
.L_x_16:
[----:B------:R-:W2:Y:S04]  /*119a0*/  LDL R6, [R1+0x398] ;  /* 0x0003980001067983 */ /* 0x000ea80000100800 */
[----:B0-----:R-:W2:Y:S04]  /*119b0*/  LDL R7, [R1+0x39c] ;  /* 0x00039c0001077983 */ /* 0x001ea80000100800 */
        /* <DEDUP_REMOVED lines=8> */
[----:B0-----:R-:W3:Y:S04]  /*11a40*/  LDL R37, [R1+0x3b4] ;  /* 0x0003b40001257983 */ /* 0x001ee80000100800 */
[----:B---3--:R0:W-:Y:S04]  /*11a50*/  STL [R1+0x1030], R37 ;  /* 0x0010302501007387 */ /* 0x0081e80000100800 */
[----:B0-----:R-:W3:Y:S01]  /*11a60*/  LDL R37, [R1+0x84] ;  /* 0x0000840001257983 */ /* 0x001ee20000100800 */
[----:B--2---:R-:W-:-:S03]  /*11a70*/  @!P0 LOP3.LUT R7, R7, R6, RZ, 0x3c, !PT ;  /* 0x0000000607078212 */ /* 0x004fc600078e3cff */
[----:B------:R-:W-:Y:S01]  /*11a80*/  STL [R1+0xf4c], R36 ;  /* 0x000f4c2401007387 */ /* 0x000fe20000100800 */
[----:B------:R-:W-:-:S03]  /*11a90*/  @!P0 LOP3.LUT R6, R7, R6, RZ, 0x3c, !PT ;  /* 0x0000000607068212 */ /* 0x000fc600078e3cff */
[----:B------:R-:W-:Y:S01]  /*11aa0*/  STL [R1+0xf7c], R36 ;  /* 0x000f7c2401007387 */ /* 0x000fe20000100800 */
[----:B------:R-:W-:-:S03]  /*11ab0*/  @!P0 LOP3.LUT R7, R7, R6, RZ, 0x3c, !PT ;  /* 0x0000000607078212 */ /* 0x000fc600078e3cff */
        /* <DEDUP_REMOVED lines=41> */
[----:B0-----:R-:W4:Y:S04]  /*11d50*/  LDL R32, [R1+0x3ac] ;  /* 0x0003ac0001207983 */ /* 0x001f280000100800 */
[----:B-----5:R-:W-:Y:S04]  /*11d60*/  STL [R1+0xebc], R0 ;  /* 0x000ebc0001007387 */ /* 0x020fe80000100800 */
        /* <DEDUP_REMOVED lines=25> */
[----:B---3--:R-:W3:Y:S04]  /*11f00*/  @!P0 LDG.E.U16 R37, desc[UR10][R6.64] ;  /* 0x0000000a06258981 */ /* 0x008ee8000c1e1500 */
        /* <DEDUP_REMOVED lines=20> */
[----:B------:R0:W-:Y:S04]  /*12050*/  STL.64 [R1+0xb28], R4 ;  /* 0x000b280401007387 */ /* 0x0001e80000100a00 */
[----:B0-----:R-:W2:Y:S01]  /*12060*/  LDL.LU R5, [R1+0x80] ;  /* 0x0000800001057983 */ /* 0x001ea20000300800 */
[----:B------:R-:W0:Y:S03]  /*12070*/  S2R R36, SR_TID.X ;  /* 0x0000000000247919 */ /* 0x000e260000002100 */
[----:B---3--:R1:W-:Y:S04]  /*12080*/  @!P0 STL [R1+0x84], R37 ;  /* 0x0000842501008387 */ /* 0x0083e80000100800 */
[----:B-1----:R-:W3:Y:S04]  /*12090*/  LDL.LU R37, [R1+0x1030] ;  /* 0x0010300001257983 */ /* 0x002ee80000300800 */
[----:B------:R-:W2:Y:S04]  /*120a0*/  LDL R6, [R1+0x3a0] ;  /* 0x0003a00001067983 */ /* 0x000ea80000100800 */
[----:B------:R-:W2:Y:S02]  /*120b0*/  LDL R7, [R1+0x3a4] ;  /* 0x0003a40001077983 */ /* 0x000ea40000100800 */
[----:B--2---:R-:W-:-:S04]  /*120c0*/  @!P5 LOP3.LUT R7, R7, R6, RZ, 0x3c, !PT ;  /* 0x000000060707d212 */ /* 0x004fc800078e3cff */
[----:B------:R-:W-:-:S04]  /*120d0*/  @!P5 LOP3.LUT R6, R7, R6, RZ, 0x3c, !PT ;  /* 0x000000060706d212 */ /* 0x000fc800078e3cff */
[----:B------:R-:W-:-:S05]  /*120e0*/  @!P5 LOP3.LUT R7, R7, R6, RZ, 0x3c, !PT ;  /* 0x000000060707d212 */ /* 0x000fca00078e3cff */
[----:B------:R0:W2:Y:S02]  /*120f0*/  @!P5 LDG.E.U16 R5, desc[UR10][R6.64] ;  /* 0x0000000a0605d981 */ /* 0x0000a4000c1e1500 */
[----:B0-----:R-:W-:-:S04]  /*12100*/  SHF.R.U32.HI R7, RZ, 0x6, R36 ;  /* 0x00000006ff077819 */ /* 0x001fc80000011624 */
[----:B------:R-:W-:-:S04]  /*12110*/  SGXT.U32 R7, R7, 0x1 ;  /* 0x000000010707781a */ /* 0x000fc80000000000 */
[----:B------:R-:W-:-:S04]  /*12120*/  LOP3.LUT R7, R7, 0x8, RZ, 0xfc, !PT ;  /* 0x0000000807077812 */ /* 0x000fc800078efcff */
[----:B------:R-:W-:Y:S02]  /*12130*/  ISETP.GE.AND P5, PT, R7, UR5, PT ;  /* 0x0000000507007c0c */ /* 0x000fe4000bfa6270 */
[----:B------:R-:W-:-:S04]  /*12140*/  SHF.R.U32.HI R7, RZ, 0x6, R36 ;  /* 0x00000006ff077819 */ /* 0x000fc80000011624 */
[----:B------:R-:W-:-:S04]  /*12150*/  SGXT.U32 R7, R7, 0x1 ;  /* 0x000000010707781a */ /* 0x000fc80000000000 */
[----:B------:R-:W-:Y:S01]  /*12160*/  LOP3.LUT R7, R7, 0xc, RZ, 0xfc, !PT ;  /* 0x0000000c07077812 */ /* 0x000fe200078efcff */
[----:B----4-:R-:W-:Y:S01]  /*12170*/  @!P1 IMAD.MOV.U32 R6, RZ, RZ, R32 ;  /* 0x000000ffff069224 */ /* 0x010fe200078e0020 */
[----:B------:R-:W-:Y:S02]  /*12180*/  PRMT R3, RZ, 0x7610, R3 ;  /* 0x00007610ff037816 */ /* 0x000fe40000000003 */
[----:B------:R-:W-:Y:S01]  /*12190*/  ISETP.GE.AND P0, PT, R7, UR5, PT ;  /* 0x0000000507007c0c */ /* 0x000fe2000bf06270 */
[----:B------:R-:W-:Y:S01]  /*121a0*/  @!P1 IMAD.MOV.U32 R7, RZ, RZ, R28 ;  /* 0x000000ffff079224 */ /* 0x000fe200078e001c */
[----:B------:R-:W-:-:S04]  /*121b0*/  PRMT R0, RZ, 0x7610, R0 ;  /* 0x00007610ff007816 */ /* 0x000fc80000000000 */
[----:B------:R3:W4:Y:S02]  /*121c0*/  @!P1 LDG.E.U16 R3, desc[UR10][R6.64] ;  /* 0x0000000a06039981 */ /* 0x000724000c1e1500 */
[----:B---3--:R-:W-:Y:S02]  /*121d0*/  @!P4 IMAD.MOV.U32 R6, RZ, RZ, R37 ;  /* 0x000000ffff06c224 */ /* 0x008fe400078e0025 */
[----:B------:R-:W-:-:S05]  /*121e0*/  @!P4 IMAD.MOV.U32 R7, RZ, RZ, R35 ;  /* 0x000000ffff07c224 */ /* 0x000fca00078e0023 */
[----:B------:R0:W3:Y:S04]  /*121f0*/  @!P4 LDG.E.U16 R0, desc[UR10][R6.64] ;  /* 0x0000000a0600c981 */ /* 0x0000e8000c1e1500 */
[----:B--2---:R-:W-:Y:S04]  /*12200*/  STL [R1+0xeb4], R5 ;  /* 0x000eb40501007387 */ /* 0x004fe80000100800 */
[----:B------:R-:W0:Y:S04]  /*12210*/  LDL R6, [R1+0x3b8] ;  /* 0x0003b80001067983 */ /* 0x000e280000100800 */
[----:B------:R-:W0:Y:S01]  /*12220*/  LDL R7, [R1+0x3bc] ;  /* 0x0003bc0001077983 */ /* 0x000e220000100800 */
[----:B------:R-:W-:-:S02]  /*12230*/  PRMT R33, RZ, 0x7610, R33 ;  /* 0x00007610ff217816 */ /* 0x000fc40000000021 */
[----:B------:R-:W-:Y:S01]  /*12240*/  SHF.R.U32.HI R36, RZ, 0x6, R36 ;  /* 0x00000006ff247819 */ /* 0x000fe20000011624 */
[----:B------:R-:W2:Y:S03]  /*12250*/  LDL R37, [R1+0x3d0] ;  /* 0x0003d00001257983 */ /* 0x000ea60000100800 */
[----:B------:R-:W-:Y:S01]  /*12260*/  SGXT.U32 R36, R36, 0x1 ;  /* 0x000000012424781a */ /* 0x000fe20000000000 */
[----:B------:R-:W2:Y:S03]  /*12270*/  LDL R35, [R1+0x3d4] ;  /* 0x0003d40001237983 */ /* 0x000ea60000100800 */
[----:B------:R-:W-:-:S04]  /*12280*/  LOP3.LUT R36, R36, 0xa, RZ, 0xfc, !PT ;  /* 0x0000000a24247812 */ /* 0x000fc800078efcff */
[----:B------:R-:W-:Y:S02]  /*12290*/  ISETP.GE.AND P3, PT, R36, UR5, PT ;  /* 0x0000000524007c0c */ /* 0x000fe4000bf66270 */
[----:B------:R-:W2:Y:S01]  /*122a0*/  LDL R36, [R1+0x3c4] ;  /* 0x0003c40001247983 */ /* 0x000ea20000100800 */
[----:B0-----:R-:W-:-:S04]  /*122b0*/  @!P5 LOP3.LUT R7, R7, R6, RZ, 0x3c, !PT ;  /* 0x000000060707d212 */ /* 0x001fc800078e3cff */
[----:B------:R-:W-:-:S04]  /*122c0*/  @!P5 LOP3.LUT R6, R7, R6, RZ, 0x3c, !PT ;  /* 0x000000060706d212 */ /* 0x000fc800078e3cff */
[----:B------:R-:W-:-:S05]  /*122d0*/  @!P5 LOP3.LUT R7, R7, R6, RZ, 0x3c, !PT ;  /* 0x000000060707d212 */ /* 0x000fca00078e3cff */
[----:B------:R-:W2:Y:S04]  /*122e0*/  @!P5 LDG.E.U16 R33, desc[UR10][R6.64] ;  /* 0x0000000a0621d981 */ /* 0x000ea8000c1e1500 */
[----:B---3--:R0:W-:Y:S04]  /*122f0*/  STL [R1+0x818], R0 ;  /* 0x0008180001007387 */ /* 0x0081e80000100800 */
[----:B------:R-:W3:Y:S01]  /*12300*/  LDL R28, [R1+0x3d8] ;  /* 0x0003d800011c7983 */ /* 0x000ee20000100800 */
[----:B0-----:R-:W0:Y:S03]  /*12310*/  S2R R0, SR_TID.X ;  /* 0x0000000000007919 */ /* 0x001e260000002100 */
[----:B----4-:R1:W-:Y:S04]  /*12320*/  STL [R1+0x81c], R3 ;  /* 0x00081c0301007387 */ /* 0x0103e80000100800 */
[----:B-1----:R-:W4:Y:S01]  /*12330*/  LDL R3, [R1+0x3dc] ;  /* 0x0003dc0001037983 */ /* 0x002f220000100800 */
[----:B0-----:R-:W-:-:S02]  /*12340*/  SHF.R.U32.HI R32, RZ, 0x6, R0 ;  /* 0x00000006ff207819 */ /* 0x001fc40000011600 */
[----:B------:R-:W-:Y:S02]  /*12350*/  SHF.R.U32.HI R0, RZ, 0x6, R0 ;  /* 0x00000006ff007819 */ /* 0x000fe40000011600 */
[----:B------:R-:W-:Y:S02]  /*12360*/  SGXT.U32 R32, R32, 0x1 ;  /* 0x000000012020781a */ /* 0x000fe40000000000 */
[----:B------:R-:W-:Y:S02]  /*12370*/  SGXT.U32 R0, R0, 0x1 ;  /* 0x000000010000781a */ /* 0x000fe40000000000 */
[----:B------:R-:W-:Y:S02]  /*12380*/  LOP3.LUT R32, R32, 0x10, RZ, 0xfc, !PT ;  /* 0x0000001020207812 */ /* 0x000fe400078efcff */
[----:B------:R-:W-:Y:S02]  /*12390*/  LOP3.LUT R0, R0, 0xe, RZ, 0xfc, !PT ;  /* 0x0000000e00007812 */ /* 0x000fe400078efcff */
[----:B------:R-:W-:-:S02]  /*123a0*/  ISETP.GE.AND P4, PT, R32, UR5, PT ;  /* 0x0000000520007c0c */ /* 0x000fc4000bf86270 */
[----:B------:R-:W-:Y:S02]  /*123b0*/  ISETP.GE.AND P1, PT, R0, UR5, PT ;  /* 0x0000000500007c0c */ /* 0x000fe4000bf26270 */
[----:B------:R-:W3:Y:S04]  /*123c0*/  LDL.LU R0, [R1+0x102c] ;  /* 0x00102c0001007983 */ /* 0x000ee80000300800 */
[----:B------:R-:W3:Y:S04]  /*123d0*/  LDL.LU R32, [R1+0x1028] ;  /* 0x0010280001207983 */ /* 0x000ee80000300800 */
[----:B--2---:R0:W-:Y:S04]  /*123e0*/  STL [R1+0x7c], R33 ;  /* 0x00007c2101007387 */ /* 0x0041e80000100800 */
[----:B0-----:R-:W2:Y:S04]  /*123f0*/  LDL.LU R33, [R1+0x1024] ;  /* 0x0010240001217983 */ /* 0x001ea80000300800 */
[----:B------:R-:W2:Y:S01]  /*12400*/  LDL R7, [R1+0x3c0] ;  /* 0x0003c00001077983 */ /* 0x000ea20000100800 */
[----:B------:R-:W-:Y:S01]  /*12410*/  PRMT R4, RZ, 0x7610, R4 ;  /* 0x00007610ff047816 */ /* 0x000fe20000000004 */
[----:B------:R-:W-:-:S02]  /*12420*/  @!P3 IMAD.MOV.U32 R6, RZ, RZ, R36 ;  /* 0x000000ffff06b224 */ /* 0x000fc400078e0024 */
[----:B------:R-:W0:Y:S03]  /*12430*/  S2R R36, SR_TID.X ;  /* 0x0000000000247919 */ /* 0x000e260000002100 */
[----:B--2---:R1:W2:Y:S04]  /*12440*/  @!P3 LDG.E.U16 R4, desc[UR10][R6.64] ;  /* 0x0000000a0604b981 */ /* 0x0042a8000c1e1500 */
[----:B------:R-:W1:Y:S04]  /*12450*/  LDL R6, [R1+0x3c8] ;  /* 0x0003c80001067983 */ /* 0x000e680000100800 */
[----:B------:R-:W1:Y:S01]  /*12460*/  LDL R7, [R1+0x3cc] ;  /* 0x0003cc0001077983 */ /* 0x000e620000100800 */
[----:B------:R-:W-:-:S02]  /*12470*/  PRMT R34, RZ, 0x7610, R34 ;  /* 0x00007610ff227816 */ /* 0x000fc40000000022 */
[----:B---3--:R-:W-:Y:S02]  /*12480*/  PRMT R32, RZ, 0x7610, R32 ;  /* 0x00007610ff207816 */ /* 0x008fe40000000020 */
[----:B-1----:R-:W-:-:S04]  /*12490*/  @!P0 LOP3.LUT R7, R7, R6, RZ, 0x3c, !PT ;  /* 0x0000000607078212 */ /* 0x002fc800078e3cff */
[----:B------:R-:W-:-:S04]  /*124a0*/  @!P0 LOP3.LUT R6, R7, R6, RZ, 0x3c, !PT ;  /* 0x0000000607068212 */ /* 0x000fc800078e3cff */
[----:B------:R-:W-:-:S05]  /*124b0*/  @!P0 LOP3.LUT R7, R7, R6, RZ, 0x3c, !PT ;  /* 0x0000000607078212 */ /* 0x000fca00078e3cff */
[----:B------:R0:W3:Y:S02]  /*124c0*/  @!P0 LDG.E.U16 R34, desc[UR10][R6.64] ;  /* 0x0000000a06228981 */ /* 0x0000e4000c1e1500 */
[--C-:B0-----:R-:W-:Y:S02]  /*124d0*/  SHF.R.U32.HI R7, RZ, 0x6, R36.reuse ;  /* 0x00000006ff077819 */ /* 0x101fe40000011624 */
[----:B------:R-:W-:Y:S02]  /*124e0*/  SHF.R.U32.HI R6, RZ, 0x6, R36 ;  /* 0x00000006ff067819 */ /* 0x000fe40000011624 */
[----:B------:R-:W-:Y:S02]  /*124f0*/  SGXT.U32 R7, R7, 0x1 ;  /* 0x000000010707781a */ /* 0x000fe40000000000 */
[----:B------:R-:W-:Y:S02]  /*12500*/  SGXT.U32 R6, R6, 0x1 ;  /* 0x000000010606781a */ /* 0x000fe40000000000 */
[----:B------:R-:W-:-:S02]  /*12510*/  LOP3.LUT R7, R7, 0x16, RZ, 0xfc, !PT ;  /* 0x0000001607077812 */ /* 0x000fc400078efcff */
[----:B------:R-:W-:Y:S02]  /*12520*/  LOP3.LUT R6, R6, 0x14, RZ, 0xfc, !PT ;  /* 0x0000001406067812 */ /* 0x000fe400078efcff */
[----:B------:R-:W-:Y:S01]  /*12530*/  ISETP.GE.AND P0, PT, R7, UR5, PT ;  /* 0x0000000507007c0c */ /* 0x000fe2000bf06270 */
[----:B------:R-:W-:Y:S01]  /*12540*/  @!P1 IMAD.MOV.U32 R7, RZ, RZ, R37 ;  /* 0x000000ffff079224 */ /* 0x000fe200078e0025 */
[----:B------:R-:W-:Y:S01]  /*12550*/  ISETP.GE.AND P3, PT, R6, UR5, PT ;  /* 0x0000000506007c0c */ /* 0x000fe2000bf66270 */
[----:B------:R-:W-:-:S05]  /*12560*/  @!P1 IMAD.MOV.U32 R6, RZ, RZ, R35 ;  /* 0x000000ffff069224 */ /* 0x000fca00078e0023 */
[----:B------:R4:W3:Y:S01]  /*12570*/  @!P1 LDG.E.U16 R32, desc[UR10][R6.64] ;  /* 0x0000000a06209981 */ /* 0x0008e2000c1e1500 */
[----:B------:R-:W-:-:S04]  /*12580*/  SHF.R.U32.HI R36, RZ, 0x6, R36 ;  /* 0x00000006ff247819 */ /* 0x000fc80000011624 */
[----:B------:R-:W-:Y:S01]  /*12590*/  SGXT.U32 R36, R36, 0x1 ;  /* 0x000000012424781a */ /* 0x000fe20000000000 */
[----:B--2---:R0:W-:Y:S03]  /*125a0*/  STL [R1+0xeb8], R4 ;  /* 0x000eb80401007387 */ /* 0x0041e60000100800 */
[----:B------:R-:W-:Y:S01]  /*125b0*/  LOP3.LUT R36, R36, 0x12, RZ, 0xfc, !PT ;  /* 0x0000001224247812 */ /* 0x000fe200078efcff */
[----:B----4-:R-:W-:Y:S02]  /*125c0*/  @!P4 IMAD.MOV.U32 R6, RZ, RZ, R3 ;  /* 0x000000ffff06c224 */ /* 0x010fe400078e0003 */
[----:B------:R-:W-:Y:S01]  /*125d0*/  @!P4 IMAD.MOV.U32 R7, RZ, RZ, R28 ;  /* 0x000000ffff07c224 */ /* 0x000fe200078e001c */
[----:B------:R-:W-:Y:S02]  /*125e0*/  ISETP.GE.AND P5, PT, R36, UR5, PT ;  /* 0x0000000524007c0c */ /* 0x000fe4000bfa6270 */
[----:B0-----:R-:W-:-:S06]  /*125f0*/  PRMT R4, RZ, 0x7610, R4 ;  /* 0x00007610ff047816 */ /* 0x001fcc0000000004 */
[----:B------:R0:W2:Y:S04]  /*12600*/  @!P4 LDG.E.U16 R4, desc[UR10][R6.64] ;  /* 0x0000000a0604c981 */ /* 0x0000a8000c1e1500 */
[----:B---3--:R1:W-:Y:S04]  /*12610*/  STL [R1+0x814], R34 ;  /* 0x0008142201007387 */ /* 0x0083e80000100800 */
[----:B-1----:R-:W3:Y:S04]  /*12620*/  LDL.LU R34, [R1+0x1020] ;  /* 0x0010200001227983 */ /* 0x002ee80000300800 */
[----:B------:R-:W4:Y:S04]  /*12630*/  LDL.LU R36, [R1+0x101c] ;  /* 0x00101c0001247983 */ /* 0x000f280000300800 */
[----:B------:R-:W2:Y:S04]  /*12640*/  LDL R37, [R1+0x3f4] ;  /* 0x0003f40001257983 */ /* 0x000ea80000100800 */
[----:B------:R-:W2:Y:S04]  /*12650*/  LDL R35, [R1+0x808] ;  /* 0x0008080001237983 */ /* 0x000ea80000100800 */
[----:B------:R1:W-:Y:S04]  /*12660*/  STL [R1+0x810], R32 ;  /* 0x0008102001007387 */ /* 0x0003e80000100800 */
[----:B------:R-:W0:Y:S04]  /*12670*/  LDL R6, [R1+0x3e0] ;  /* 0x0003e00001067983 */ /* 0x000e280000100800 */
[----:B------:R-:W0:Y:S01]  /*12680*/  LDL R7, [R1+0x3e4] ;  /* 0x0003e40001077983 */ /* 0x000e220000100800 */
[----:B------:R-:W-:Y:S01]  /*12690*/  PRMT R33, RZ, 0x7610, R33 ;  /* 0x00007610ff217816 */ /* 0x000fe20000000021 */
[----:B------:R-:W0:Y:S02]  /*126a0*/  S2R R28, SR_TID.X ;  /* 0x00000000001c7919 */ /* 0x000e240000002100 */
[----:B-1----:R-:W2:Y:S01]  /*126b0*/  LDL R32, [R1+0x80c] ;  /* 0x00080c0001207983 */ /* 0x002ea20000100800 */
[----:B0-----:R-:W-:-:S04]  /*126c0*/  @!P5 LOP3.LUT R7, R7, R6, RZ, 0x3c, !PT ;  /* 0x000000060707d212 */ /* 0x001fc800078e3cff */
[----:B------:R-:W-:-:S04]  /*126d0*/  @!P5 LOP3.LUT R6, R7, R6, RZ, 0x3c, !PT ;  /* 0x000000060706d212 */ /* 0x000fc800078e3cff */
[----:B------:R-:W-:-:S05]  /*126e0*/  @!P5 LOP3.LUT R7, R7, R6, RZ, 0x3c, !PT ;  /* 0x000000060707d212 */ /* 0x000fca00078e3cff */
[----:B------:R-:W3:Y:S04]  /*126f0*/  @!P5 LDG.E.U16 R33, desc[UR10][R6.64] ;  /* 0x0000000a0621d981 */ /* 0x000ee8000c1e1500 */
[----:B--2---:R-:W-:Y:S04]  /*12700*/  STL [R1+0xec0], R4 ;  /* 0x000ec00401007387 */ /* 0x004fe80000100800 */
[----:B------:R-:W-:Y:S04]  /*12710*/  STL [R1+0xec4], R4 ;  /* 0x000ec40401007387 */ /* 0x000fe80000100800 */
[----:B------:R-:W-:Y:S04]  /*12720*/  STL [R1+0xec8], R4 ;  /* 0x000ec80401007387 */ /* 0x000fe80000100800 */
[----:B------:R-:W-:Y:S04]  /*12730*/  STL [R1+0xecc], R4 ;  /* 0x000ecc0401007387 */ /* 0x000fe80000100800 */
[----:B------:R-:W-:Y:S04]  /*12740*/  STL [R1+0xed0], R4 ;  /* 0x000ed00401007387 */ /* 0x000fe80000100800 */
[----:B------:R-:W-:Y:S01]  /*12750*/  STL [R1+0xed4], R4 ;  /* 0x000ed40401007387 */ /* 0x000fe20000100800 */
[----:B------:R-:W-:-:S03]  /*12760*/  SHF.R.U32.HI R3, RZ, 0x6, R28 ;  /* 0x00000006ff037819 */ /* 0x000fc6000001161c */
[----:B------:R-:W-:Y:S01]  /*12770*/  STL [R1+0xed8], R4 ;  /* 0x000ed80401007387 */ /* 0x000fe20000100800 */
[----:B------:R-:W-:-:S03]  /*12780*/  SHF.R.U32.HI R28, RZ, 0x6, R28 ;  /* 0x00000006ff1c7819 */ /* 0x000fc6000001161c */
[----:B------:R-:W-:Y:S04]  /*12790*/  STL [R1+0xedc], R4 ;  /* 0x000edc0401007387 */ /* 0x000fe80000100800 */
[----:B------:R-:W-:Y:S04]  /*127a0*/  STL [R1+0xee8], R4 ;  /* 0x000ee80401007387 */ /* 0x000fe80000100800 */
[----:B------:R-:W-:Y:S04]  /*127b0*/  STL [R1+0xeec], R4 ;  /* 0x000eec0401007387 */ /* 0x000fe80000100800 */
[----:B------:R-:W-:Y:S01]  /*127c0*/  STL [R1+0xef0], R4 ;  /* 0x000ef00401007387 */ /* 0x000fe20000100800 */
[----:B------:R-:W-:-:S03]  /*127d0*/  SGXT.U32 R3, R3, 0x1 ;  /* 0x000000010303781a */ /* 0x000fc60000000000 */
[----:B------:R-:W-:Y:S01]  /*127e0*/  STL [R1+0xef4], R4 ;  /* 0x000ef40401007387 */ /* 0x000fe20000100800 */
[----:B------:R-:W-:-:S03]  /*127f0*/  SGXT.U32 R28, R28, 0x1 ;  /* 0x000000011c1c781a */ /* 0x000fc60000000000 */
[----:B------:R-:W-:Y:S04]  /*12800*/  STL [R1+0xef8], R4 ;  /* 0x000ef80401007387 */ /* 0x000fe80000100800 */
[----:B------:R-:W-:Y:S04]  /*12810*/  STL [R1+0xefc], R4 ;  /* 0x000efc0401007387 */ /* 0x000fe80000100800 */
[----:B------:R-:W-:Y:S01]  /*12820*/  STL [R1+0xf00], R4 ;  /* 0x000f000401007387 */ /* 0x000fe20000100800 */
[----:B------:R-:W-:-:S03]  /*12830*/  LOP3.LUT R28, R28, 0x18, RZ, 0xfc, !PT ;  /* 0x000000181c1c7812 */ /* 0x000fc600078efcff */
[----:B------:R-:W-:Y:S01]  /*12840*/  STL [R1+0xf04], R4 ;  /* 0x000f040401007387 */ /* 0x000fe20000100800 */
[----:B------:R-:W-:-:S03]  /*12850*/  LOP3.LUT R3, R3, 0x1a, RZ, 0xfc, !PT ;  /* 0x0000001a03037812 */ /* 0x000fc600078efcff */
[----:B------:R-:W-:Y:S04]  /*12860*/  STL [R1+0xf08], R4 ;  /* 0x000f080401007387 */ /* 0x000fe80000100800 */
[----:B------:R-:W-:Y:S04]  /*12870*/  STL [R1+0xf0c], R4 ;  /* 0x000f0c0401007387 */ /* 0x000fe80000100800 */
[----:B------:R-:W-:Y:S04]  /*12880*/  STL [R1+0xf10], R4 ;  /* 0x000f100401007387 */ /* 0x000fe80000100800 */
[----:B------:R-:W-:Y:S01]  /*12890*/  STL [R1+0xf14], R4 ;  /* 0x000f140401007387 */ /* 0x000fe20000100800 */
[----:B------:R-:W-:-:S03]  /*128a0*/  ISETP.GE.AND P1, PT, R28, UR5, PT ;  /* 0x000000051c007c0c */ /* 0x000fc6000bf26270 */
[----:B------:R-:W-:Y:S01]  /*128b0*/  STL [R1+0xf18], R4 ;  /* 0x000f180401007387 */ /* 0x000fe20000100800 */
[----:B------:R-:W-:-:S03]  /*128c0*/  ISETP.GE.AND P4, PT, R3, UR5, PT ;  /* 0x0000000503007c0c */ /* 0x000fc6000bf86270 */
[----:B------:R-:W-:Y:S04]  /*128d0*/  STL [R1+0xf1c], R4 ;  /* 0x000f1c0401007387 */ /* 0x000fe80000100800 */
[----:B------:R-:W-:Y:S04]  /*128e0*/  STL [R1+0xf20], R4 ;  /* 0x000f200401007387 */ /* 0x000fe80000100800 */
[----:B------:R-:W-:Y:S04]  /*128f0*/  STL [R1+0xf24], R4 ;  /* 0x000f240401007387 */ /* 0x000fe80000100800 */
[----:B------:R-:W2:Y:S04]  /*12900*/  LDL R28, [R1+0x3f8] ;  /* 0x0003f800011c7983 */ /* 0x000ea80000100800 */
[----:B------:R-:W2:Y:S04]  /*12910*/  LDL R3, [R1+0x3fc] ;  /* 0x0003fc0001037983 */ /* 0x000ea80000100800 */
[----:B---3--:R0:W-:Y:S04]  /*12920*/  STL [R1+0x368], R33 ;  /* 0x0003682101007387 */ /* 0x0081e80000100800 */
[----:B0-----:R-:W3:Y:S04]  /*12930*/  LDL.LU R33, [R1+0x1018] ;  /* 0x0010180001217983 */ /* 0x001ee80000300800 */
[----:B------:R-:W2:Y:S04]  /*12940*/  LDL R6, [R1+0x3e8] ;  /* 0x0003e80001067983 */ /* 0x000ea80000100800 */
[----:B------:R-:W2:Y:S01]  /*12950*/  LDL R7, [R1+0x3ec] ;  /* 0x0003ec0001077983 */ /* 0x000ea20000100800 */
[----:B------:R-:W-:-:S02]  /*12960*/  PRMT R34, RZ, 0x7610, R34 ;  /* 0x00007610ff227816 */ /* 0x000fc40000000022 */
[----:B--2---:R-:W-:-:S04]  /*12970*/  @!P3 LOP3.LUT R7, R7, R6, RZ, 0x3c, !PT ;  /* 0x000000060707b212 */ /* 0x004fc800078e3cff */
[----:B------:R-:W-:-:S04]  /*12980*/  @!P3 LOP3.LUT R6, R7, R6, RZ, 0x3c, !PT ;  /* 0x000000060706b212 */ /* 0x000fc800078e3cff */
[----:B------:R-:W-:-:S05]  /*12990*/  @!P3 LOP3.LUT R7, R7, R6, RZ, 0x3c, !PT ;  /* 0x000000060707b212 */ /* 0x000fca00078e3cff */
[----:B------:R-:W2:Y:S01]  /*129a0*/  @!P3 LDG.E.U16 R34, desc[UR10][R6.64] ;  /* 0x0000000a0622b981 */ /* 0x000ea2000c1e1500 */
[----:B----4-:R-:W-:-:S03]  /*129b0*/  PRMT R36, RZ, 0x7610, R36 ;  /* 0x00007610ff247816 */ /* 0x010fc60000000024 */
[----:B--2---:R0:W-:Y:S04]  /*129c0*/  STL [R1+0x804], R34 ;  /* 0x0008042201007387 */ /* 0x0041e80000100800 */
[----:B0-----:R-:W2:Y:S04]  /*129d0*/  LDL.LU R34, [R1+0x1014] ;  /* 0x0010140001227983 */ /* 0x001ea80000300800 */
[----:B------:R-:W4:Y:S01]  /*129e0*/  LDL R7, [R1+0x3f0] ;  /* 0x0003f00001077983 */ /* 0x000f220000100800 */
[----:B------:R-:W-:-:S05]  /*129f0*/  @!P0 IMAD.MOV.U32 R6, RZ, RZ, R37 ;  /* 0x000000ffff068224 */ /* 0x000fca00078e0025 */
[----:B----4-:R0:W4:Y:S02]  /*12a00*/  @!P0 LDG.E.U16 R36, desc[UR10][R6.64] ;  /* 0x0000000a06248981 */ /* 0x010124000c1e1500 */
[----:B0-----:R-:W0:Y:S01]  /*12a10*/  S2R R7, SR_TID.X ;  /* 0x0000000000077919 */ /* 0x001e220000002100 */
[----:B------:R-:W-:Y:S01]  /*12a20*/  PRMT R5, RZ, 0x7610, R5 ;  /* 0x00007610ff057816 */ /* 0x000fe20000000005 */
[----:B------:R-:W-:Y:S01]  /*12a30*/  @!P1 IMAD.MOV.U32 R6, RZ, RZ, R32 ;  /* 0x000000ffff069224 */ /* 0x000fe200078e0020 */
[--C-:B0-----:R-:W-:Y:S01]  /*12a40*/  SHF.R.U32.HI R37, RZ, 0x6, R7.reuse ;  /* 0x00000006ff257819 */ /* 0x101fe20000011607 */
[----:B----4-:R0:W-:Y:S02]  /*12a50*/  STL [R1+0x800], R36 ;  /* 0x0008002401007387 */ /* 0x0101e40000100800 */
[--C-:B0-----:R-:W-:Y:S02]  /*12a60*/  SHF.R.U32.HI R36, RZ, 0x6, R7.reuse ;  /* 0x00000006ff247819 */ /* 0x101fe40000011607 */
[----:B------:R-:W-:-:S04]  /*12a70*/  SHF.R.U32.HI R7, RZ, 0x6, R7 ;  /* 0x00000006ff077819 */ /* 0x000fc80000011607 */
[----:B------:R-:W-:-:S04]  /*12a80*/  SGXT.U32 R7, R7, 0x1 ;  /* 0x000000010707781a */ /* 0x000fc80000000000 */
[----:B------:R-:W-:-:S04]  /*12a90*/  LOP3.LUT R7, R7, 0x1c, RZ, 0xfc, !PT ;  /* 0x0000001c07077812 */ /* 0x000fc800078efcff */
[----:B------:R-:W-:Y:S01]  /*12aa0*/  ISETP.GE.AND P5, PT, R7, UR5, PT ;  /* 0x0000000507007c0c */ /* 0x000fe2000bfa6270 */
[----:B------:R-:W-:-:S05]  /*12ab0*/  @!P1 IMAD.MOV.U32 R7, RZ, RZ, R35 ;  /* 0x000000ffff079224 */ /* 0x000fca00078e0023 */
[----:B------:R0:W4:Y:S01]  /*12ac0*/  @!P1 LDG.E.U16 R5, desc[UR10][R6.64] ;  /* 0x0000000a06059981 */ /* 0x000122000c1e1500 */
[----:B------:R-:W-:Y:S02]  /*12ad0*/  SGXT.U32 R37, R37, 0x1 ;  /* 0x000000012525781a */ /* 0x000fe40000000000 */
[----:B------:R-:W-:Y:S02]  /*12ae0*/  PRMT R0, RZ, 0x7610, R0 ;  /* 0x00007610ff007816 */ /* 0x000fe40000000000 */
[----:B------:R-:W-:Y:S01]  /*12af0*/  LOP3.LUT R37, R37, 0x1e, RZ, 0xfc, !PT ;  /* 0x0000001e25257812 */ /* 0x000fe200078efcff */
[----:B0-----:R-:W-:Y:S02]  /*12b00*/  @!P4 IMAD.MOV.U32 R6, RZ, RZ, R3 ;  /* 0x000000ffff06c224 */ /* 0x001fe400078e0003 */
[----:B------:R-:W-:Y:S01]  /*12b10*/  @!P4 IMAD.MOV.U32 R7, RZ, RZ, R28 ;  /* 0x000000ffff07c224 */ /* 0x000fe200078e001c */
[----:B------:R-:W-:Y:S02]  /*12b20*/  ISETP.GE.AND P3, PT, R37, UR5, PT ;  /* 0x0000000525007c0c */ /* 0x000fe4000bf66270 */
[----:B------:R-:W2:Y:S04]  /*12b30*/  LDL R37, [R1+0x7f8] ;  /* 0x0007f80001257983 */ /* 0x000ea80000100800 */
[----:B------:R-:W2:Y:S04]  /*12b40*/  @!P4 LDG.E.U16 R0, desc[UR10][R6.64] ;  /* 0x0000000a0600c981 */ /* 0x000ea8000c1e1500 */
[----:B----4-:R-:W-:Y:S04]  /*12b50*/  STL [R1+0xee0], R5 ;  /* 0x000ee00501007387 */ /* 0x010fe80000100800 */
[----:B------:R-:W-:Y:S04]  /*12b60*/  STL [R1+0xee4], R5 ;  /* 0x000ee40501007387 */ /* 0x000fe80000100800 */
[----:B------:R-:W4:Y:S04]  /*12b70*/  LDL R6, [R1+0x400] ;  /* 0x0004000001067983 */ /* 0x000f280000100800 */
[----:B------:R-:W4:Y:S01]  /*12b80*/  LDL R7, [R1+0x404] ;  /* 0x0004040001077983 */ /* 0x000f220000100800 */
[----:B---3--:R-:W-:-:S02]  /*12b90*/  PRMT R33, RZ, 0x7610, R33 ;  /* 0x00007610ff217816 */ /* 0x008fc40000000021 */
[----:B------:R-:W-:Y:S01]  /*12ba0*/  SGXT.U32 R36, R36, 0x1 ;  /* 0x000000012424781a */ /* 0x000fe20000000000 */
[----:B------:R-:W3:Y:S03]  /*12bb0*/  LDL R35, [R1+0x4b0] ;  /* 0x0004b00001237983 */ /* 0x000ee60000100800 */
[----:B------:R-:W-:-:S04]  /*12bc0*/  LOP3.LUT R36, R36, 0x20, RZ, 0xfc, !PT ;  /* 0x0000002024247812 */ /* 0x000fc800078efcff */
[----:B------:R-:W-:Y:S02]  /*12bd0*/  ISETP.GE.AND P0, PT, R36, UR5, PT ;  /* 0x0000000524007c0c */ /* 0x000fe4000bf06270 */
[----:B------:R-:W3:Y:S04]  /*12be0*/  LDL R36, [R1+0x4ac] ;  /* 0x0004ac0001247983 */ /* 0x000ee80000100800 */
[----:B--2---:R0:W-:Y:S04]  /*12bf0*/  STL [R1+0x35c], R0 ;  /* 0x00035c0001007387 */ /* 0x0041e80000100800 */
[----:B------:R-:W2:Y:S04]  /*12c00*/  LDL R28, [R1+0x4b4] ;  /* 0x0004b400011c7983 */ /* 0x000ea80000100800 */
[----:B------:R-:W2:Y:S01]  /*12c10*/  LDL R3, [R1+0x4b8] ;  /* 0x0004b80001037983 */ /* 0x000ea20000100800 */
[----:B0-----:R-:W0:Y:S01]  /*12c20*/  S2R R0, SR_TID.X ;  /* 0x0000000000007919 */ /* 0x001e220000002100 */
[----:B----4-:R-:W-:-:S04]  /*12c30*/  @!P5 LOP3.LUT R7, R7, R6, RZ, 0x3c, !PT ;  /* 0x000000060707d212 */ /* 0x010fc800078e3cff */
[----:B------:R-:W-:-:S04]  /*12c40*/  @!P5 LOP3.LUT R6, R7, R6, RZ, 0x3c, !PT ;  /* 0x000000060706d212 */ /* 0x000fc800078e3cff */
[----:B------:R-:W-:-:S05]  /*12c50*/  @!P5 LOP3.LUT R7, R7, R6, RZ, 0x3c, !PT ;  /* 0x000000060707d212 */ /* 0x000fca00078e3cff */
[----:B------:R-:W4:Y:S01]  /*12c60*/  @!P5 LDG.E.U16 R33, desc[UR10][R6.64] ;  /* 0x0000000a0621d981 */ /* 0x000f22000c1e1500 */
[--C-:B0-----:R-:W-:Y:S02]  /*12c70*/  SHF.R.U32.HI R32, RZ, 0x6, R0.reuse ;  /* 0x00000006ff207819 */ /* 0x101fe40000011600 */
[----:B------:R-:W-:Y:S02]  /*12c80*/  SHF.R.U32.HI R0, RZ, 0x6, R0 ;  /* 0x00000006ff007819 */ /* 0x000fe40000011600 */
[----:B------:R-:W-:Y:S02]  /*12c90*/  SGXT.U32 R32, R32, 0x1 ;  /* 0x000000012020781a */ /* 0x000fe40000000000 */
[----:B------:R-:W-:Y:S02]  /*12ca0*/  SGXT.U32 R0, R0, 0x1 ;  /* 0x000000010000781a */ /* 0x000fe40000000000 */
[----:B------:R-:W-:Y:S02]  /*12cb0*/  LOP3.LUT R32, R32, 0x24, RZ, 0xfc, !PT ;  /* 0x0000002420207812 */ /* 0x000fe400078efcff */
[----:B------:R-:W-:-:S02]  /*12cc0*/  LOP3.LUT R0, R0, 0x22, RZ, 0xfc, !PT ;  /* 0x0000002200007812 */ /* 0x000fc400078efcff */
[----:B------:R-:W-:Y:S02]  /*12cd0*/  ISETP.GE.AND P4, PT, R32, UR5, PT ;  /* 0x0000000520007c0c */ /* 0x000fe4000bf86270 */
[----:B------:R-:W-:Y:S02]  /*12ce0*/  ISETP.GE.AND P1, PT, R0, UR5, PT ;  /* 0x0000000500007c0c */ /* 0x000fe4000bf26270 */
[----:B------:R-:W2:Y:S04]  /*12cf0*/  LDL.LU R0, [R1+0x1010] ;  /* 0x0010100001007983 */ /* 0x000ea80000300800 */
[----:B------:R-:W2:Y:S04]  /*12d00*/  LDL.LU R32, [R1+0x100c] ;  /* 0x00100c0001207983 */ /* 0x000ea80000300800 */
[----:B----4-:R0:W-:Y:S04]  /*12d10*/  STL [R1+0x7b4], R33 ;  /* 0x0007b42101007387 */ /* 0x0101e80000100800 */
[----:B0-----:R-:W4:Y:S04]  /*12d20*/  LDL.LU R33, [R1+0x1008] ;  /* 0x0010080001217983 */ /* 0x001f280000300800 */
[----:B------:R-:W2:Y:S04]  /*12d30*/  LDL R6, [R1+0x408] ;  /* 0x0004080001067983 */ /* 0x000ea80000100800 */
[----:B------:R-:W2:Y:S01]  /*12d40*/  LDL R7, [R1+0x4a4] ;  /* 0x0004a40001077983 */ /* 0x000ea20000100800 */
[----:B------:R-:W-:-:S02]  /*12d50*/  PRMT R34, RZ, 0x7610, R34 ;  /* 0x00007610ff227816 */ /* 0x000fc40000000022 */
[----:B--2---:R-:W-:-:S04]  /*12d60*/  @!P3 LOP3.LUT R7, R7, R6, RZ, 0x3c, !PT ;  /* 0x000000060707b212 */ /* 0x004fc800078e3cff */
[----:B------:R-:W-:-:S04]  /*12d70*/  @!P3 LOP3.LUT R6, R7, R6, RZ, 0x3c, !PT ;  /* 0x000000060706b212 */ /* 0x000fc800078e3cff */
[----:B------:R-:W-:-:S05]  /*12d80*/  @!P3 LOP3.LUT R7, R7, R6, RZ, 0x3c, !PT ;  /* 0x000000060707b212 */ /* 0x000fca00078e3cff */
[----:B------:R-:W2:Y:S01]  /*12d90*/  @!P3 LDG.E.U16 R34, desc[UR10][R6.64] ;  /* 0x0000000a0622b981 */ /* 0x000ea2000c1e1500 */
[----:B------:R-:W-:-:S03]  /*12da0*/  PRMT R30, RZ, 0x7610, R30 ;  /* 0x00007610ff1e7816 */ /* 0x000fc6000000001e */
[----:B--2---:R0:W-:Y:S04]  /*12db0*/  STL [R1+0x7b0], R34 ;  /* 0x0007b02201007387 */ /* 0x0041e80000100800 */
[----:B0-----:R-:W2:Y:S04]  /*12dc0*/  LDL.LU R34, [R1+0x1004] ;  /* 0x0010040001227983 */ /* 0x001ea80000300800 */
[----:B------:R-:W2:Y:S01]  /*12dd0*/  LDL R7, [R1+0x4a8] ;  /* 0x0004a80001077983 */ /* 0x000ea20000100800 */
[----:B------:R-:W-:Y:S02]  /*12de0*/  @!P0 IMAD.MOV.U32 R6, RZ, RZ, R37 ;  /* 0x000000ffff068224 */ /* 0x000fe400078e0025 */
[----:B------:R-:W0:Y:S01]  /*12df0*/  S2R R37, SR_TID.X ;  /* 0x0000000000257919 */ /* 0x000e220000002100 */
[----:B------:R-:W-:-:S02]  /*12e00*/  PRMT R32, RZ, 0x7610, R32 ;  /* 0x00007610ff207816 */ /* 0x000fc40000000020 */
[----:B------:R-:W-:Y:S01]  /*12e10*/  PRMT R0, RZ, 0x7610, R0 ;  /* 0x00007610ff007816 */ /* 0x000fe20000000000 */
[----:B--2---:R1:W2:Y:S02]  /*12e20*/  @!P0 LDG.E.U16 R30, desc[UR10][R6.64] ;  /* 0x0000000a061e8981 */ /* 0x0042a4000c1e1500 */
[----:B-1----:R-:W1:Y:S01]  /*12e30*/  S2R R7, SR_TID.X ;  /* 0x0000000000077919 */ /* 0x002e620000002100 */
[----:B---3--:R-:W-:Y:S01]  /*12e40*/  @!P1 IMAD.MOV.U32 R6, RZ, RZ, R35 ;  /* 0x000000ffff069224 */ /* 0x008fe200078e0023 */
[----:B----4-:R-:W-:Y:S01]  /*12e50*/  PRMT R33, RZ, 0x7610, R33 ;  /* 0x00007610ff217816 */ /* 0x010fe20000000021 */
[----:B------:R-:W3:Y:S01]  /*12e60*/  LDL R35, [R1+0x4d4] ;  /* 0x0004d40001237983 */ /* 0x000ee20000100800 */
[----:B-1----:R-:W-:-:S04]  /*12e70*/  SHF.R.U32.HI R7, RZ, 0x6, R7 ;  /* 0x00000006ff077819 */ /* 0x002fc80000011607 */
[----:B------:R-:W-:-:S04]  /*12e80*/  SGXT.U32 R7, R7, 0x1 ;  /* 0x000000010707781a */ /* 0x000fc80000000000 */
[----:B------:R-:W-:-:S04]  /*12e90*/  LOP3.LUT R7, R7, 0x26, RZ, 0xfc, !PT ;  /* 0x0000002607077812 */ /* 0x000fc800078efcff */
[----:B------:R-:W-:Y:S02]  /*12ea0*/  ISETP.GE.AND P5, PT, R7, UR5, PT ;  /* 0x0000000507007c0c */ /* 0x000fe4000bfa6270 */
[----:B0-----:R-:W-:-:S04]  /*12eb0*/  SHF.R.U32.HI R7, RZ, 0x6, R37 ;  /* 0x00000006ff077819 */ /* 0x001fc80000011625 */
[----:B------:R-:W-:-:S04]  /*12ec0*/  SGXT.U32 R7, R7, 0x1 ;  /* 0x000000010707781a */ /* 0x000fc80000000000 */
[----:B------:R-:W-:-:S04]  /*12ed0*/  LOP3.LUT R7, R7, 0x2a, RZ, 0xfc, !PT ;  /* 0x0000002a07077812 */ /* 0x000fc800078efcff */
[----:B------:R-:W-:Y:S01]  /*12ee0*/  ISETP.GE.AND P0, PT, R7, UR5, PT ;  /* 0x0000000507007c0c */ /* 0x000fe2000bf06270 */
[----:B------:R-:W-:Y:S01]  /*12ef0*/  @!P1 IMAD.MOV.U32 R7, RZ, RZ, R36 ;  /* 0x000000ffff079224 */ /* 0x000fe200078e0024 */
[----:B------:R-:W-:Y:S01]  /*12f00*/  SHF.R.U32.HI R37, RZ, 0x6, R37 ;  /* 0x00000006ff257819 */ /* 0x000fe20000011625 */
[----:B------:R-:W4:Y:S04]  /*12f10*/  LDL R36, [R1+0x4d0] ;  /* 0x0004d00001247983 */ /* 0x000f280000100800 */
[----:B------:R0:W2:Y:S02]  /*12f20*/  @!P1 LDG.E.U16 R32, desc[UR10][R6.64] ;  /* 0x0000000a06209981 */ /* 0x0000a4000c1e1500 */
[----:B0-----:R-:W-:Y:S02]  /*12f30*/  @!P4 IMAD.MOV.U32 R6, RZ, RZ, R3 ;  /* 0x000000ffff06c224 */ /* 0x001fe400078e0003 */
[----:B------:R-:W-:-:S05]  /*12f40*/  @!P4 IMAD.MOV.U32 R7, RZ, RZ, R28 ;  /* 0x000000ffff07c224 */ /* 0x000fca00078e001c */
[----:B------:R0:W2:Y:S04]  /*12f50*/  @!P4 LDG.E.U16 R0, desc[UR10][R6.64] ;  /* 0x0000000a0600c981 */ /* 0x0000a8000c1e1500 */
[----:B------:R-:W0:Y:S04]  /*12f60*/  LDL R6, [R1+0x4bc] ;  /* 0x0004bc0001067983 */ /* 0x000e280000100800 */
[----:B------:R-:W0:Y:S01]  /*12f70*/  LDL R7, [R1+0x4c0] ;  /* 0x0004c00001077983 */ /* 0x000e220000100800 */
[----:B------:R-:W1:Y:S01]  /*12f80*/  S2R R28, SR_TID.X ;  /* 0x00000000001c7919 */ /* 0x000e620000002100 */
[----:B------:R-:W-:-:S04]  /*12f90*/  SGXT.U32 R37, R37, 0x1 ;  /* 0x000000012525781a */ /* 0x000fc80000000000 */
[----:B------:R-:W-:Y:S02]  /*12fa0*/  LOP3.LUT R37, R37, 0x28, RZ, 0xfc, !PT ;  /* 0x0000002825257812 */ /* 0x000fe400078efcff */
[----:B0-----:R-:W-:-:S04]  /*12fb0*/  @!P5 LOP3.LUT R7, R7, R6, RZ, 0x3c, !PT ;  /* 0x000000060707d212 */ /* 0x001fc800078e3cff */
[----:B------:R-:W-:-:S04]  /*12fc0*/  @!P5 LOP3.LUT R6, R7, R6, RZ, 0x3c, !PT ;  /* 0x000000060706d212 */ /* 0x000fc800078e3cff */
[----:B------:R-:W-:-:S05]  /*12fd0*/  @!P5 LOP3.LUT R7, R7, R6, RZ, 0x3c, !PT ;  /* 0x000000060707d212 */ /* 0x000fca00078e3cff */
[----:B------:R-:W3:Y:S01]  /*12fe0*/  @!P5 LDG.E.U16 R33, desc[UR10][R6.64] ;  /* 0x0000000a0621d981 */ /* 0x000ee2000c1e1500 */
[----:B------:R-:W-:-:S03]  /*12ff0*/  ISETP.GE.AND P3, PT, R37, UR5, PT ;  /* 0x0000000525007c0c */ /* 0x000fc6000bf66270 */
[----:B------:R-:W4:Y:S04]  /*13000*/  LDL R37, [R1+0x7fc] ;  /* 0x0007fc0001257983 */ /* 0x000f280000100800 */
[----:B--2---:R0:W-:Y:S04]  /*13010*/  STL [R1+0x350], R32 ;  /* 0x0003502001007387 */ /* 0x0041e80000100800 */
[----:B------:R-:W2:Y:S04]  /*13020*/  LDL R3, [R1+0x4dc] ;  /* 0x0004dc0001037983 */ /* 0x000ea80000100800 */
[----:B0-----:R-:W2:Y:S04]  /*13030*/  LDL R32, [R1+0x4d8] ;  /* 0x0004d80001207983 */ /* 0x001ea80000100800 */
[----:B------:R1:W-:Y:S02]  /*13040*/  STL [R1+0x78c], R0 ;  /* 0x00078c0001007387 */ /* 0x0003e40000100800 */
[----:B-1----:R-:W-:-:S02]  /*13050*/  SHF.R.U32.HI R0, RZ, 0x6, R28 ;  /* 0x00000006ff007819 */ /* 0x002fc4000001161c */
[----:B------:R-:W-:Y:S02]  /*13060*/  SHF.R.U32.HI R28, RZ, 0x6, R28 ;  /* 0x00000006ff1c7819 */ /* 0x000fe4000001161c */
[----:B------:R-:W-:Y:S02]  /*13070*/  SGXT.U32 R0, R0, 0x1 ;  /* 0x000000010000781a */ /* 0x000fe40000000000 */
[----:B------:R-:W-:Y:S02]  /*13080*/  SGXT.U32 R28, R28, 0x1 ;  /* 0x000000011c1c781a */ /* 0x000fe40000000000 */
[----:B------:R-:W-:Y:S02]  /*13090*/  LOP3.LUT R0, R0, 0x2e, RZ, 0xfc, !PT ;  /* 0x0000002e00007812 */ /* 0x000fe400078efcff */
[----:B------:R-:W-:Y:S02]  /*130a0*/  LOP3.LUT R28, R28, 0x2c, RZ, 0xfc, !PT ;  /* 0x0000002c1c1c7812 */ /* 0x000fe400078efcff */
[----:B------:R-:W-:-:S02]  /*130b0*/  ISETP.GE.AND P4, PT, R0, UR5, PT ;  /* 0x0000000500007c0c */ /* 0x000fc4000bf86270 */
[----:B------:R-:W-:Y:S02]  /*130c0*/  ISETP.GE.AND P1, PT, R28, UR5, PT ;  /* 0x000000051c007c0c */ /* 0x000fe4000bf26270 */
[----:B------:R-:W2:Y:S04]  /*130d0*/  LDL.LU R28, [R1+0x1000] ;  /* 0x00100000011c7983 */ /* 0x000ea80000300800 */
[----:B------:R-:W2:Y:S04]  /*130e0*/  LDL.LU R0, [R1+0xffc] ;  /* 0x000ffc0001007983 */ /* 0x000ea80000300800 */
[----:B---3--:R0:W-:Y:S04]  /*130f0*/  STL [R1+0x76c], R33 ;  /* 0x00076c2101007387 */ /* 0x0081e80000100800 */
[----:B0-----:R-:W3:Y:S04]  /*13100*/  LDL.LU R33, [R1+0xff8] ;  /* 0x000ff80001217983 */ /* 0x001ee80000300800 */
[----:B------:R-:W2:Y:S01]  /*13110*/  LDL R7, [R1+0x4c4] ;  /* 0x0004c40001077983 */ /* 0x000ea20000100800 */
[----:B------:R-:W-:Y:S01]  /*13120*/  PRMT R31, RZ, 0x7610, R31 ;  /* 0x00007610ff1f7816 */ /* 0x000fe2000000001f */
[----:B----4-:R-:W-:-:S05]  /*13130*/  @!P3 IMAD.MOV.U32 R6, RZ, RZ, R37 ;  /* 0x000000ffff06b224 */ /* 0x010fca00078e0025 */
[----:B--2---:R0:W2:Y:S04]  /*13140*/  @!P3 LDG.E.U16 R31, desc[UR10][R6.64] ;  /* 0x0000000a061fb981 */ /* 0x0040a8000c1e1500 */
[----:B------:R-:W0:Y:S04]  /*13150*/  LDL R6, [R1+0x4c8] ;  /* 0x0004c80001067983 */ /* 0x000e280000100800 */
[----:B------:R-:W0:Y:S01]  /*13160*/  LDL R7, [R1+0x4cc] ;  /* 0x0004cc0001077983 */ /* 0x000e220000100800 */
[----:B------:R-:W-:Y:S01]  /*13170*/  PRMT R34, RZ, 0x7610, R34 ;  /* 0x00007610ff227816 */ /* 0x000fe20000000022 */
[----:B------:R-:W1:Y:S01]  /*13180*/  S2R R37, SR_TID.X ;  /* 0x0000000000257919 */ /* 0x000e620000002100 */
[----:B0-----:R-:W-:-:S04]  /*13190*/  @!P0 LOP3.LUT R7, R7, R6, RZ, 0x3c, !PT ;  /* 0x0000000607078212 */ /* 0x001fc800078e3cff */
[----:B------:R-:W-:-:S04]  /*131a0*/  @!P0 LOP3.LUT R6, R7, R6, RZ, 0x3c, !PT ;  /* 0x0000000607068212 */ /* 0x000fc800078e3cff */
[----:B------:R-:W-:-:S05]  /*131b0*/  @!P0 LOP3.LUT R7, R7, R6, RZ, 0x3c, !PT ;  /* 0x0000000607078212 */ /* 0x000fca00078e3cff */
[----:B------:R1:W4:Y:S02]  /*131c0*/  @!P0 LDG.E.U16 R34, desc[UR10][R6.64] ;  /* 0x0000000a06228981 */ /* 0x000324000c1e1500 */
[--C-:B-1----:R-:W-:Y:S02]  /*131d0*/  SHF.R.U32.HI R7, RZ, 0x6, R37.reuse ;  /* 0x00000006ff077819 */ /* 0x102fe40000011625 */
[----:B------:R-:W-:Y:S02]  /*131e0*/  SHF.R.U32.HI R6, RZ, 0x6, R37 ;  /* 0x00000006ff067819 */ /* 0x000fe40000011625 */
[----:B------:R-:W-:Y:S02]  /*131f0*/  SGXT.U32 R7, R7, 0x1 ;  /* 0x000000010707781a */ /* 0x000fe40000000000 */
[----:B------:R-:W-:Y:S02]  /*13200*/  SGXT.U32 R6, R6, 0x1 ;  /* 0x000000010606781a */ /* 0x000fe40000000000 */
[----:B------:R-:W-:-:S02]  /*13210*/  LOP3.LUT R7, R7, 0x34, RZ, 0xfc, !PT ;  /* 0x0000003407077812 */ /* 0x000fc400078efcff */
[----:B------:R-:W-:Y:S02]  /*13220*/  LOP3.LUT R6, R6, 0x32, RZ, 0xfc, !PT ;  /* 0x0000003206067812 */ /* 0x000fe400078efcff */
[----:B------:R-:W-:Y:S02]  /*13230*/  SHF.R.U32.HI R37, RZ, 0x6, R37 ;  /* 0x00000006ff257819 */ /* 0x000fe40000011625 */
[----:B---3--:R-:W-:Y:S02]  /*13240*/  PRMT R33, RZ, 0x7610, R33 ;  /* 0x00007610ff217816 */ /* 0x008fe40000000021 */
[----:B------:R-:W-:Y:S01]  /*13250*/  ISETP.GE.AND P3, PT, R6, UR5, PT ;  /* 0x0000000506007c0c */ /* 0x000fe2000bf66270 */
[----:B------:R-:W-:Y:S01]  /*13260*/  @!P1 IMAD.MOV.U32 R6, RZ, RZ, R35 ;  /* 0x000000ffff069224 */ /* 0x000fe200078e0023 */
[----:B------:R-:W-:Y:S01]  /*13270*/  ISETP.GE.AND P0, PT, R7, UR5, PT ;  /* 0x0000000507007c0c */ /* 0x000fe2000bf06270 */
[----:B------:R-:W-:Y:S01]  /*13280*/  @!P1 IMAD.MOV.U32 R7, RZ, RZ, R36 ;  /* 0x000000ffff079224 */ /* 0x000fe200078e0024 */
[----:B------:R-:W-:-:S02]  /*13290*/  SGXT.U32 R37, R37, 0x1 ;  /* 0x000000012525781a */ /* 0x000fc40000000000 */
[----:B------:R-:W-:Y:S02]  /*132a0*/  PRMT R0, RZ, 0x7610, R0 ;  /* 0x00007610ff007816 */ /* 0x000fe40000000000 */
[----:B------:R-:W-:Y:S01]  /*132b0*/  LOP3.LUT R37, R37, 0x30, RZ, 0xfc, !PT ;  /* 0x0000003025257812 */ /* 0x000fe200078efcff */
[----:B------:R0:W3:Y:S03]  /*132c0*/  @!P1 LDG.E.U16 R33, desc[UR10][R6.64] ;  /* 0x0000000a06219981 */ /* 0x0000e6000c1e1500 */
[----:B------:R-:W-:Y:S01]  /*132d0*/  ISETP.GE.AND P5, PT, R37, UR5, PT ;  /* 0x0000000525007c0c */ /* 0x000fe2000bfa6270 */
[----:B0-----:R-:W-:Y:S02]  /*132e0*/  @!P4 IMAD.MOV.U32 R6, RZ, RZ, R3 ;  /* 0x000000ffff06c224 */ /* 0x001fe400078e0003 */
[----:B------:R-:W-:-:S05]  /*132f0*/  @!P4 IMAD.MOV.U32 R7, RZ, RZ, R32 ;  /* 0x000000ffff07c224 */ /* 0x000fca00078e0020 */
[----:B------:R-:W2:Y:S04]  /*13300*/  @!P4 LDG.E.U16 R0, desc[UR10][R6.64] ;  /* 0x0000000a0600c981 */ /* 0x000ea8000c1e1500 */
[----:B----4-:R0:W-:Y:S04]  /*13310*/  STL [R1+0x27c], R34 ;  /* 0x00027c2201007387 */ /* 0x0101e80000100800 */
[----:B0-----:R-:W4:Y:S04]  /*13320*/  LDL.LU R34, [R1+0xff4] ;  /* 0x000ff40001227983 */ /* 0x001f280000300800 */
[----:B------:R-:W4:Y:S04]  /*13330*/  LDL.LU R37, [R1+0xff0] ;  /* 0x000ff00001257983 */ /* 0x000f280000300800 */
[----:B------:R-:W4:Y:S04]  /*13340*/  LDL R6, [R1+0x7dc] ;  /* 0x0007dc0001067983 */ /* 0x000f280000100800 */
[----:B------:R-:W4:Y:S01]  /*13350*/  LDL R7, [R1+0x7e8] ;  /* 0x0007e80001077983 */ /* 0x000f220000100800 */
[----:B------:R-:W0:Y:S01]  /*13360*/  S2R R35, SR_TID.X ;  /* 0x0000000000237919 */ /* 0x000e220000002100 */
[----:B------:R-:W-:-:S02]  /*13370*/  PRMT R28, RZ, 0x7610, R28 ;  /* 0x00007610ff1c7816 */ /* 0x000fc4000000001c */
[----:B---3--:R1:W-:Y:S04]  /*13380*/  STL [R1+0x390], R33 ;  /* 0x0003902101007387 */ /* 0x0083e80000100800 */
[----:B------:R-:W3:Y:S04]  /*13390*/  LDL R32, [R1+0x4f4] ;  /* 0x0004f40001207983 */ /* 0x000ee80000100800 */
[----:B------:R-:W3:Y:S04]  /*133a0*/  LDL R3, [R1+0x7a4] ;  /* 0x0007a40001037983 */ /* 0x000ee80000100800 */
[----:B-1----:R-:W3:Y:S01]  /*133b0*/  LDL R33, [R1+0x4f0] ;  /* 0x0004f00001217983 */ /* 0x002ee20000100800 */
[----:B0-----:R-:W-:-:S02]  /*133c0*/  SHF.R.U32.HI R36, RZ, 0x6, R35 ;  /* 0x00000006ff247819 */ /* 0x001fc40000011623 */
[----:B------:R-:W-:Y:S02]  /*133d0*/  SHF.R.U32.HI R35, RZ, 0x6, R35 ;  /* 0x00000006ff237819 */ /* 0x000fe40000011623 */
[----:B------:R-:W-:Y:S02]  /*133e0*/  SGXT.U32 R36, R36, 0x1 ;  /* 0x000000012424781a */ /* 0x000fe40000000000 */
[----:B------:R-:W-:Y:S02]  /*133f0*/  SGXT.U32 R35, R35, 0x1 ;  /* 0x000000012323781a */ /* 0x000fe40000000000 */
[----:B------:R-:W-:Y:S02]  /*13400*/  LOP3.LUT R36, R36, 0x38, RZ, 0xfc, !PT ;  /* 0x0000003824247812 */ /* 0x000fe400078efcff */
[----:B------:R-:W-:Y:S01]  /*13410*/  LOP3.LUT R35, R35, 0x36, RZ, 0xfc, !PT ;  /* 0x0000003623237812 */ /* 0x000fe200078efcff */
[----:B--2---:R0:W-:Y:S01]  /*13420*/  STL [R1+0x38c], R0 ;  /* 0x00038c0001007387 */ /* 0x0041e20000100800 */
[----:B------:R-:W-:-:S02]  /*13430*/  ISETP.GE.AND P4, PT, R36, UR5, PT ;  /* 0x0000000524007c0c */ /* 0x000fc4000bf86270 */
[----:B------:R-:W-:Y:S01]  /*13440*/  ISETP.GE.AND P1, PT, R35, UR5, PT ;  /* 0x0000000523007c0c */ /* 0x000fe2000bf26270 */
[----:B0-----:R-:W2:Y:S04]  /*13450*/  LDL R0, [R1+0x7a8] ;  /* 0x0007a80001007983 */ /* 0x001ea80000100800 */
[----:B------:R-:W2:Y:S04]  /*13460*/  LDL.LU R35, [R1+0xfec] ;  /* 0x000fec0001237983 */ /* 0x000ea80000300800 */
[----:B------:R-:W2:Y:S01]  /*13470*/  LDL.LU R36, [R1+0xfe8] ;  /* 0x000fe80001247983 */ /* 0x000ea20000300800 */
[----:B----4-:R-:W-:-:S04]  /*13480*/  @!P5 LOP3.LUT R7, R7, R6, RZ, 0x3c, !PT ;  /* 0x000000060707d212 */ /* 0x010fc800078e3cff */
[----:B------:R-:W-:-:S04]  /*13490*/  @!P5 LOP3.LUT R6, R7, R6, RZ, 0x3c, !PT ;  /* 0x000000060706d212 */ /* 0x000fc800078e3cff */
[----:B------:R-:W-:-:S05]  /*134a0*/  @!P5 LOP3.LUT R7, R7, R6, RZ, 0x3c, !PT ;  /* 0x000000060707d212 */ /* 0x000fca00078e3cff */
[----:B------:R0:W4:Y:S04]  /*134b0*/  @!P5 LDG.E.U16 R28, desc[UR10][R6.64] ;  /* 0x0000000a061cd981 */ /* 0x000128000c1e1500 */
[----:B------:R-:W0:Y:S04]  /*134c0*/  LDL R6, [R1+0x4e0] ;  /* 0x0004e00001067983 */ /* 0x000e280000100800 */
[----:B------:R-:W0:Y:S01]  /*134d0*/  LDL R7, [R1+0x4e4] ;  /* 0x0004e40001077983 */ /* 0x000e220000100800 */
[----:B------:R-:W-:Y:S02]  /*134e0*/  PRMT R37, RZ, 0x7610, R37 ;  /* 0x00007610ff257816 */ /* 0x000fe40000000025 */
[----:B0-----:R-:W-:-:S04]  /*134f0*/  @!P3 LOP3.LUT R7, R7, R6, RZ, 0x3c, !PT ;  /* 0x000000060707b212 */ /* 0x001fc800078e3cff */
[----:B------:R-:W-:-:S04]  /*13500*/  @!P3 LOP3.LUT R6, R7, R6, RZ, 0x3c, !PT ;  /* 0x000000060706b212 */ /* 0x000fc800078e3cff */
[----:B------:R-:W-:-:S05]  /*13510*/  @!P3 LOP3.LUT R7, R7, R6, RZ, 0x3c, !PT ;  /* 0x000000060707b212 */ /* 0x000fca00078e3cff */
[----:B------:R-:W2:Y:S04]  /*13520*/  @!P3 LDG.E.U16 R37, desc[UR10][R6.64] ;  /* 0x0000000a0625b981 */ /* 0x000ea8000c1e1500 */
[----:B--2---:R0:W-:Y:S04]  /*13530*/  STL [R1+0x278], R37 ;  /* 0x0002782501007387 */ /* 0x0041e80000100800 */
[----:B0-----:R-:W2:Y:S04]  /*13540*/  LDL.LU R37, [R1+0xfe4] ;  /* 0x000fe40001257983 */ /* 0x001ea80000300800 */
[----:B------:R-:W2:Y:S04]  /*13550*/  LDL R6, [R1+0x4e8] ;  /* 0x0004e80001067983 */ /* 0x000ea80000100800 */
[----:B------:R-:W2:Y:S01]  /*13560*/  LDL R7, [R1+0x4ec] ;  /* 0x0004ec0001077983 */ /* 0x000ea20000100800 */
[----:B------:R-:W-:-:S02]  /*13570*/  PRMT R34, RZ, 0x7610, R34 ;  /* 0x00007610ff227816 */ /* 0x000fc40000000022 */
[----:B--2---:R-:W-:-:S04]  /*13580*/  @!P0 LOP3.LUT R7, R7, R6, RZ, 0x3c, !PT ;  /* 0x0000000607078212 */ /* 0x004fc800078e3cff */
[----:B------:R-:W-:-:S04]  /*13590*/  @!P0 LOP3.LUT R6, R7, R6, RZ, 0x3c, !PT ;  /* 0x0000000607068212 */ /* 0x000fc800078e3cff */
[----:B------:R-:W-:-:S05]  /*135a0*/  @!P0 LOP3.LUT R7, R7, R6, RZ, 0x3c, !PT ;  /* 0x0000000607078212 */ /* 0x000fca00078e3cff */
[----:B------:R0:W2:Y:S02]  /*135b0*/  @!P0 LDG.E.U16 R34, desc[UR10][R6.64] ;  /* 0x0000000a06228981 */ /* 0x0000a4000c1e1500 */
[----:B0-----:R-:W0:Y:S01]  /*135c0*/  S2R R6, SR_TID.X ;  /* 0x0000000000067919 */ /* 0x001e220000002100 */
[----:B------:R-:W-:Y:S02]  /*135d0*/  PRMT R22, RZ, 0x7610, R22 ;  /* 0x00007610ff167816 */ /* 0x000fe40000000016 */
[----:B0-----:R-:W-:-:S04]  /*135e0*/  SHF.R.U32.HI R7, RZ, 0x6, R6 ;  /* 0x00000006ff077819 */ /* 0x001fc80000011606 */
[----:B------:R-:W-:-:S04]  /*135f0*/  SGXT.U32 R7, R7, 0x1 ;  /* 0x000000010707781a */ /* 0x000fc80000000000 */
[----:B------:R-:W-:-:S04]  /*13600*/  LOP3.LUT R7, R7, 0x3c, RZ, 0xfc, !PT ;  /* 0x0000003c07077812 */ /* 0x000fc800078efcff */
[----:B------:R-:W-:Y:S01]  /*13610*/  ISETP.GE.AND P3, PT, R7, UR5, PT ;  /* 0x0000000507007c0c */ /* 0x000fe2000bf66270 */
[----:B---3--:R-:W-:Y:S01]  /*13620*/  @!P1 IMAD.MOV.U32 R7, RZ, RZ, R33 ;  /* 0x000000ffff079224 */ /* 0x008fe200078e0021 */
[----:B--2---:R0:W-:Y:S01]  /*13630*/  STL [R1+0x388], R34 ;  /* 0x0003882201007387 */ /* 0x0041e20000100800 */
[----:B------:R-:W-:-:S03]  /*13640*/  PRMT R29, RZ, 0x7610, R29 ;  /* 0x00007610ff1d7816 */ /* 0x000fc6000000001d */
[----:B------:R-:W2:Y:S01]  /*13650*/  LDL R33, [R1+0x7bc] ;  /* 0x0007bc0001217983 */ /* 0x000ea20000100800 */
[--C-:B0-----:R-:W-:Y:S02]  /*13660*/  SHF.R.U32.HI R34, RZ, 0x6, R6.reuse ;  /* 0x00000006ff227819 */ /* 0x101fe40000011606 */
[----:B------:R-:W-:-:S04]  /*13670*/  SHF.R.U32.HI R6, RZ, 0x6, R6 ;  /* 0x00000006ff067819 */ /* 0x000fc80000011606 */
[----:B------:R-:W-:-:S04]  /*13680*/  SGXT.U32 R6, R6, 0x1 ;  /* 0x000000010606781a */ /* 0x000fc80000000000 */
[----:B------:R-:W-:-:S04]  /*13690*/  LOP3.LUT R6, R6, 0x3a, RZ, 0xfc, !PT ;  /* 0x0000003a06067812 */ /* 0x000fc800078efcff */
[----:B------:R-:W-:Y:S01]  /*136a0*/  ISETP.GE.AND P5, PT, R6, UR5, PT ;  /* 0x0000000506007c0c */ /* 0x000fe2000bfa6270 */
[----:B------:R-:W-:Y:S01]  /*136b0*/  @!P1 IMAD.MOV.U32 R6, RZ, RZ, R32 ;  /* 0x000000ffff069224 */ /* 0x000fe200078e0020 */
[----:B------:R-:W-:Y:S01]  /*136c0*/  SGXT.U32 R34, R34, 0x1 ;  /* 0x000000012222781a */ /* 0x000fe20000000000 */
[----:B------:R-:W3:Y:S04]  /*136d0*/  LDL R32, [R1+0x510] ;  /* 0x0005100001207983 */ /* 0x000ee80000100800 */
[----:B------:R0:W2:Y:S01]  /*136e0*/  @!P1 LDG.E.U16 R22, desc[UR10][R6.64] ;  /* 0x0000000a06169981 */ /* 0x0000a2000c1e1500 */
[----:B------:R-:W-:-:S04]  /*136f0*/  LOP3.LUT R34, R34, 0x3e, RZ, 0xfc, !PT ;  /* 0x0000003e22227812 */ /* 0x000fc800078efcff */
[----:B------:R-:W-:Y:S02]  /*13700*/  ISETP.GE.AND P0, PT, R34, UR5, PT ;  /* 0x0000000522007c0c */ /* 0x000fe4000bf06270 */
[----:B------:R-:W3:Y:S01]  /*13710*/  LDL R34, [R1+0x7ac] ;  /* 0x0007ac0001227983 */ /* 0x000ee20000100800 */
[----:B0-----:R-:W-:Y:S02]  /*13720*/  @!P4 IMAD.MOV.U32 R6, RZ, RZ, R0 ;  /* 0x000000ffff06c224 */ /* 0x001fe400078e0000 */
[----:B------:R-:W-:-:S05]  /*13730*/  @!P4 IMAD.MOV.U32 R7, RZ, RZ, R3 ;  /* 0x000000ffff07c224 */ /* 0x000fca00078e0003 */
[----:B------:R0:W3:Y:S04]  /*13740*/  @!P4 LDG.E.U16 R29, desc[UR10][R6.64] ;  /* 0x0000000a061dc981 */ /* 0x0000e8000c1e1500 */
[----:B--2---:R1:W-:Y:S04]  /*13750*/  STL [R1+0x384], R22 ;  /* 0x0003841601007387 */ /* 0x0043e80000100800 */
[----:B------:R-:W0:Y:S04]  /*13760*/  LDL R6, [R1+0x4f8] ;  /* 0x0004f80001067983 */ /* 0x000e280000100800 */
[----:B------:R-:W0:Y:S01]  /*13770*/  LDL R7, [R1+0x4fc] ;  /* 0x0004fc0001077983 */ /* 0x000e220000100800 */
[----:B------:R-:W-:Y:S01]  /*13780*/  PRMT R36, RZ, 0x7610, R36 ;  /* 0x00007610ff247816 */ /* 0x000fe20000000024 */
[----:B------:R-:W2:Y:S02]  /*13790*/  S2R R3, SR_TID.X ;  /* 0x0000000000037919 */ /* 0x000ea40000002100 */
[----:B-1----:R-:W2:Y:S01]  /*137a0*/  LDL R22, [R1+0x514] ;  /* 0x0005140001167983 */ /* 0x002ea20000100800 */
[----:B0-----:R-:W-:-:S04]  /*137b0*/  @!P5 LOP3.LUT R7, R7, R6, RZ, 0x3c, !PT ;  /* 0x000000060707d212 */ /* 0x001fc800078e3cff */
[----:B------:R-:W-:-:S04]  /*137c0*/  @!P5 LOP3.LUT R6, R7, R6, RZ, 0x3c, !PT ;  /* 0x000000060706d212 */ /* 0x000fc800078e3cff */
[----:B------:R-:W-:-:S05]  /*137d0*/  @!P5 LOP3.LUT R7, R7, R6, RZ, 0x3c, !PT ;  /* 0x000000060707d212 */ /* 0x000fca00078e3cff */
[----:B------:R-:W3:Y:S01]  /*137e0*/  @!P5 LDG.E.U16 R36, desc[UR10][R6.64] ;  /* 0x0000000a0624d981 */ /* 0x000ee2000c1e1500 */
[--C-:B--2---:R-:W-:Y:S02]  /*137f0*/  SHF.R.U32.HI R0, RZ, 0x6, R3.reuse ;  /* 0x00000006ff007819 */ /* 0x104fe40000011603 */
        /* <DEDUP_REMOVED lines=29> */
[----:B------:R-:W-:Y:S02]  /*139d0*/  PRMT R0, RZ, 0x7610, R0 ;  /* 0x00007610ff007816 */ /* 0x000fe40000000000 */
[----:B0-----:R-:W-:-:S04]  /*139e0*/  SHF.R.U32.HI R7, RZ, 0x6, R6 ;  /* 0x00000006ff077819 */ /* 0x001fc80000011606 */
[----:B------:R-:W-:-:S04]  /*139f0*/  SGXT.U32 R7, R7, 0x1 ;  /* 0x000000010707781a */ /* 0x000fc80000000000 */
[----:B------:R-:W-:-:S04]  /*13a00*/  LOP3.LUT R7, R7, 0x46, RZ, 0xfc, !PT ;  /* 0x0000004607077812 */ /* 0x000fc800078efcff */
[----:B------:R-:W-:Y:S01]  /*13a10*/  ISETP.GE.AND P3, PT, R7, UR5, PT ;  /* 0x0000000507007c0c */ /* 0x000fe2000bf66270 */
[----:B------:R-:W-:Y:S01]  /*13a20*/  @!P1 IMAD.MOV.U32 R7, RZ, RZ, R34 ;  /* 0x000000ffff079224 */ /* 0x000fe200078e0022 */
[----:B--2---:R0:W-:Y:S01]  /*13a30*/  STL [R1+0x37c], R35 ;  /* 0x00037c2301007387 */ /* 0x0041e20000100800 */
[----:B---3--:R-:W-:-:S03]  /*13a40*/  PRMT R36, RZ, 0x7610, R36 ;  /* 0x00007610ff247816 */ /* 0x008fc60000000024 */
[----:B------:R-:W2:Y:S01]  /*13a50*/  LDL R34, [R1+0x710] ;  /* 0x0007100001227983 */ /* 0x000ea20000100800 */
[--C-:B0-----:R-:W-:Y:S02]  /*13a60*/  SHF.R.U32.HI R35, RZ, 0x6, R6.reuse ;  /* 0x00000006ff237819 */ /* 0x101fe40000011606 */
[----:B------:R-:W-:-:S04]  /*13a70*/  SHF.R.U32.HI R6, RZ, 0x6, R6 ;  /* 0x00000006ff067819 */ /* 0x000fc80000011606 */
[----:B------:R-:W-:-:S04]  /*13a80*/  SGXT.U32 R6, R6, 0x1 ;  /* 0x000000010606781a */ /* 0x000fc80000000000 */
[----:B------:R-:W-:-:S04]  /*13a90*/  LOP3.LUT R6, R6, 0x44, RZ, 0xfc, !PT ;  /* 0x0000004406067812 */ /* 0x000fc800078efcff */
[----:B------:R-:W-:Y:S01]  /*13aa0*/  ISETP.GE.AND P5, PT, R6, UR5, PT ;  /* 0x0000000506007c0c */ /* 0x000fe2000bfa6270 */
[----:B------:R-:W-:-:S05]  /*13ab0*/  @!P1 IMAD.MOV.U32 R6, RZ, RZ, R33 ;  /* 0x000000ffff069224 */ /* 0x000fca00078e0021 */
[----:B------:R0:W3:Y:S02]  /*13ac0*/  @!P1 LDG.E.U16 R3, desc[UR10][R6.64] ;  /* 0x0000000a06039981 */ /* 0x0000e4000c1e1500 */
[----:B0-----:R-:W-:Y:S02]  /*13ad0*/  @!P4 IMAD.MOV.U32 R6, RZ, RZ, R22 ;  /* 0x000000ffff06c224 */ /* 0x001fe400078e0016 */
[----:B------:R-:W-:-:S05]  /*13ae0*/  @!P4 IMAD.MOV.U32 R7, RZ, RZ, R32 ;  /* 0x000000ffff07c224 */ /* 0x000fca00078e0020 */
[----:B------:R0:W2:Y:S04]  /*13af0*/  @!P4 LDG.E.U16 R0, desc[UR10][R6.64] ;  /* 0x0000000a0600c981 */ /* 0x0000a8000c1e1500 */
[----:B------:R-:W0:Y:S04]  /*13b00*/  LDL R6, [R1+0x518] ;  /* 0x0005180001067983 */ /* 0x000e280000100800 */
[----:B------:R-:W0:Y:S01]  /*13b10*/  LDL R7, [R1+0x51c] ;  /* 0x00051c0001077983 */ /* 0x000e220000100800 */
[----:B------:R-:W-:-:S04]  /*13b20*/  SGXT.U32 R35, R35, 0x1 ;  /* 0x000000012323781a */ /* 0x000fc80000000000 */
[----:B------:R-:W-:-:S04]  /*13b30*/  LOP3.LUT R35, R35, 0x48, RZ, 0xfc, !PT ;  /* 0x0000004823237812 */ /* 0x000fc800078efcff */
[----:B------:R-:W-:Y:S02]  /*13b40*/  ISETP.GE.AND P0, PT, R35, UR5, PT ;  /* 0x0000000523007c0c */ /* 0x000fe4000bf06270 */
[----:B------:R-:W2:Y:S01]  /*13b50*/  LDL R35, [R1+0x528] ;  /* 0x0005280001237983 */ /* 0x000ea20000100800 */
[----:B0-----:R-:W-:-:S04]  /*13b60*/  @!P5 LOP3.LUT R7, R7, R6, RZ, 0x3c, !PT ;  /* 0x000000060707d212 */ /* 0x001fc800078e3cff */
[----:B------:R-:W-:-:S04]  /*13b70*/  @!P5 LOP3.LUT R6, R7, R6, RZ, 0x3c, !PT ;  /* 0x000000060706d212 */ /* 0x000fc800078e3cff */
[----:B------:R-:W-:-:S05]  /*13b80*/  @!P5 LOP3.LUT R7, R7, R6, RZ, 0x3c, !PT ;  /* 0x000000060707d212 */ /* 0x000fca00078e3cff */
[----:B------:R-:W3:Y:S04]  /*13b90*/  @!P5 LDG.E.U16 R36, desc[UR10][R6.64] ;  /* 0x0000000a0624d981 */ /* 0x000ee8000c1e1500 */
[----:B--2---:R0:W-:Y:S04]  /*13ba0*/  STL [R1+0x270], R0 ;  /* 0x0002700001007387 */ /* 0x0041e80000100800 */
[----:B------:R-:W2:Y:S04]  /*13bb0*/  LDL R32, [R1+0x52c] ;  /* 0x00052c0001207983 */ /* 0x000ea80000100800 */
[----:B------:R-:W2:Y:S01]  /*13bc0*/  LDL R22, [R1+0x530] ;  /* 0x0005300001167983 */ /* 0x000ea20000100800 */
[----:B0-----:R-:W0:Y:S02]  /*13bd0*/  S2R R0, SR_TID.X ;  /* 0x0000000000007919 */ /* 0x001e240000002100 */
        /* <DEDUP_REMOVED lines=19> */
[----:B------:R-:W3:Y:S04]  /*13d10*/  LDL R6, [R1+0x794] ;  /* 0x0007940001067983 */ /* 0x000ee80000100800 */
[----:B------:R-:W3:Y:S01]  /*13d20*/  LDL R7, [R1+0x798] ;  /* 0x0007980001077983 */ /* 0x000ee20000100800 */
[----:B------:R-:W-:Y:S02]  /*13d30*/  PRMT R26, RZ, 0x7610, R26 ;  /* 0x00007610ff1a7816 */ /* 0x000fe4000000001a */
[----:B------:R-:W-:-:S02]  /*13d40*/  PRMT R33, RZ, 0x7610, R33 ;  /* 0x00007610ff217816 */ /* 0x000fc40000000021 */
[----:B------:R-:W-:Y:S01]  /*13d50*/  PRMT R2, RZ, 0x7610, R2 ;  /* 0x00007610ff027816 */ /* 0x000fe20000000002 */
[----:B--2---:R0:W-:Y:S02]  /*13d60*/  STL [R1+0x374], R37 ;  /* 0x0003742501007387 */ /* 0x0041e40000100800 */
[----:B0-----:R-:W0:Y:S01]  /*13d70*/  S2R R37, SR_TID.X ;  /* 0x0000000000257919 */ /* 0x001e220000002100 */
[----:B---3--:R-:W-:-:S04]  /*13d80*/  @!P0 LOP3.LUT R7, R7, R6, RZ, 0x3c, !PT ;  /* 0x0000000607078212 */ /* 0x008fc800078e3cff */
[----:B------:R-:W-:-:S04]  /*13d90*/  @!P0 LOP3.LUT R6, R7, R6, RZ, 0x3c, !PT ;  /* 0x0000000607068212 */ /* 0x000fc800078e3cff */
[----:B------:R-:W-:-:S05]  /*13da0*/  @!P0 LOP3.LUT R7, R7, R6, RZ, 0x3c, !PT ;  /* 0x0000000607078212 */ /* 0x000fca00078e3cff */
[----:B------:R0:W2:Y:S02]  /*13db0*/  @!P0 LDG.E.U16 R26, desc[UR10][R6.64] ;  /* 0x0000000a061a8981 */ /* 0x0000a4000c1e1500 */
[--C-:B0-----:R-:W-:Y:S02]  /*13dc0*/  SHF.R.U32.HI R7, RZ, 0x6, R37.reuse ;  /* 0x00000006ff077819 */ /* 0x101fe40000011625 */
[----:B------:R-:W-:Y:S02]  /*13dd0*/  SHF.R.U32.HI R6, RZ, 0x6, R37 ;  /* 0x00000006ff067819 */ /* 0x000fe40000011625 */
[----:B------:R-:W-:Y:S02]  /*13de0*/  SGXT.U32 R7, R7, 0x1 ;  /* 0x000000010707781a */ /* 0x000fe40000000000 */
[----:B------:R-:W-:Y:S02]  /*13df0*/  SGXT.U32 R6, R6, 0x1 ;  /* 0x000000010606781a */ /* 0x000fe40000000000 */
[----:B------:R-:W-:-:S02]  /*13e00*/  LOP3.LUT R7, R7, 0x52, RZ, 0xfc, !PT ;  /* 0x0000005207077812 */ /* 0x000fc400078efcff */
[----:B------:R-:W-:Y:S02]  /*13e10*/  LOP3.LUT R6, R6, 0x50, RZ, 0xfc, !PT ;  /* 0x0000005006067812 */ /* 0x000fe400078efcff */
[----:B------:R-:W-:Y:S02]  /*13e20*/  SHF.R.U32.HI R37, RZ, 0x6, R37 ;  /* 0x00000006ff257819 */ /* 0x000fe40000011625 */
[----:B------:R-:W-:Y:S01]  /*13e30*/  ISETP.GE.AND P3, PT, R6, UR5, PT ;  /* 0x0000000506007c0c */ /* 0x000fe2000bf66270 */
[----:B------:R-:W-:Y:S01]  /*13e40*/  @!P1 IMAD.MOV.U32 R6, RZ, RZ, R34 ;  /* 0x000000ffff069224 */ /* 0x000fe200078e0022 */
[----:B------:R-:W-:Y:S01]  /*13e50*/  ISETP.GE.AND P0, PT, R7, UR5, PT ;  /* 0x0000000507007c0c */ /* 0x000fe2000bf06270 */
[----:B------:R-:W-:Y:S01]  /*13e60*/  @!P1 IMAD.MOV.U32 R7, RZ, RZ, R35 ;  /* 0x000000ffff079224 */ /* 0x000fe200078e0023 */
[----:B------:R-:W-:-:S04]  /*13e70*/  SGXT.U32 R37, R37, 0x1 ;  /* 0x000000012525781a */ /* 0x000fc80000000000 */
[----:B------:R-:W-:Y:S01]  /*13e80*/  LOP3.LUT R37, R37, 0x4e, RZ, 0xfc, !PT ;  /* 0x0000004e25257812 */ /* 0x000fe200078efcff */
[----:B------:R0:W3:Y:S03]  /*13e90*/  @!P1 LDG.E.U16 R33, desc[UR10][R6.64] ;  /* 0x0000000a06219981 */ /* 0x0000e6000c1e1500 */
[----:B------:R-:W-:Y:S02]  /*13ea0*/  ISETP.GE.AND P5, PT, R37, UR5, PT ;  /* 0x0000000525007c0c */ /* 0x000fe4000bfa6270 */
[----:B------:R-:W2:Y:S01]  /*13eb0*/  LDL.LU R37, [R1+0xfc4] ;  /* 0x000fc40001257983 */ /* 0x000ea20000300800 */
[----:B------:R-:W-:-:S03]  /*13ec0*/  PRMT R36, RZ, 0x7610, R36 ;  /* 0x00007610ff247816 */ /* 0x000fc60000000024 */
[----:B------:R-:W2:Y:S01]  /*13ed0*/  LDL R35, [R1+0x53c] ;  /* 0x00053c0001237983 */ /* 0x000ea20000100800 */
[----:B0-----:R-:W-:Y:S02]  /*13ee0*/  @!P4 IMAD.MOV.U32 R6, RZ, RZ, R22 ;  /* 0x000000ffff06c224 */ /* 0x001fe400078e0016 */
[----:B------:R-:W-:-:S05]  /*13ef0*/  @!P4 IMAD.MOV.U32 R7, RZ, RZ, R32 ;  /* 0x000000ffff07c224 */ /* 0x000fca00078e0020 */
[----:B------:R0:W2:Y:S04]  /*13f00*/  @!P4 LDG.E.U16 R2, desc[UR10][R6.64] ;  /* 0x0000000a0602c981 */ /* 0x0000a8000c1e1500 */
[----:B------:R-:W0:Y:S04]  /*13f10*/  LDL R6, [R1+0x534] ;  /* 0x0005340001067983 */ /* 0x000e280000100800 */
[----:B------:R-:W0:Y:S01]  /*13f20*/  LDL R7, [R1+0x538] ;  /* 0x0005380001077983 */ /* 0x000e220000100800 */
[----:B------:R-:W1:Y:S01]  /*13f30*/  S2R R32, SR_TID.X ;  /* 0x0000000000207919 */ /* 0x000e620000002100 */
[----:B0-----:R-:W-:-:S04]  /*13f40*/  @!P5 LOP3.LUT R7, R7, R6, RZ, 0x3c, !PT ;  /* 0x000000060707d212 */ /* 0x001fc800078e3cff */
[----:B------:R-:W-:-:S04]  /*13f50*/  @!P5 LOP3.LUT R6, R7, R6, RZ, 0x3c, !PT ;  /* 0x000000060706d212 */ /* 0x000fc800078e3cff */
[----:B------:R-:W-:-:S05]  /*13f60*/  @!P5 LOP3.LUT R7, R7, R6, RZ, 0x3c, !PT ;  /* 0x000000060707d212 */ /* 0x000fca00078e3cff */
[----:B------:R-:W4:Y:S01]  /*13f70*/  @!P5 LDG.E.U16 R36, desc[UR10][R6.64] ;  /* 0x0000000a0624d981 */ /* 0x000f22000c1e1500 */
[--C-:B-1----:R-:W-:Y:S02]  /*13f80*/  SHF.R.U32.HI R34, RZ, 0x6, R32.reuse ;  /* 0x00000006ff227819 */ /* 0x102fe40000011620 */
[----:B------:R-:W-:Y:S02]  /*13f90*/  SHF.R.U32.HI R32, RZ, 0x6, R32 ;  /* 0x00000006ff207819 */ /* 0x000fe40000011620 */
[----:B------:R-:W-:Y:S02]  /*13fa0*/  SGXT.U32 R34, R34, 0x1 ;  /* 0x000000012222781a */ /* 0x000fe40000000000 */
[----:B------:R-:W-:Y:S01]  /*13fb0*/  SGXT.U32 R32, R32, 0x1 ;  /* 0x000000012020781a */ /* 0x000fe20000000000 */
[----:B---3--:R0:W-:Y:S01]  /*13fc0*/  STL [R1+0x26c], R33 ;  /* 0x00026c2101007387 */ /* 0x0081e20000100800 */
[----:B------:R-:W-:Y:S02]  /*13fd0*/  LOP3.LUT R34, R34, 0x56, RZ, 0xfc, !PT ;  /* 0x0000005622227812 */ /* 0x000fe400078efcff */
[----:B------:R-:W-:Y:S01]  /*13fe0*/  LOP3.LUT R32, R32, 0x54, RZ, 0xfc, !PT ;  /* 0x0000005420207812 */ /* 0x000fe200078efcff */
[----:B------:R-:W3:Y:S01]  /*13ff0*/  LDL R22, [R1+0x544] ;  /* 0x0005440001167983 */ /* 0x000ee20000100800 */
[----:B------:R-:W-:-:S02]  /*14000*/  ISETP.GE.AND P4, PT, R34, UR5, PT ;  /* 0x0000000522007c0c */ /* 0x000fc4000bf86270 */
[----:B------:R-:W-:Y:S01]  /*14010*/  ISETP.GE.AND P1, PT, R32, UR5, PT ;  /* 0x0000000520007c0c */ /* 0x000fe2000bf26270 */
[----:B0-----:R-:W3:Y:S04]  /*14020*/  LDL R33, [R1+0x540] ;  /* 0x0005400001217983 */ /* 0x001ee80000100800 */
[----:B--2---:R0:W-:Y:S04]  /*14030*/  STL [R1+0x370], R2 ;  /* 0x0003700201007387 */ /* 0x0041e80000100800 */
[----:B0-----:R-:W2:Y:S04]  /*14040*/  LDL R2, [R1+0x548] ;  /* 0x0005480001027983 */ /* 0x001ea80000100800 */
        /* <DEDUP_REMOVED lines=10> */
[----:B------:R0:W2:Y:S04]  /*140f0*/  @!P3 LDG.E.U16 R27, desc[UR10][R6.64] ;  /* 0x0000000a061bb981 */ /* 0x0000a8000c1e1500 */
[----:B------:R-:W0:Y:S04]  /*14100*/  LDL R6, [R1+0x714] ;  /* 0x0007140001067983 */ /* 0x000e280000100800 */
[----:B------:R-:W0:Y:S01]  /*14110*/  LDL R7, [R1+0x718] ;  /* 0x0007180001077983 */ /* 0x000e220000100800 */
[----:B------:R-:W-:Y:S02]  /*14120*/  PRMT R37, RZ, 0x7610, R37 ;  /* 0x00007610ff257816 */ /* 0x000fe40000000025 */
[----:B0-----:R-:W-:-:S04]  /*14130*/  @!P0 LOP3.LUT R7, R7, R6, RZ, 0x3c, !PT ;  /* 0x0000000607078212 */ /* 0x001fc800078e3cff */
        /* <DEDUP_REMOVED lines=11> */
[----:B--2---:R0:W-:Y:S02]  /*141f0*/  STL [R1+0x268], R37 ;  /* 0x0002682501007387 */ /* 0x0041e40000100800 */
[--C-:B0-----:R-:W-:Y:S02]  /*14200*/  SHF.R.U32.HI R37, RZ, 0x6, R6.reuse ;  /* 0x00000006ff257819 */ /* 0x101fe40000011606 */
[----:B------:R-:W-:-:S04]  /*14210*/  SHF.R.U32.HI R6, RZ, 0x6, R6 ;  /* 0x00000006ff067819 */ /* 0x000fc80000011606 */
[----:B------:R-:W-:-:S04]  /*14220*/  SGXT.U32 R6, R6, 0x1 ;  /* 0x000000010606781a */ /* 0x000fc80000000000 */
[----:B------:R-:W-:-:S04]  /*14230*/  LOP3.LUT R6, R6, 0x58, RZ, 0xfc, !PT ;  /* 0x0000005806067812 */ /* 0x000fc800078efcff */
[----:B------:R-:W-:Y:S01]  /*14240*/  ISETP.GE.AND P5, PT, R6, UR5, PT ;  /* 0x0000000506007c0c */ /* 0x000fe2000bfa6270 */
[----:B---3--:R-:W-:-:S05]  /*14250*/  @!P1 IMAD.MOV.U32 R6, RZ, RZ, R33 ;  /* 0x000000ffff069224 */ /* 0x008fca00078e0021 */
[----:B------:R0:W2:Y:S02]  /*14260*/  @!P1 LDG.E.U16 R32, desc[UR10][R6.64] ;  /* 0x0000000a06209981 */ /* 0x0000a4000c1e1500 */
[----:B0-----:R-:W-:Y:S02]  /*14270*/  @!P4 IMAD.MOV.U32 R6, RZ, RZ, R2 ;  /* 0x000000ffff06c224 */ /* 0x001fe400078e0002 */
[----:B------:R-:W-:-:S05]  /*14280*/  @!P4 IMAD.MOV.U32 R7, RZ, RZ, R22 ;  /* 0x000000ffff07c224 */ /* 0x000fca00078e0016 */
[----:B------:R-:W3:Y:S04]  /*14290*/  @!P4 LDG.E.U16 R0, desc[UR10][R6.64] ;  /* 0x0000000a0600c981 */ /* 0x000ee8000c1e1500 */
[----:B------:R-:W4:Y:S04]  /*142a0*/  LDL R6, [R1+0x71c] ;  /* 0x00071c0001067983 */ /* 0x000f280000100800 */
[----:B------:R-:W4:Y:S01]  /*142b0*/  LDL R7, [R1+0x784] ;  /* 0x0007840001077983 */ /* 0x000f220000100800 */
[----:B------:R-:W0:Y:S01]  /*142c0*/  S2R R33, SR_TID.X ;  /* 0x0000000000217919 */ /* 0x000e220000002100 */
[----:B------:R-:W-:-:S04]  /*142d0*/  SGXT.U32 R37, R37, 0x1 ;  /* 0x000000012525781a */ /* 0x000fc80000000000 */
[----:B------:R-:W-:Y:S02]  /*142e0*/  LOP3.LUT R37, R37, 0x5c, RZ, 0xfc, !PT ;  /* 0x0000005c25257812 */ /* 0x000fe400078efcff */
[----:B------:R-:W-:Y:S02]  /*142f0*/  PRMT R24, RZ, 0x7610, R24 ;  /* 0x00007610ff187816 */ /* 0x000fe40000000018 */
[----:B------:R-:W-:Y:S02]  /*14300*/  ISETP.GE.AND P0, PT, R37, UR5, PT ;  /* 0x0000000525007c0c */ /* 0x000fe4000bf06270 */
[----:B------:R-:W4:Y:S01]  /*14310*/  LDL R37, [R1+0x550] ;  /* 0x0005500001257983 */ /* 0x000f220000100800 */
[--C-:B0-----:R-:W-:Y:S02]  /*14320*/  SHF.R.U32.HI R35, RZ, 0x6, R33.reuse ;  /* 0x00000006ff237819 */ /* 0x101fe40000011621 */
[----:B------:R-:W-:Y:S02]  /*14330*/  SHF.R.U32.HI R33, RZ, 0x6, R33 ;  /* 0x00000006ff217819 */ /* 0x000fe40000011621 */
[----:B------:R-:W-:-:S02]  /*14340*/  SGXT.U32 R35, R35, 0x1 ;  /* 0x000000012323781a */ /* 0x000fc40000000000 */
[----:B------:R-:W-:Y:S02]  /*14350*/  SGXT.U32 R33, R33, 0x1 ;  /* 0x000000012121781a */ /* 0x000fe40000000000 */
[----:B------:R-:W-:Y:S02]  /*14360*/  LOP3.LUT R35, R35, 0x60, RZ, 0xfc, !PT ;  /* 0x0000006023237812 */ /* 0x000fe400078efcff */
[----:B------:R-:W-:Y:S02]  /*14370*/  LOP3.LUT R33, R33, 0x5e, RZ, 0xfc, !PT ;  /* 0x0000005e21217812 */ /* 0x000fe400078efcff */
[----:B------:R-:W-:Y:S02]  /*14380*/  ISETP.GE.AND P4, PT, R35, UR5, PT ;  /* 0x0000000523007c0c */ /* 0x000fe4000bf86270 */
[----:B------:R-:W-:Y:S01]  /*14390*/  ISETP.GE.AND P1, PT, R33, UR5, PT ;  /* 0x0000000521007c0c */ /* 0x000fe2000bf26270 */
[----:B--2---:R0:W-:Y:S04]  /*143a0*/  STL [R1+0x364], R32 ;  /* 0x0003642001007387 */ /* 0x0041e80000100800 */
[----:B------:R-:W2:Y:S04]  /*143b0*/  LDL R22, [R1+0x558] ;  /* 0x0005580001167983 */ /* 0x000ea80000100800 */
[----:B------:R-:W2:Y:S04]  /*143c0*/  LDL R2, [R1+0x728] ;  /* 0x0007280001027983 */ /* 0x000ea80000100800 */
[----:B0-----:R-:W2:Y:S04]  /*143d0*/  LDL R32, [R1+0x554] ;  /* 0x0005540001207983 */ /* 0x001ea80000100800 */
[----:B---3--:R0:W-:Y:S04]  /*143e0*/  STL [R1+0x360], R0 ;  /* 0x0003600001007387 */ /* 0x0081e80000100800 */
[----:B0-----:R-:W3:Y:S01]  /*143f0*/  LDL R0, [R1+0x770] ;  /* 0x0007700001007983 */ /* 0x001ee20000100800 */
[----:B----4-:R-:W-:-:S03]  /*14400*/  @!P5 LOP3.LUT R7, R7, R6, RZ, 0x3c, !PT ;  /* 0x000000060707d212 */ /* 0x010fc600078e3cff */
[----:B------:R-:W4:Y:S01]  /*14410*/  LDL.LU R33, [R1+0xfb4] ;  /* 0x000fb40001217983 */ /* 0x000f220000300800 */
[----:B------:R-:W-:-:S03]  /*14420*/  @!P5 LOP3.LUT R6, R7, R6, RZ, 0x3c, !PT ;  /* 0x000000060706d212 */ /* 0x000fc600078e3cff */
[----:B------:R-:W2:Y:S01]  /*14430*/  LDL.LU R35, [R1+0xfb0] ;  /* 0x000fb00001237983 */ /* 0x000ea20000300800 */
        /* <DEDUP_REMOVED lines=8> */
[----:B------:R-:W2:Y:S01]  /*144c0*/  @!P3 LDG.E.U16 R36, desc[UR10][R6.64] ;  /* 0x0000000a0624b981 */ /* 0x000ea2000c1e1500 */
[----:B------:R-:W-:-:S03]  /*144d0*/  PRMT R34, RZ, 0x7610, R34 ;  /* 0x00007610ff227816 */ /* 0x000fc60000000022 */
[----:B--2---:R0:W-:Y:S04]  /*144e0*/  STL [R1+0x23c], R36 ;  /* 0x00023c2401007387 */ /* 0x0041e80000100800 */
[----:B0-----:R-:W2:Y:S04]  /*144f0*/  LDL.LU R36, [R1+0xfac] ;  /* 0x000fac0001247983 */ /* 0x001ea80000300800 */
[----:B------:R-:W2:Y:S01]  /*14500*/  LDL R7, [R1+0x54c] ;  /* 0x00054c0001077983 */ /* 0x000ea20000100800 */
[----:B------:R-:W-:-:S05]  /*14510*/  @!P0 IMAD.MOV.U32 R6, RZ, RZ, R37 ;  /* 0x000000ffff068224 */ /* 0x000fca00078e0025 */
[----:B--2---:R0:W2:Y:S02]  /*14520*/  @!P0 LDG.E.U16 R34, desc[UR10][R6.64] ;  /* 0x0000000a06228981 */ /* 0x0040a4000c1e1500 */
[----:B0-----:R-:W0:Y:S01]  /*14530*/  S2R R7, SR_TID.X ;  /* 0x0000000000077919 */ /* 0x001e220000002100 */
[----:B------:R-:W-:Y:S01]  /*14540*/  PRMT R21, RZ, 0x7610, R21 ;  /* 0x00007610ff157816 */ /* 0x000fe20000000015 */
[----:B------:R-:W-:Y:S01]  /*14550*/  @!P1 IMAD.MOV.U32 R6, RZ, RZ, R22 ;  /* 0x000000ffff069224 */ /* 0x000fe200078e0016 */
[--C-:B0-----:R-:W-:Y:S01]  /*14560*/  SHF.R.U32.HI R37, RZ, 0x6, R7.reuse ;  /* 0x00000006ff257819 */ /* 0x101fe20000011607 */
[----:B--2---:R0:W-:Y:S02]  /*14570*/  STL [R1+0x358], R34 ;  /* 0x0003582201007387 */ /* 0x0041e40000100800 */
[--C-:B0-----:R-:W-:Y:S02]  /*14580*/  SHF.R.U32.HI R34, RZ, 0x6, R7.reuse ;  /* 0x00000006ff227819 */ /* 0x101fe40000011607 */
[----:B------:R-:W-:-:S04]  /*14590*/  SHF.R.U32.HI R7, RZ, 0x6, R7 ;  /* 0x00000006ff077819 */ /* 0x000fc80000011607 */
[----:B------:R-:W-:-:S04]  /*145a0*/  SGXT.U32 R7, R7, 0x1 ;  /* 0x000000010707781a */ /* 0x000fc80000000000 */
[----:B------:R-:W-:-:S04]  /*145b0*/  LOP3.LUT R7, R7, 0x62, RZ, 0xfc, !PT ;  /* 0x0000006207077812 */ /* 0x000fc800078efcff */
[----:B------:R-:W-:Y:S01]  /*145c0*/  ISETP.GE.AND P5, PT, R7, UR5, PT ;  /* 0x0000000507007c0c */ /* 0x000fe2000bfa6270 */
[----:B------:R-:W-:Y:S01]  /*145d0*/  @!P1 IMAD.MOV.U32 R7, RZ, RZ, R32 ;  /* 0x000000ffff079224 */ /* 0x000fe200078e0020 */
[----:B------:R-:W-:Y:S01]  /*145e0*/  SGXT.U32 R34, R34, 0x1 ;  /* 0x000000012222781a */ /* 0x000fe20000000000 */
[----:B------:R-:W2:Y:S04]  /*145f0*/  LDL R32, [R1+0x738] ;  /* 0x0007380001207983 */ /* 0x000ea80000100800 */
[----:B------:R3:W2:Y:S01]  /*14600*/  @!P1 LDG.E.U16 R21, desc[UR10][R6.64] ;  /* 0x0000000a06159981 */ /* 0x0006a2000c1e1500 */
[----:B------:R-:W-:Y:S02]  /*14610*/  SGXT.U32 R37, R37, 0x1 ;  /* 0x000000012525781a */ /* 0x000fe40000000000 */
[----:B------:R-:W-:-:S02]  /*14620*/  LOP3.LUT R34, R34, 0x66, RZ, 0xfc, !PT ;  /* 0x0000006622227812 */ /* 0x000fc400078efcff */
[----:B------:R-:W-:Y:S02]  /*14630*/  LOP3.LUT R37, R37, 0x64, RZ, 0xfc, !PT ;  /* 0x0000006425257812 */ /* 0x000fe400078efcff */
[----:B------:R-:W-:Y:S01]  /*14640*/  PRMT R25, RZ, 0x7610, R25 ;  /* 0x00007610ff197816 */ /* 0x000fe20000000019 */
[----:B---3--:R-:W-:Y:S02]  /*14650*/  @!P4 IMAD.MOV.U32 R6, RZ, RZ, R0 ;  /* 0x000000ffff06c224 */ /* 0x008fe400078e0000 */
[----:B------:R-:W-:Y:S01]  /*14660*/  @!P4 IMAD.MOV.U32 R7, RZ, RZ, R2 ;  /* 0x000000ffff07c224 */ /* 0x000fe200078e0002 */
[----:B------:R-:W-:Y:S02]  /*14670*/  ISETP.GE.AND P3, PT, R37, UR5, PT ;  /* 0x0000000525007c0c */ /* 0x000fe4000bf66270 */
[----:B------:R-:W-:Y:S01]  /*14680*/  ISETP.GE.AND P0, PT, R34, UR5, PT ;  /* 0x0000000522007c0c */ /* 0x000fe2000bf06270 */
[----:B------:R-:W3:Y:S04]  /*14690*/  LDL R37, [R1+0x568] ;  /* 0x0005680001257983 */ /* 0x000ee80000100800 */
[----:B------:R-:W3:Y:S04]  /*146a0*/  LDL R34, [R1+0x734] ;  /* 0x0007340001227983 */ /* 0x000ee80000100800 */
[----:B------:R0:W3:Y:S04]  /*146b0*/  @!P4 LDG.E.U16 R25, desc[UR10][R6.64] ;  /* 0x0000000a0619c981 */ /* 0x0000e8000c1e1500 */
[----:B--2---:R1:W-:Y:S04]  /*146c0*/  STL [R1+0x354], R21 ;  /* 0x0003541501007387 */ /* 0x0043e80000100800 */
[----:B------:R-:W0:Y:S04]  /*146d0*/  LDL R6, [R1+0x72c] ;  /* 0x00072c0001067983 */ /* 0x000e280000100800 */
[----:B------:R-:W0:Y:S01]  /*146e0*/  LDL R7, [R1+0x730] ;  /* 0x0007300001077983 */ /* 0x000e220000100800 */
[----:B----4-:R-:W-:Y:S01]  /*146f0*/  PRMT R33, RZ, 0x7610, R33 ;  /* 0x00007610ff217816 */ /* 0x010fe20000000021 */
[----:B------:R-:W2:Y:S02]  /*14700*/  S2R R22, SR_TID.X ;  /* 0x0000000000167919 */ /* 0x000ea40000002100 */
[----:B-1----:R-:W4:Y:S04]  /*14710*/  LDL R21, [R1+0x73c] ;  /* 0x00073c0001157983 */ /* 0x002f280000100800 */
[----:B------:R-:W2:Y:S01]  /*14720*/  LDL R2, [R1+0x740] ;  /* 0x0007400001027983 */ /* 0x000ea20000100800 */
        /* <DEDUP_REMOVED lines=32> */
[----:B------:R-:W-:Y:S02]  /*14930*/  PRMT R0, RZ, 0x7610, R0 ;  /* 0x00007610ff007816 */ /* 0x000fe40000000000 */
[--C-:B0-----:R-:W-:Y:S01]  /*14940*/  SHF.R.U32.HI R37, RZ, 0x6, R7.reuse ;  /* 0x00000006ff257819 */ /* 0x101fe20000011607 */
[----:B--2---:R0:W-:Y:S02]  /*14950*/  STL [R1+0x348], R35 ;  /* 0x0003482301007387 */ /* 0x0041e40000100800 */
[----:B0-----:R-:W-:-:S02]  /*14960*/  SHF.R.U32.HI R35, RZ, 0x6, R7 ;  /* 0x00000006ff237819 */ /* 0x001fc40000011607 */
[----:B------:R-:W-:-:S04]  /*14970*/  SHF.R.U32.HI R7, RZ, 0x6, R7 ;  /* 0x00000006ff077819 */ /* 0x000fc80000011607 */
[----:B------:R-:W-:-:S04]  /*14980*/  SGXT.U32 R7, R7, 0x1 ;  /* 0x000000010707781a */ /* 0x000fc80000000000 */
[----:B------:R-:W-:-:S04]  /*14990*/  LOP3.LUT R7, R7, 0x6c, RZ, 0xfc, !PT ;  /* 0x0000006c07077812 */ /* 0x000fc800078efcff */
[----:B------:R-:W-:Y:S01]  /*149a0*/  ISETP.GE.AND P5, PT, R7, UR5, PT ;  /* 0x0000000507007c0c */ /* 0x000fe2000bfa6270 */
[----:B------:R-:W-:Y:S01]  /*149b0*/  @!P1 IMAD.MOV.U32 R7, RZ, RZ, R34 ;  /* 0x000000ffff079224 */ /* 0x000fe200078e0022 */
[----:B---3--:R-:W-:Y:S01]  /*149c0*/  PRMT R33, RZ, 0x7610, R33 ;  /* 0x00007610ff217816 */ /* 0x008fe20000000021 */
[----:B------:R-:W2:Y:S04]  /*149d0*/  LDL R34, [R1+0x74c] ;  /* 0x00074c0001227983 */ /* 0x000ea80000100800 */
[----:B------:R0:W3:Y:S02]  /*149e0*/  @!P1 LDG.E.U16 R22, desc[UR10][R6.64] ;  /* 0x0000000a06169981 */ /* 0x0000e4000c1e1500 */
[----:B0-----:R-:W-:Y:S02]  /*149f0*/  @!P4 IMAD.MOV.U32 R6, RZ, RZ, R2 ;  /* 0x000000ffff06c224 */ /* 0x001fe400078e0002 */
[----:B----4-:R-:W-:-:S05]  /*14a00*/  @!P4 IMAD.MOV.U32 R7, RZ, RZ, R21 ;  /* 0x000000ffff07c224 */ /* 0x010fca00078e0015 */
[----:B------:R0:W4:Y:S04]  /*14a10*/  @!P4 LDG.E.U16 R0, desc[UR10][R6.64] ;  /* 0x0000000a0600c981 */ /* 0x000128000c1e1500 */
[----:B------:R-:W0:Y:S04]  /*14a20*/  LDL R6, [R1+0x56c] ;  /* 0x00056c0001067983 */ /* 0x000e280000100800 */
[----:B------:R-:W0:Y:S01]  /*14a30*/  LDL R7, [R1+0x570] ;  /* 0x0005700001077983 */ /* 0x000e220000100800 */
[----:B------:R-:W-:Y:S02]  /*14a40*/  SGXT.U32 R35, R35, 0x1 ;  /* 0x000000012323781a */ /* 0x000fe40000000000 */
[----:B------:R-:W-:-:S02]  /*14a50*/  SGXT.U32 R37, R37, 0x1 ;  /* 0x000000012525781a */ /* 0x000fc40000000000 */
[----:B------:R-:W-:Y:S02]  /*14a60*/  LOP3.LUT R35, R35, 0x70, RZ, 0xfc, !PT ;  /* 0x0000007023237812 */ /* 0x000fe400078efcff */
[----:B------:R-:W-:Y:S02]  /*14a70*/  LOP3.LUT R37, R37, 0x6e, RZ, 0xfc, !PT ;  /* 0x0000006e25257812 */ /* 0x000fe400078efcff */
[----:B------:R-:W-:Y:S02]  /*14a80*/  ISETP.GE.AND P0, PT, R35, UR5, PT ;  /* 0x0000000523007c0c */ /* 0x000fe4000bf06270 */
[----:B------:R-:W-:Y:S01]  /*14a90*/  ISETP.GE.AND P3, PT, R37, UR5, PT ;  /* 0x0000000525007c0c */ /* 0x000fe2000bf66270 */
[----:B------:R-:W2:Y:S04]  /*14aa0*/  LDL R35, [R1+0x574] ;  /* 0x0005740001237983 */ /* 0x000ea80000100800 */
[----:B------:R-:W2:Y:S01]  /*14ab0*/  LDL R37, [R1+0x748] ;  /* 0x0007480001257983 */ /* 0x000ea20000100800 */
[----:B0-----:R-:W-:-:S04]  /*14ac0*/  @!P5 LOP3.LUT R7, R7, R6, RZ, 0x3c, !PT ;  /* 0x000000060707d212 */ /* 0x001fc800078e3cff */
[----:B------:R-:W-:-:S04]  /*14ad0*/  @!P5 LOP3.LUT R6, R7, R6, RZ, 0x3c, !PT ;  /* 0x000000060706d212 */ /* 0x000fc800078e3cff */
[----:B------:R-:W-:-:S05]  /*14ae0*/  @!P5 LOP3.LUT R7, R7, R6, RZ, 0x3c, !PT ;  /* 0x000000060707d212 */ /* 0x000fca00078e3cff */
[----:B------:R-:W2:Y:S04]  /*14af0*/  @!P5 LDG.E.U16 R33, desc[UR10][R6.64] ;  /* 0x0000000a0621d981 */ /* 0x000ea8000c1e1500 */
[----:B----4-:R0:W-:Y:S04]  /*14b00*/  STL [R1+0x94], R0 ;  /* 0x0000940001007387 */ /* 0x0101e80000100800 */
[----:B------:R-:W4:Y:S04]  /*14b10*/  LDL R21, [R1+0x578] ;  /* 0x0005780001157983 */ /* 0x000f280000100800 */
[----:B------:R-:W3:Y:S01]  /*14b20*/  LDL R2, [R1+0x57c] ;  /* 0x00057c0001027983 */ /* 0x000ee20000100800 */
        /* <DEDUP_REMOVED lines=26> */
[----:B---3--:R-:W-:-:S02]  /*14cd0*/  PRMT R32, RZ, 0x7610, R32 ;  /* 0x00007610ff207816 */ /* 0x008fc40000000020 */
[----:B------:R-:W-:Y:S01]  /*14ce0*/  PRMT R0, RZ, 0x7610, R0 ;  /* 0x00007610ff007816 */ /* 0x000fe20000000000 */
[----:B--2---:R1:W2:Y:S02]  /*14cf0*/  @!P0 LDG.E.U16 R23, desc[UR10][R6.64] ;  /* 0x0000000a06178981 */ /* 0x0042a4000c1e1500 */
[----:B-1----:R-:W1:Y:S01]  /*14d00*/  S2R R7, SR_TID.X ;  /* 0x0000000000077919 */ /* 0x002e620000002100 */
[----:B------:R-:W-:Y:S01]  /*14d10*/  @!P1 IMAD.MOV.U32 R6, RZ, RZ, R34 ;  /* 0x000000ffff069224 */ /* 0x000fe200078e0022 */
[----:B------:R-:W-:Y:S01]  /*14d20*/  PRMT R33, RZ, 0x7610, R33 ;  /* 0x00007610ff217816 */ /* 0x000fe20000000021 */
        /* <DEDUP_REMOVED lines=11> */
[----:B------:R-:W2:Y:S04]  /*14de0*/  LDL R35, [R1+0x588] ;  /* 0x0005880001237983 */ /* 0x000ea80000100800 */
[----:B------:R0:W2:Y:S02]  /*14df0*/  @!P1 LDG.E.U16 R32, desc[UR10][R6.64] ;  /* 0x0000000a06209981 */ /* 0x0000a4000c1e1500 */
[----:B0-----:R-:W-:Y:S02]  /*14e00*/  @!P4 IMAD.MOV.U32 R6, RZ, RZ, R2 ;  /* 0x000000ffff06c224 */ /* 0x001fe400078e0002 */
[----:B----4-:R-:W-:-:S05]  /*14e10*/  @!P4 IMAD.MOV.U32 R7, RZ, RZ, R21 ;  /* 0x000000ffff07c224 */ /* 0x010fca00078e0015 */
[----:B------:R0:W4:Y:S04]  /*14e20*/  @!P4 LDG.E.U16 R0, desc[UR10][R6.64] ;  /* 0x0000000a0600c981 */ /* 0x000128000c1e1500 */
        /* <DEDUP_REMOVED lines=10> */
[----:B------:R-:W3:Y:S04]  /*14ed0*/  LDL R37, [R1+0x754] ;  /* 0x0007540001257983 */ /* 0x000ee80000100800 */
[----:B--2---:R0:W-:Y:S04]  /*14ee0*/  STL [R1+0x90], R32 ;  /* 0x0000902001007387 */ /* 0x0041e80000100800 */
[----:B------:R-:W2:Y:S04]  /*14ef0*/  LDL R2, [R1+0x428] ;  /* 0x0004280001027983 */ /* 0x000ea80000100800 */
[----:B0-----:R-:W2:Y:S04]  /*14f00*/  LDL R32, [R1+0x424] ;  /* 0x0004240001207983 */ /* 0x001ea80000100800 */
[----:B----4-:R1:W-:Y:S02]  /*14f10*/  STL [R1+0x33c], R0 ;  /* 0x00033c0001007387 */ /* 0x0103e40000100800 */
        /* <DEDUP_REMOVED lines=8> */
[----:B------:R-:W4:Y:S04]  /*14fa0*/  LDL.LU R21, [R1+0xf88] ;  /* 0x000f880001157983 */ /* 0x000f280000300800 */
[----:B------:R-:W2:Y:S04]  /*14fb0*/  LDL.LU R0, [R1+0xf84] ;  /* 0x000f840001007983 */ /* 0x000ea80000300800 */
[----:B---3--:R0:W-:Y:S04]  /*14fc0*/  STL [R1+0x338], R33 ;  /* 0x0003382101007387 */ /* 0x0081e80000100800 */
[----:B0-----:R-:W3:Y:S04]  /*14fd0*/  LDL.LU R33, [R1+0xf80] ;  /* 0x000f800001217983 */ /* 0x001ee80000300800 */
[----:B------:R-:W2:Y:S01]  /*14fe0*/  LDL R7, [R1+0x750] ;  /* 0x0007500001077983 */ /* 0x000ea20000100800 */
[----:B------:R-:W-:Y:S01]  /*14ff0*/  PRMT R20, RZ, 0x7610, R20 ;  /* 0x00007610ff147816 */ /* 0x000fe20000000014 */
[----:B------:R-:W-:-:S05]  /*15000*/  @!P3 IMAD.MOV.U32 R6, RZ, RZ, R37 ;  /* 0x000000ffff06b224 */ /* 0x000fca00078e0025 */
        /* <DEDUP_REMOVED lines=8> */
[----:B------:R1:W2:Y:S02]  /*15090*/  @!P0 LDG.E.U16 R36, desc[UR10][R6.64] ;  /* 0x0000000a06248981 */ /* 0x0002a4000c1e1500 */
[--C-:B-1----:R-:W-:Y:S02]  /*150a0*/  SHF.R.U32.HI R7, RZ, 0x6, R37.reuse ;  /* 0x00000006ff077819 */ /* 0x102fe40000011625 */
[----:B------:R-:W-:Y:S02]  /*150b0*/  SHF.R.U32.HI R6, RZ, 0x6, R37 ;  /* 0x00000006ff067819 */ /* 0x000fe40000011625 */
[----:B------:R-:W-:Y:S02]  /*150c0*/  SGXT.U32 R7, R7, 0x1 ;  /* 0x000000010707781a */ /* 0x000fe40000000000 */
[----:B------:R-:W-:Y:S02]  /*150d0*/  SGXT.U32 R6, R6, 0x1 ;  /* 0x000000010606781a */ /* 0x000fe40000000000 */
[----:B------:R-:W-:-:S02]  /*150e0*/  LOP3.LUT R7, R7, 0x84, RZ, 0xfc, !PT ;  /* 0x0000008407077812 */ /* 0x000fc400078efcff */
[----:B------:R-:W-:Y:S02]  /*150f0*/  LOP3.LUT R6, R6, 0x82, RZ, 0xfc, !PT ;  /* 0x0000008206067812 */ /* 0x000fe400078efcff */
[----:B---3--:R-:W-:Y:S02]  /*15100*/  PRMT R33, RZ, 0x7610, R33 ;  /* 0x00007610ff217816 */ /* 0x008fe40000000021 */
[----:B------:R-:W-:Y:S01]  /*15110*/  ISETP.GE.AND P3, PT, R6, UR5, PT ;  /* 0x0000000506007c0c */ /* 0x000fe2000bf66270 */
[----:B------:R-:W-:Y:S01]  /*15120*/  @!P1 IMAD.MOV.U32 R6, RZ, RZ, R34 ;  /* 0x000000ffff069224 */ /* 0x000fe200078e0022 */
[----:B------:R-:W-:Y:S01]  /*15130*/  ISETP.GE.AND P0, PT, R7, UR5, PT ;  /* 0x0000000507007c0c */ /* 0x000fe2000bf06270 */
[----:B------:R-:W-:Y:S01]  /*15140*/  @!P1 IMAD.MOV.U32 R7, RZ, RZ, R35 ;  /* 0x000000ffff079224 */ /* 0x000fe200078e0023 */
[----:B------:R-:W-:Y:S02]  /*15150*/  SHF.R.U32.HI R37, RZ, 0x6, R37 ;  /* 0x00000006ff257819 */ /* 0x000fe40000011625 */
[----:B------:R-:W-:-:S02]  /*15160*/  PRMT R0, RZ, 0x7610, R0 ;  /* 0x00007610ff007816 */ /* 0x000fc40000000000 */
[----:B------:R0:W3:Y:S01]  /*15170*/  @!P1 LDG.E.U16 R33, desc[UR10][R6.64] ;  /* 0x0000000a06219981 */ /* 0x0000e2000c1e1500 */
[----:B------:R-:W-:-:S04]  /*15180*/  SGXT.U32 R37, R37, 0x1 ;  /* 0x000000012525781a */ /* 0x000fc80000000000 */
[----:B------:R-:W-:Y:S01]  /*15190*/  LOP3.LUT R37, R37, 0x80, RZ, 0xfc, !PT ;  /* 0x0000008025257812 */ /* 0x000fe200078efcff */
[----:B0-----:R-:W-:Y:S02]  /*151a0*/  @!P4 IMAD.MOV.U32 R6, RZ, RZ, R2 ;  /* 0x000000ffff06c224 */ /* 0x001fe400078e0002 */
[----:B------:R-:W-:Y:S01]  /*151b0*/  @!P4 IMAD.MOV.U32 R7, RZ, RZ, R32 ;  /* 0x000000ffff07c224 */ /* 0x000fe200078e0020 */
[----:B------:R-:W-:-:S04]  /*151c0*/  ISETP.GE.AND P5, PT, R37, UR5, PT ;  /* 0x0000000525007c0c */ /* 0x000fc8000bfa6270 */
[----:B------:R-:W3:Y:S04]  /*151d0*/  @!P4 LDG.E.U16 R0, desc[UR10][R6.64] ;  /* 0x0000000a0600c981 */ /* 0x000ee8000c1e1500 */
[----:B--2---:R0:W-:Y:S04]  /*151e0*/  STL [R1+0x8c], R36 ;  /* 0x00008c2401007387 */ /* 0x0041e80000100800 */
[----:B0-----:R-:W2:Y:S04]  /*151f0*/  LDL.LU R36, [R1+0xf7c] ;  /* 0x000f7c0001247983 */ /* 0x001ea80000300800 */
[----:B------:R-:W2:Y:S04]  /*15200*/  LDL.LU R37, [R1+0xf78] ;  /* 0x000f780001257983 */ /* 0x000ea80000300800 */
[----:B------:R-:W2:Y:S04]  /*15210*/  LDL R6, [R1+0x590] ;  /* 0x0005900001067983 */ /* 0x000ea80000100800 */
[----:B------:R-:W2:Y:S01]  /*15220*/  LDL R7, [R1+0x594] ;  /* 0x0005940001077983 */ /* 0x000ea20000100800 */
[----:B------:R-:W0:Y:S03]  /*15230*/  S2R R32, SR_TID.X ;  /* 0x0000000000207919 */ /* 0x000e260000002100 */
[----:B------:R-:W2:Y:S04]  /*15240*/  LDL R35, [R1+0x42c] ;  /* 0x00042c0001237983 */ /* 0x000ea80000100800 */
[----:B------:R-:W2:Y:S04]  /*15250*/  LDL R34, [R1+0x430] ;  /* 0x0004300001227983 */ /* 0x000ea80000100800 */
[----:B------:R-:W2:Y:S04]  /*15260*/  LDL R2, [R1+0x5a8] ;  /* 0x0005a80001027983 */ /* 0x000ea80000100800 */
[----:B---3--:R1:W-:Y:S04]  /*15270*/  STL [R1+0x330], R0 ;  /* 0x0003300001007387 */ /* 0x0083e80000100800 */
[----:B-1----:R-:W3:Y:S04]  /*15280*/  LDL R0, [R1+0x5ac] ;  /* 0x0005ac0001007983 */ /* 0x002ee80000100800 */
[----:B------:R0:W-:Y:S02]  /*15290*/  STL [R1+0x334], R33 ;  /* 0x0003342101007387 */ /* 0x0001e40000100800 */
[----:B0-----:R-:W-:-:S02]  /*152a0*/  SHF.R.U32.HI R33, RZ, 0x6, R32 ;  /* 0x00000006ff217819 */ /* 0x001fc40000011620 */
[----:B------:R-:W-:Y:S02]  /*152b0*/  SHF.R.U32.HI R32, RZ, 0x6, R32 ;  /* 0x00000006ff207819 */ /* 0x000fe40000011620 */
[----:B------:R-:W-:Y:S02]  /*152c0*/  SGXT.U32 R33, R33, 0x1 ;  /* 0x000000012121781a */ /* 0x000fe40000000000 */
[----:B------:R-:W-:Y:S02]  /*152d0*/  SGXT.U32 R32, R32, 0x1 ;  /* 0x000000012020781a */ /* 0x000fe40000000000 */
[----:B----4-:R-:W-:Y:S02]  /*152e0*/  PRMT R21, RZ, 0x7610, R21 ;  /* 0x00007610ff157816 */ /* 0x010fe40000000015 */
[----:B------:R-:W-:Y:S02]  /*152f0*/  LOP3.LUT R32, R32, 0x86, RZ, 0xfc, !PT ;  /* 0x0000008620207812 */ /* 0x000fe400078efcff */
[----:B------:R-:W-:-:S02]  /*15300*/  LOP3.LUT R33, R33, 0x88, RZ, 0xfc, !PT ;  /* 0x0000008821217812 */ /* 0x000fc400078efcff */
[----:B------:R-:W-:Y:S02]  /*15310*/  ISETP.GE.AND P1, PT, R32, UR5, PT ;  /* 0x0000000520007c0c */ /* 0x000fe4000bf26270 */
[----:B------:R-:W4:Y:S01]  /*15320*/  LDL.LU R32, [R1+0xf74] ;  /* 0x000f740001207983 */ /* 0x000f220000300800 */
[----:B------:R-:W-:-:S03]  /*15330*/  ISETP.GE.AND P4, PT, R33, UR5, PT ;  /* 0x0000000521007c0c */ /* 0x000fc6000bf86270 */
[----:B------:R-:W3:Y:S01]  /*15340*/  LDL.LU R33, [R1+0xf70] ;  /* 0x000f700001217983 */ /* 0x000ee20000300800 */
        /* <DEDUP_REMOVED lines=26> */
[----:B------:R-:W-:Y:S01]  /*154f0*/  @!P1 IMAD.MOV.U32 R7, RZ, RZ, R35 ;  /* 0x000000ffff079224 */ /* 0x000fe200078e0023 */
        /* <DEDUP_REMOVED lines=12> */
[----:B------:R-:W-:-:S04]  /*155c0*/  LOP3.LUT R36, R36, 0x8e, RZ, 0xfc, !PT ;  /* 0x0000008e24247812 */ /* 0x000fc800078efcff */
[----:B------:R-:W-:Y:S02]  /*155d0*/  ISETP.GE.AND P0, PT, R36, UR5, PT ;  /* 0x0000000524007c0c */ /* 0x000fe4000bf06270 */
[----:B------:R-:W4:Y:S01]  /*155e0*/  LDL R36, [R1+0x5c0] ;  /* 0x0005c00001247983 */ /* 0x000f220000100800 */
[----:B---3--:R-:W-:Y:S02]  /*155f0*/  @!P4 IMAD.MOV.U32 R6, RZ, RZ, R0 ;  /* 0x000000ffff06c224 */ /* 0x008fe400078e0000 */
[----:B------:R-:W-:Y:S02]  /*15600*/  @!P4 IMAD.MOV.U32 R7, RZ, RZ, R2 ;  /* 0x000000ffff07c224 */ /* 0x000fe400078e0002 */
[----:B------:R-:W3:Y:S04]  /*15610*/  LDL R2, [R1+0x5cc] ;  /* 0x0005cc0001027983 */ /* 0x000ee80000100800 */
[----:B------:R0:W3:Y:S04]  /*15620*/  @!P4 LDG.E.U16 R18, desc[UR10][R6.64] ;  /* 0x0000000a0612c981 */ /* 0x0000e8000c1e1500 */
[----:B--2---:R1:W-:Y:S04]  /*15630*/  STL [R1+0x328], R19 ;  /* 0x0003281301007387 */ /* 0x0043e80000100800 */
[----:B------:R-:W0:Y:S04]  /*15640*/  LDL R6, [R1+0x5b0] ;  /* 0x0005b00001067983 */ /* 0x000e280000100800 */
[----:B------:R-:W0:Y:S01]  /*15650*/  LDL R7, [R1+0x5b4] ;  /* 0x0005b40001077983 */ /* 0x000e220000100800 */
[----:B----4-:R-:W-:Y:S01]  /*15660*/  PRMT R32, RZ, 0x7610, R32 ;  /* 0x00007610ff207816 */ /* 0x010fe20000000020 */
[----:B-1----:R-:W1:Y:S01]  /*15670*/  S2R R19, SR_TID.X ;  /* 0x0000000000137919 */ /* 0x002e620000002100 */
[----:B0-----:R-:W-:-:S04]  /*15680*/  @!P5 LOP3.LUT R7, R7, R6, RZ, 0x3c, !PT ;  /* 0x000000060707d212 */ /* 0x001fc800078e3cff */
[----:B------:R-:W-:-:S04]  /*15690*/  @!P5 LOP3.LUT R6, R7, R6, RZ, 0x3c, !PT ;  /* 0x000000060706d212 */ /* 0x000fc800078e3cff */
[----:B------:R-:W-:-:S05]  /*156a0*/  @!P5 LOP3.LUT R7, R7, R6, RZ, 0x3c, !PT ;  /* 0x000000060707d212 */ /* 0x000fca00078e3cff */
[----:B------:R-:W2:Y:S01]  /*156b0*/  @!P5 LDG.E.U16 R32, desc[UR10][R6.64] ;  /* 0x0000000a0620d981 */ /* 0x000ea2000c1e1500 */
[--C-:B-1----:R-:W-:Y:S02]  /*156c0*/  SHF.R.U32.HI R0, RZ, 0x6, R19.reuse ;  /* 0x00000006ff007819 */ /* 0x102fe40000011613 */
[----:B------:R-:W-:Y:S02]  /*156d0*/  SHF.R.U32.HI R19, RZ, 0x6, R19 ;  /* 0x00000006ff137819 */ /* 0x000fe40000011613 */
[----:B------:R-:W-:Y:S02]  /*156e0*/  SGXT.U32 R0, R0, 0x1 ;  /* 0x000000010000781a */ /* 0x000fe40000000000 */
[----:B------:R-:W-:Y:S02]  /*156f0*/  SGXT.U32 R19, R19, 0x1 ;  /* 0x000000011313781a */ /* 0x000fe40000000000 */
[----:B------:R-:W-:Y:S02]  /*15700*/  LOP3.LUT R0, R0, 0x92, RZ, 0xfc, !PT ;  /* 0x0000009200007812 */ /* 0x000fe400078efcff */
[----:B------:R-:W-:-:S02]  /*15710*/  LOP3.LUT R19, R19, 0x90, RZ, 0xfc, !PT ;  /* 0x0000009013137812 */ /* 0x000fc400078efcff */
[----:B------:R-:W-:Y:S02]  /*15720*/  ISETP.GE.AND P4, PT, R0, UR5, PT ;  /* 0x0000000500007c0c */ /* 0x000fe4000bf86270 */
[----:B------:R-:W-:Y:S02]  /*15730*/  ISETP.GE.AND P1, PT, R19, UR5, PT ;  /* 0x0000000513007c0c */ /* 0x000fe4000bf26270 */
[----:B------:R-:W4:Y:S04]  /*15740*/  LDL.LU R19, [R1+0xf68] ;  /* 0x000f680001137983 */ /* 0x000f280000300800 */
        /* <DEDUP_REMOVED lines=16> */
[----:B------:R0:W3:Y:S04]  /*15850*/  @!P0 LDG.E.U16 R33, desc[UR10][R6.64] ;  /* 0x0000000a06218981 */ /* 0x0000e8000c1e1500 */
[----:B--2---:R1:W-:Y:S02]  /*15860*/  STL [R1+0x324], R37 ;  /* 0x0003242501007387 */ /* 0x0043e40000100800 */
[----:B-1----:R-:W0:Y:S01]  /*15870*/  S2R R37, SR_TID.X ;  /* 0x0000000000257919 */ /* 0x002e220000002100 */
[----:B----4-:R-:W-:Y:S02]  /*15880*/  PRMT R19, RZ, 0x7610, R19 ;  /* 0x00007610ff137816 */ /* 0x010fe40000000013 */
[----:B---3--:R-:W-:Y:S02]  /*15890*/  PRMT R0, RZ, 0x7610, R0 ;  /* 0x00007610ff007816 */ /* 0x008fe40000000000 */
[----:B0-----:R-:W-:-:S02]  /*158a0*/  SHF.R.U32.HI R7, RZ, 0x6, R37 ;  /* 0x00000006ff077819 */ /* 0x001fc40000011625 */
[--C-:B------:R-:W-:Y:S02]  /*158b0*/  SHF.R.U32.HI R6, RZ, 0x6, R37.reuse ;  /* 0x00000006ff067819 */ /* 0x100fe40000011625 */
[----:B------:R-:W-:Y:S02]  /*158c0*/  SGXT.U32 R7, R7, 0x1 ;  /* 0x000000010707781a */ /* 0x000fe40000000000 */
[----:B------:R-:W-:Y:S02]  /*158d0*/  SGXT.U32 R6, R6, 0x1 ;  /* 0x000000010606781a */ /* 0x000fe40000000000 */
[----:B------:R-:W-:Y:S02]  /*158e0*/  LOP3.LUT R7, R7, 0x98, RZ, 0xfc, !PT ;  /* 0x0000009807077812 */ /* 0x000fe400078efcff */
[----:B------:R-:W-:Y:S02]  /*158f0*/  LOP3.LUT R6, R6, 0x96, RZ, 0xfc, !PT ;  /* 0x0000009606067812 */ /* 0x000fe400078efcff */
[----:B------:R-:W-:-:S02]  /*15900*/  SHF.R.U32.HI R37, RZ, 0x6, R37 ;  /* 0x00000006ff257819 */ /* 0x000fc40000011625 */
[----:B------:R-:W-:Y:S01]  /*15910*/  ISETP.GE.AND P3, PT, R6, UR5, PT ;  /* 0x0000000506007c0c */ /* 0x000fe2000bf66270 */
[----:B------:R-:W-:Y:S01]  /*15920*/  @!P1 IMAD.MOV.U32 R6, RZ, RZ, R35 ;  /* 0x000000ffff069224 */ /* 0x000fe200078e0023 */
[----:B------:R-:W-:Y:S01]  /*15930*/  ISETP.GE.AND P0, PT, R7, UR5, PT ;  /* 0x0000000507007c0c */ /* 0x000fe2000bf06270 */
[----:B------:R-:W-:Y:S01]  /*15940*/  @!P1 IMAD.MOV.U32 R7, RZ, RZ, R36 ;  /* 0x000000ffff079224 */ /* 0x000fe200078e0024 */
[----:B------:R-:W-:-:S04]  /*15950*/  SGXT.U32 R37, R37, 0x1 ;  /* 0x000000012525781a */ /* 0x000fc80000000000 */
[----:B------:R-:W-:Y:S01]  /*15960*/  LOP3.LUT R37, R37, 0x94, RZ, 0xfc, !PT ;  /* 0x0000009425257812 */ /* 0x000fe200078efcff */
[----:B------:R0:W2:Y:S03]  /*15970*/  @!P1 LDG.E.U16 R19, desc[UR10][R6.64] ;  /* 0x0000000a06139981 */ /* 0x0000a6000c1e1500 */
[----:B------:R-:W-:Y:S01]  /*15980*/  ISETP.GE.AND P5, PT, R37, UR5, PT ;  /* 0x0000000525007c0c */ /* 0x000fe2000bfa6270 */
[----:B0-----:R-:W-:Y:S02]  /*15990*/  @!P4 IMAD.MOV.U32 R6, RZ, RZ, R2 ;  /* 0x000000ffff06c224 */ /* 0x001fe400078e0002 */
[----:B------:R-:W-:-:S05]  /*159a0*/  @!P4 IMAD.MOV.U32 R7, RZ, RZ, R34 ;  /* 0x000000ffff07c224 */ /* 0x000fca00078e0022 */
[----:B------:R-:W3:Y:S04]  /*159b0*/  @!P4 LDG.E.U16 R0, desc[UR10][R6.64] ;  /* 0x0000000a0600c981 */ /* 0x000ee8000c1e1500 */
[----:B------:R0:W-:Y:S04]  /*159c0*/  STL [R1+0x320], R33 ;  /* 0x0003202101007387 */ /* 0x0001e80000100800 */
[----:B0-----:R-:W4:Y:S04]  /*159d0*/  LDL.LU R33, [R1+0xf5c] ;  /* 0x000f5c0001217983 */ /* 0x001f280000300800 */
[----:B------:R-:W2:Y:S04]  /*159e0*/  LDL.LU R37, [R1+0xf58] ;  /* 0x000f580001257983 */ /* 0x000ea80000300800 */
[----:B------:R-:W4:Y:S04]  /*159f0*/  LDL R6, [R1+0x5d0] ;  /* 0x0005d00001067983 */ /* 0x000f280000100800 */
[----:B------:R-:W4:Y:S04]  /*15a00*/  LDL R7, [R1+0x5d4] ;  /* 0x0005d40001077983 */ /* 0x000f280000100800 */
[----:B------:R-:W4:Y:S04]  /*15a10*/  LDL R36, [R1+0x5dc] ;  /* 0x0005dc0001247983 */ /* 0x000f280000100800 */
[----:B------:R-:W4:Y:S04]  /*15a20*/  LDL R35, [R1+0x5e0] ;  /* 0x0005e00001237983 */ /* 0x000f280000100800 */
[----:B------:R-:W4:Y:S04]  /*15a30*/  LDL R34, [R1+0x5e4] ;  /* 0x0005e40001227983 */ /* 0x000f280000100800 */
[----:B---3--:R0:W-:Y:S01]  /*15a40*/  STL [R1+0x4c], R0 ;  /* 0x00004c0001007387 */ /* 0x0081e20000100800 */
[----:B--2---:R-:W-:-:S02]  /*15a50*/  PRMT R37, RZ, 0x7610, R37 ;  /* 0x00007610ff257816 */ /* 0x004fc40000000025 */
[----:B----4-:R-:W-:-:S04]  /*15a60*/  @!P5 LOP3.LUT R7, R7, R6, RZ, 0x3c, !PT ;  /* 0x000000060707d212 */ /* 0x010fc800078e3cff */
[----:B------:R-:W-:-:S04]  /*15a70*/  @!P5 LOP3.LUT R6, R7, R6, RZ, 0x3c, !PT ;  /* 0x000000060706d212 */ /* 0x000fc800078e3cff */
[----:B------:R-:W-:-:S05]  /*15a80*/  @!P5 LOP3.LUT R7, R7, R6, RZ, 0x3c, !PT ;  /* 0x000000060707d212 */ /* 0x000fca00078e3cff */
[----:B------:R1:W2:Y:S04]  /*15a90*/  @!P5 LDG.E.U16 R37, desc[UR10][R6.64] ;  /* 0x0000000a0625d981 */ /* 0x0002a8000c1e1500 */
[----:B------:R-:W1:Y:S04]  /*15aa0*/  LDL R6, [R1+0x43c] ;  /* 0x00043c0001067983 */ /* 0x000e680000100800 */
[----:B------:R-:W1:Y:S01]  /*15ab0*/  LDL R7, [R1+0x440] ;  /* 0x0004400001077983 */ /* 0x000e620000100800 */
[----:B------:R-:W-:Y:S01]  /*15ac0*/  PRMT R33, RZ, 0x7610, R33 ;  /* 0x00007610ff217816 */ /* 0x000fe20000000021 */
[----:B------:R-:W0:Y:S01]  /*15ad0*/  S2R R2, SR_TID.X ;  /* 0x0000000000027919 */ /* 0x000e220000002100 */
[----:B-1----:R-:W-:-:S04]  /*15ae0*/  @!P3 LOP3.LUT R7, R7, R6, RZ, 0x3c, !PT ;  /* 0x000000060707b212 */ /* 0x002fc800078e3cff */
[----:B------:R-:W-:-:S04]  /*15af0*/  @!P3 LOP3.LUT R6, R7, R6, RZ, 0x3c, !PT ;  /* 0x000000060706b212 */ /* 0x000fc800078e3cff */
[----:B------:R-:W-:-:S05]  /*15b00*/  @!P3 LOP3.LUT R7, R7, R6, RZ, 0x3c, !PT ;  /* 0x000000060707b212 */ /* 0x000fca00078e3cff */
[----:B------:R-:W3:Y:S01]  /*15b10*/  @!P3 LDG.E.U16 R33, desc[UR10][R6.64] ;  /* 0x0000000a0621b981 */ /* 0x000ee2000c1e1500 */
[--C-:B0-----:R-:W-:Y:S02]  /*15b20*/  SHF.R.U32.HI R0, RZ, 0x6, R2.reuse ;  /* 0x00000006ff007819 */ /* 0x101fe40000011602 */
[----:B------:R-:W-:Y:S02]  /*15b30*/  SHF.R.U32.HI R2, RZ, 0x6, R2 ;  /* 0x00000006ff027819 */ /* 0x000fe40000011602 */
[----:B------:R-:W-:Y:S02]  /*15b40*/  SGXT.U32 R0, R0, 0x1 ;  /* 0x000000010000781a */ /* 0x000fe40000000000 */
[----:B------:R-:W-:Y:S02]  /*15b50*/  SGXT.U32 R2, R2, 0x1 ;  /* 0x000000010202781a */ /* 0x000fe40000000000 */
[----:B------:R-:W-:Y:S02]  /*15b60*/  LOP3.LUT R0, R0, 0xa0, RZ, 0xfc, !PT ;  /* 0x000000a000007812 */ /* 0x000fe400078efcff */
[----:B------:R-:W-:-:S02]  /*15b70*/  LOP3.LUT R2, R2, 0x9a, RZ, 0xfc, !PT ;  /* 0x0000009a02027812 */ /* 0x000fc400078efcff */
[----:B------:R-:W-:Y:S02]  /*15b80*/  ISETP.GE.AND P4, PT, R0, UR5, PT ;  /* 0x0000000500007c0c */ /* 0x000fe4000bf86270 */
[----:B------:R-:W-:Y:S01]  /*15b90*/  ISETP.GE.AND P1, PT, R2, UR5, PT ;  /* 0x0000000502007c0c */ /* 0x000fe2000bf26270 */
[----:B------:R-:W4:Y:S04]  /*15ba0*/  LDL R0, [R1+0x5f4] ;  /* 0x0005f40001007983 */ /* 0x000f280000100800 */
[----:B------:R-:W4:Y:S04]  /*15bb0*/  LDL R2, [R1+0x5f0] ;  /* 0x0005f00001027983 */ /* 0x000f280000100800 */
[----:B--2---:R-:W-:Y:S04]  /*15bc0*/  STL [R1+0x31c], R37 ;  /* 0x00031c2501007387 */ /* 0x004fe80000100800 */
[----:B---3--:R0:W-:Y:S04]  /*15bd0*/  STL [R1+0x318], R33 ;  /* 0x0003182101007387 */ /* 0x0081e80000100800 */
[----:B0-----:R-:W2:Y:S04]  /*15be0*/  LDL.LU R33, [R1+0xf54] ;  /* 0x000f540001217983 */ /* 0x001ea80000300800 */
[----:B------:R-:W3:Y:S01]  /*15bf0*/  LDL R7, [R1+0x5d8] ;  /* 0x0005d80001077983 */ /* 0x000ee20000100800 */
[----:B------:R-:W-:Y:S01]  /*15c00*/  PRMT R16, RZ, 0x7610, R16 ;  /* 0x00007610ff107816 */ /* 0x000fe20000000010 */
[----:B------:R-:W-:Y:S01]  /*15c10*/  @!P0 IMAD.MOV.U32 R6, RZ, RZ, R36 ;  /* 0x000000ffff068224 */ /* 0x000fe200078e0024 */
[----:B------:R-:W-:Y:S01]  /*15c20*/  PRMT R32, RZ, 0x7610, R32 ;  /* 0x00007610ff207816 */ /* 0x000fe20000000020 */
[----:B------:R-:W0:Y:S03]  /*15c30*/  S2R R37, SR_TID.X ;  /* 0x0000000000257919 */ /* 0x000e260000002100 */
[----:B---3--:R1:W3:Y:S02]  /*15c40*/  @!P0 LDG.E.U16 R16, desc[UR10][R6.64] ;  /* 0x0000000a06108981 */ /* 0x0082e4000c1e1500 */
[----:B-1----:R-:W-:-:S02]  /*15c50*/  @!P1 IMAD.MOV.U32 R6, RZ, RZ, R34 ;  /* 0x000000ffff069224 */ /* 0x002fc400078e0022 */
[----:B------:R-:W-:Y:S01]  /*15c60*/  @!P1 IMAD.MOV.U32 R7, RZ, RZ, R35 ;  /* 0x000000ffff079224 */ /* 0x000fe200078e0023 */
[----:B0-----:R-:W-:Y:S01]  /*15c70*/  SHF.R.U32.HI R36, RZ, 0x6, R37 ;  /* 0x00000006ff247819 */ /* 0x001fe20000011625 */
[----:B------:R-:W2:Y:S04]  /*15c80*/  LDL R35, [R1+0x63c] ;  /* 0x00063c0001237983 */ /* 0x000ea80000100800 */
[----:B------:R4:W2:Y:S01]  /*15c90*/  @!P1 LDG.E.U16 R32, desc[UR10][R6.64] ;  /* 0x0000000a06209981 */ /* 0x0008a2000c1e1500 */
[----:B------:R-:W-:Y:S02]  /*15ca0*/  SGXT.U32 R36, R36, 0x1 ;  /* 0x000000012424781a */ /* 0x000fe40000000000 */
[----:B------:R-:W-:Y:S01]  /*15cb0*/  PRMT R17, RZ, 0x7610, R17 ;  /* 0x00007610ff117816 */ /* 0x000fe20000000011 */
[----:B------:R-:W3:Y:S01]  /*15cc0*/  LDL R34, [R1+0x650] ;  /* 0x0006500001227983 */ /* 0x000ee20000100800 */
[----:B------:R-:W-:-:S04]  /*15cd0*/  LOP3.LUT R36, R36, 0xa8, RZ, 0xfc, !PT ;  /* 0x000000a824247812 */ /* 0x000fc800078efcff */
[----:B------:R-:W-:Y:S02]  /*15ce0*/  ISETP.GE.AND P5, PT, R36, UR5, PT ;  /* 0x0000000524007c0c */ /* 0x000fe4000bfa6270 */
[--C-:B------:R-:W-:Y:S02]  /*15cf0*/  SHF.R.U32.HI R36, RZ, 0x6, R37.reuse ;  /* 0x00000006ff247819 */ /* 0x100fe40000011625 */
[----:B------:R-:W-:-:S04]  /*15d00*/  SHF.R.U32.HI R37, RZ, 0x6, R37 ;  /* 0x00000006ff257819 */ /* 0x000fc80000011625 */
[----:B------:R-:W-:Y:S02]  /*15d10*/  SGXT.U32 R37, R37, 0x1 ;  /* 0x000000012525781a */ /* 0x000fe40000000000 */
[----:B------:R-:W-:Y:S02]  /*15d20*/  SGXT.U32 R36, R36, 0x1 ;  /* 0x000000012424781a */ /* 0x000fe40000000000 */
[----:B------:R-:W-:Y:S02]  /*15d30*/  LOP3.LUT R37, R37, 0xb0, RZ, 0xfc, !PT ;  /* 0x000000b025257812 */ /* 0x000fe400078efcff */
[----:B------:R-:W-:Y:S01]  /*15d40*/  LOP3.LUT R36, R36, 0xb8, RZ, 0xfc, !PT ;  /* 0x000000b824247812 */ /* 0x000fe200078efcff */
[----:B----4-:R-:W-:Y:S01]  /*15d50*/  @!P4 IMAD.MOV.U32 R6, RZ, RZ, R0 ;  /* 0x000000ffff06c224 */ /* 0x010fe200078e0000 */
[----:B------:R-:W-:Y:S01]  /*15d60*/  ISETP.GE.AND P3, PT, R37, UR5, PT ;  /* 0x0000000525007c0c */ /* 0x000fe2000bf66270 */
[----:B------:R-:W-:Y:S01]  /*15d70*/  @!P4 IMAD.MOV.U32 R7, RZ, RZ, R2 ;  /* 0x000000ffff07c224 */ /* 0x000fe200078e0002 */
[----:B------:R-:W4:Y:S01]  /*15d80*/  LDL R37, [R1+0x60c] ;  /* 0x00060c0001257983 */ /* 0x000f220000100800 */
[----:B------:R-:W-:-:S03]  /*15d90*/  ISETP.GE.AND P0, PT, R36, UR5, PT ;  /* 0x0000000524007c0c */ /* 0x000fc6000bf06270 */
[----:B------:R-:W3:Y:S04]  /*15da0*/  LDL R36, [R1+0x638] ;  /* 0x0006380001247983 */ /* 0x000ee80000100800 */
[----:B------:R0:W3:Y:S01]  /*15db0*/  @!P4 LDG.E.U16 R17, desc[UR10][R6.64] ;  /* 0x0000000a0611c981 */ /* 0x0000e2000c1e1500 */
[----:B------:R-:W0:Y:S03]  /*15dc0*/  S2R R2, SR_TID.X ;  /* 0x0000000000027919 */ /* 0x000e260000002100 */
[----:B--2---:R1:W-:Y:S04]  /*15dd0*/  STL [R1+0x2c], R32 ;  /* 0x00002c2001007387 */ /* 0x0043e80000100800 */
[----:B------:R-:W2:Y:S01]  /*15de0*/  LDL R7, [R1+0x608] ;  /* 0x0006080001077983 */ /* 0x000ea20000100800 */
[----:B0-----:R-:W-:-:S04]  /*15df0*/  SHF.R.U32.HI R6, RZ, 0x6, R2 ;  /* 0x00000006ff067819 */ /* 0x001fc80000011602 */
[----:B------:R-:W-:Y:S01]  /*15e00*/  SGXT.U32 R6, R6, 0x1 ;  /* 0x000000010606781a */ /* 0x000fe20000000000 */
[----:B-1----:R-:W3:Y:S03]  /*15e10*/  LDL R32, [R1+0x654] ;  /* 0x0006540001207983 */ /* 0x002ee60000100800 */
[----:B------:R-:W-:Y:S02]  /*15e20*/  LOP3.LUT R6, R6, 0xc8, RZ, 0xfc, !PT ;  /* 0x000000c806067812 */ /* 0x000fe400078efcff */
[----:B------:R-:W-:Y:S02]  /*15e30*/  PRMT R14, RZ, 0x7610, R14 ;  /* 0x00007610ff0e7816 */ /* 0x000fe4000000000e */
[----:B------:R-:W-:Y:S01]  /*15e40*/  ISETP.GE.AND P4, PT, R6, UR5, PT ;  /* 0x0000000506007c0c */ /* 0x000fe2000bf86270 */
[----:B----4-:R-:W-:Y:S01]  /*15e50*/  @!P5 IMAD.MOV.U32 R6, RZ, RZ, R37 ;  /* 0x000000ffff06d224 */ /* 0x010fe200078e0025 */
[----:B------:R-:W-:-:S02]  /*15e60*/  SHF.R.U32.HI R0, RZ, 0x6, R2 ;  /* 0x00000006ff007819 */ /* 0x000fc40000011602 */
[----:B------:R-:W4:Y:S02]  /*15e70*/  LDL R2, [R1+0x668] ;  /* 0x0006680001027983 */ /* 0x000f240000100800 */
[----:B------:R-:W-:-:S04]  /*15e80*/  SGXT.U32 R0, R0, 0x1 ;  /* 0x000000010000781a */ /* 0x000fc80000000000 */
[----:B------:R-:W-:-:S04]  /*15e90*/  LOP3.LUT R0, R0, 0xc0, RZ, 0xfc, !PT ;  /* 0x000000c000007812 */ /* 0x000fc800078efcff */
[----:B------:R-:W-:Y:S02]  /*15ea0*/  ISETP.GE.AND P1, PT, R0, UR5, PT ;  /* 0x0000000500007c0c */ /* 0x000fe4000bf26270 */
[----:B------:R-:W3:Y:S04]  /*15eb0*/  LDL R0, [R1+0x66c] ;  /* 0x00066c0001007983 */ /* 0x000ee80000100800 */
[----:B--2---:R0:W2:Y:S04]  /*15ec0*/  @!P5 LDG.E.U16 R14, desc[UR10][R6.64] ;  /* 0x0000000a060ed981 */ /* 0x0040a8000c1e1500 */
[----:B------:R-:W0:Y:S04]  /*15ed0*/  LDL R6, [R1+0x620] ;  /* 0x0006200001067983 */ /* 0x000e280000100800 */
[----:B------:R-:W0:Y:S01]  /*15ee0*/  LDL R7, [R1+0x624] ;  /* 0x0006240001077983 */ /* 0x000e220000100800 */
[----:B------:R-:W-:-:S02]  /*15ef0*/  PRMT R15, RZ, 0x7610, R15 ;  /* 0x00007610ff0f7816 */ /* 0x000fc4000000000f */
[----:B------:R-:W-:Y:S02]  /*15f00*/  PRMT R10, RZ, 0x7610, R10 ;  /* 0x00007610ff0a7816 */ /* 0x000fe4000000000a */
[----:B------:R-:W-:Y:S02]  /*15f10*/  PRMT R11, RZ, 0x7610, R11 ;  /* 0x00007610ff0b7816 */ /* 0x000fe4000000000b */
[----:B------:R-:W-:Y:S01]  /*15f20*/  PRMT R12, RZ, 0x7610, R12 ;  /* 0x00007610ff0c7816 */ /* 0x000fe2000000000c */
[----:B------:R-:W1:Y:S01]  /*15f30*/  S2R R37, SR_TID.X ;  /* 0x0000000000257919 */ /* 0x000e620000002100 */
[----:B0-----:R-:W-:-:S04]  /*15f40*/  @!P3 LOP3.LUT R7, R7, R6, RZ, 0x3c, !PT ;  /* 0x000000060707b212 */ /* 0x001fc800078e3cff */
[----:B------:R-:W-:-:S04]  /*15f50*/  @!P3 LOP3.LUT R6, R7, R6, RZ, 0x3c, !PT ;  /* 0x000000060706b212 */ /* 0x000fc800078e3cff */
[----:B------:R-:W-:-:S05]  /*15f60*/  @!P3 LOP3.LUT R7, R7, R6, RZ, 0x3c, !PT ;  /* 0x000000060707b212 */ /* 0x000fca00078e3cff */
[----:B------:R0:W2:Y:S02]  /*15f70*/  @!P3 LDG.E.U16 R15, desc[UR10][R6.64] ;  /* 0x0000000a060fb981 */ /* 0x0000a4000c1e1500 */
[----:B0-----:R-:W-:Y:S02]  /*15f80*/  @!P0 IMAD.MOV.U32 R6, RZ, RZ, R35 ;  /* 0x000000ffff068224 */ /* 0x001fe400078e0023 */
[----:B---3--:R-:W-:-:S05]  /*15f90*/  @!P0 IMAD.MOV.U32 R7, RZ, RZ, R36 ;  /* 0x000000ffff078224 */ /* 0x008fca00078e0024 */
[----:B------:R0:W3:Y:S02]  /*15fa0*/  @!P0 LDG.E.U16 R10, desc[UR10][R6.64] ;  /* 0x0000000a060a8981 */ /* 0x0000e4000c1e1500 */
[----:B0-----:R-:W-:Y:S02]  /*15fb0*/  @!P1 IMAD.MOV.U32 R6, RZ, RZ, R32 ;  /* 0x000000ffff069224 */ /* 0x001fe400078e0020 */
[----:B------:R-:W-:Y:S01]  /*15fc0*/  @!P1 IMAD.MOV.U32 R7, RZ, RZ, R34 ;  /* 0x000000ffff079224 */ /* 0x000fe200078e0022 */
[--C-:B-1----:R-:W-:Y:S01]  /*15fd0*/  SHF.R.U32.HI R35, RZ, 0x6, R37.reuse ;  /* 0x00000006ff237819 */ /* 0x102fe20000011625 */
[----:B------:R-:W2:Y:S04]  /*15fe0*/  LDL R32, [R1+0x6b4] ;  /* 0x0006b40001207983 */ /* 0x000ea80000100800 */
[----:B------:R0:W2:Y:S01]  /*15ff0*/  @!P1 LDG.E.U16 R11, desc[UR10][R6.64] ;  /* 0x0000000a060b9981 */ /* 0x0000a2000c1e1500 */
[----:B------:R-:W-:-:S02]  /*16000*/  SHF.R.U32.HI R36, RZ, 0x6, R37 ;  /* 0x00000006ff247819 */ /* 0x000fc40000011625 */
[----:B------:R-:W-:Y:S01]  /*16010*/  PRMT R13, RZ, 0x7610, R13 ;  /* 0x00007610ff0d7816 */ /* 0x000fe2000000000d */
[----:B------:R-:W2:Y:S01]  /*16020*/  LDL R34, [R1+0x6cc] ;  /* 0x0006cc0001227983 */ /* 0x000ea20000100800 */
[----:B0-----:R-:W-:Y:S02]  /*16030*/  @!P4 IMAD.MOV.U32 R6, RZ, RZ, R0 ;  /* 0x000000ffff06c224 */ /* 0x001fe400078e0000 */
[----:B----4-:R-:W-:Y:S01]  /*16040*/  @!P4 IMAD.MOV.U32 R7, RZ, RZ, R2 ;  /* 0x000000ffff07c224 */ /* 0x010fe200078e0002 */
[----:B------:R-:W-:Y:S01]  /*16050*/  SGXT.U32 R35, R35, 0x1 ;  /* 0x000000012323781a */ /* 0x000fe20000000000 */
[----:B------:R-:W4:Y:S04]  /*16060*/  LDL R2, [R1+0x6e0] ;  /* 0x0006e00001027983 */ /* 0x000f280000100800 */
[----:B------:R0:W2:Y:S01]  /*16070*/  @!P4 LDG.E.U16 R12, desc[UR10][R6.64] ;  /* 0x0000000a060cc981 */ /* 0x0000a2000c1e1500 */
[----:B------:R-:W-:-:S03]  /*16080*/  SGXT.U32 R36, R36, 0x1 ;  /* 0x000000012424781a */ /* 0x000fc60000000000 */
[----:B------:R-:W2:Y:S04]  /*16090*/  LDL R0, [R1+0x6e4] ;  /* 0x0006e40001007983 */ /* 0x000ea80000100800 */
[----:B------:R-:W0:Y:S04]  /*160a0*/  LDL R6, [R1+0x680] ;  /* 0x0006800001067983 */ /* 0x000e280000100800 */
[----:B------:R-:W0:Y:S01]  /*160b0*/  LDL R7, [R1+0x684] ;  /* 0x0006840001077983 */ /* 0x000e220000100800 */
[----:B------:R-:W-:-:S04]  /*160c0*/  LOP3.LUT R35, R35, 0xd0, RZ, 0xfc, !PT ;  /* 0x000000d023237812 */ /* 0x000fc800078efcff */
[----:B------:R-:W-:Y:S02]  /*160d0*/  ISETP.GE.AND P5, PT, R35, UR5, PT ;  /* 0x0000000523007c0c */ /* 0x000fe4000bfa6270 */
[----:B------:R-:W-:Y:S02]  /*160e0*/  LOP3.LUT R36, R36, 0xe0, RZ, 0xfc, !PT ;  /* 0x000000e024247812 */ /* 0x000fe400078efcff */
[--C-:B------:R-:W-:Y:S02]  /*160f0*/  SHF.R.U32.HI R35, RZ, 0x6, R37.reuse ;  /* 0x00000006ff237819 */ /* 0x100fe40000011625 */
[----:B------:R-:W-:Y:S02]  /*16100*/  ISETP.GE.AND P0, PT, R36, UR5, PT ;  /* 0x0000000524007c0c */ /* 0x000fe4000bf06270 */
[--C-:B------:R-:W-:Y:S02]  /*16110*/  SHF.R.U32.HI R36, RZ, 0x6, R37.reuse ;  /* 0x00000006ff247819 */ /* 0x100fe40000011625 */
[----:B------:R-:W-:-:S02]  /*16120*/  SHF.R.U32.HI R37, RZ, 0x6, R37 ;  /* 0x00000006ff257819 */ /* 0x000fc40000011625 */
[----:B------:R-:W-:Y:S02]  /*16130*/  SGXT.U32 R35, R35, 0x1 ;  /* 0x000000012323781a */ /* 0x000fe40000000000 */
[----:B------:R-:W-:Y:S02]  /*16140*/  SGXT.U32 R37, R37, 0x1 ;  /* 0x000000012525781a */ /* 0x000fe40000000000 */
[----:B------:R-:W-:Y:S02]  /*16150*/  LOP3.LUT R35, R35, 0xd8, RZ, 0xfc, !PT ;  /* 0x000000d823237812 */ /* 0x000fe400078efcff */
[----:B------:R-:W-:Y:S02]  /*16160*/  SGXT.U32 R36, R36, 0x1 ;  /* 0x000000012424781a */ /* 0x000fe40000000000 */
[----:B------:R-:W-:Y:S02]  /*16170*/  LOP3.LUT R37, R37, 0xe8, RZ, 0xfc, !PT ;  /* 0x000000e825257812 */ /* 0x000fe400078efcff */
[----:B------:R-:W-:-:S02]  /*16180*/  LOP3.LUT R36, R36, 0xf0, RZ, 0xfc, !PT ;  /* 0x000000f024247812 */ /* 0x000fc400078efcff */
[----:B------:R-:W-:Y:S02]  /*16190*/  ISETP.GE.AND P3, PT, R35, UR5, PT ;  /* 0x0000000523007c0c */ /* 0x000fe4000bf66270 */
[----:B------:R-:W2:Y:S01]  /*161a0*/  LDL R35, [R1+0x69c] ;  /* 0x00069c0001237983 */ /* 0x000ea20000100800 */
[----:B------:R-:W-:Y:S02]  /*161b0*/  ISETP.GE.AND P1, PT, R37, UR5, PT ;  /* 0x0000000525007c0c */ /* 0x000fe4000bf26270 */
[----:B------:R-:W-:Y:S01]  /*161c0*/  ISETP.GE.AND P4, PT, R36, UR5, PT ;  /* 0x0000000524007c0c */ /* 0x000fe2000bf86270 */
[----:B------:R-:W3:Y:S04]  /*161d0*/  LDL.LU R37, [R1+0xf50] ;  /* 0x000f500001257983 */ /* 0x000ee80000300800 */
[----:B------:R-:W3:Y:S01]  /*161e0*/  LDL.LU R36, [R1+0xf4c] ;  /* 0x000f4c0001247983 */ /* 0x000ee20000300800 */
[----:B0-----:R-:W-:-:S04]  /*161f0*/  @!P5 LOP3.LUT R7, R7, R6, RZ, 0x3c, !PT ;  /* 0x000000060707d212 */ /* 0x001fc800078e3cff */
[----:B------:R-:W-:-:S04]  /*16200*/  @!P5 LOP3.LUT R6, R7, R6, RZ, 0x3c, !PT ;  /* 0x000000060706d212 */ /* 0x000fc800078e3cff */
[----:B------:R-:W-:-:S05]  /*16210*/  @!P5 LOP3.LUT R7, R7, R6, RZ, 0x3c, !PT ;  /* 0x000000060707d212 */ /* 0x000fca00078e3cff */
[----:B------:R2:W3:Y:S04]  /*16220*/  @!P5 LDG.E.U16 R13, desc[UR10][R6.64] ;  /* 0x0000000a060dd981 */ /* 0x0004e8000c1e1500 */
[----:B------:R-:W3:Y:S01]  /*16230*/  LDL R7, [R1+0x698] ;  /* 0x0006980001077983 */ /* 0x000ee20000100800 */
[----:B------:R-:W-:Y:S01]  /*16240*/  PRMT R8, RZ, 0x7610, R8 ;  /* 0x00007610ff087816 */ /* 0x000fe20000000008 */
[----:B--2---:R-:W-:-:S05]  /*16250*/  @!P3 IMAD.MOV.U32 R6, RZ, RZ, R35 ;  /* 0x000000ffff06b224 */ /* 0x004fca00078e0023 */
[----:B---3--:R0:W2:Y:S04]  /*16260*/  @!P3 LDG.E.U16 R8, desc[UR10][R6.64] ;  /* 0x0000000a0608b981 */ /* 0x0080a8000c1e1500 */
[----:B------:R-:W3:Y:S01]  /*16270*/  LDL R7, [R1+0x6b0] ;  /* 0x0006b00001077983 */ /* 0x000ee20000100800 */
[----:B------:R-:W-:Y:S01]  /*16280*/  PRMT R9, RZ, 0x7610, R9 ;  /* 0x00007610ff097816 */ /* 0x000fe20000000009 */
[----:B0-----:R-:W-:Y:S01]  /*16290*/  @!P0 IMAD.MOV.U32 R6, RZ, RZ, R32 ;  /* 0x000000ffff068224 */ /* 0x001fe200078e0020 */
[----:B------:R-:W0:Y:S01]  /*162a0*/  S2R R35, SR_TID.X ;  /* 0x0000000000237919 */ /* 0x000e220000002100 */
[----:B------:R-:W-:-:S03]  /*162b0*/  PRMT R37, RZ, 0x7610, R37 ;  /* 0x00007610ff257816 */ /* 0x000fc60000000025 */
[----:B---3--:R0:W3:Y:S04]  /*162c0*/  @!P0 LDG.E.U16 R9, desc[UR10][R6.64] ;  /* 0x0000000a06098981 */ /* 0x0080e8000c1e1500 */
[----:B------:R-:W2:Y:S01]  /*162d0*/  LDL R7, [R1+0x6c8] ;  /* 0x0006c80001077983 */ /* 0x000ea20000100800 */
[----:B0-----:R-:W-:-:S04]  /*162e0*/  SHF.R.U32.HI R6, RZ, 0x6, R35 ;  /* 0x00000006ff067819 */ /* 0x001fc80000011623 */
[----:B------:R-:W-:Y:S02]  /*162f0*/  SGXT.U32 R6, R6, 0x1 ;  /* 0x000000010606781a */ /* 0x000fe40000000000 */
[--C-:B------:R-:W-:Y:S02]  /*16300*/  SHF.R.U32.HI R32, RZ, 0x6, R35.reuse ;  /* 0x00000006ff207819 */ /* 0x100fe40000011623 */
[----:B------:R-:W-:Y:S02]  /*16310*/  LOP3.LUT R6, R6, 0x9e, RZ, 0xfc, !PT ;  /* 0x0000009e06067812 */ /* 0x000fe400078efcff */
[----:B------:R-:W-:Y:S02]  /*16320*/  SHF.R.U32.HI R35, RZ, 0x6, R35 ;  /* 0x00000006ff237819 */ /* 0x000fe40000011623 */
[----:B------:R-:W-:Y:S01]  /*16330*/  ISETP.GE.AND P0, PT, R6, UR5, PT ;  /* 0x0000000506007c0c */ /* 0x000fe2000bf06270 */
[----:B------:R-:W-:Y:S01]  /*16340*/  @!P1 IMAD.MOV.U32 R6, RZ, RZ, R34 ;  /* 0x000000ffff069224 */ /* 0x000fe200078e0022 */
[----:B------:R-:W-:-:S02]  /*16350*/  SGXT.U32 R32, R32, 0x1 ;  /* 0x000000012020781a */ /* 0x000fc40000000000 */
[----:B------:R-:W-:Y:S02]  /*16360*/  SGXT.U32 R35, R35, 0x1 ;  /* 0x000000012323781a */ /* 0x000fe40000000000 */
[----:B------:R-:W-:Y:S02]  /*16370*/  LOP3.LUT R32, R32, 0xf8, RZ, 0xfc, !PT ;  /* 0x000000f820207812 */ /* 0x000fe400078efcff */
[----:B------:R-:W-:Y:S02]  /*16380*/  LOP3.LUT R35, R35, 0x9c, RZ, 0xfc, !PT ;  /* 0x0000009c23237812 */ /* 0x000fe400078efcff */
[----:B------:R-:W-:Y:S02]  /*16390*/  PRMT R36, RZ, 0x7610, R36 ;  /* 0x00007610ff247816 */ /* 0x000fe40000000024 */
[----:B------:R-:W-:Y:S02]  /*163a0*/  ISETP.GE.AND P5, PT, R32, UR5, PT ;  /* 0x0000000520007c0c */ /* 0x000fe4000bfa6270 */
[----:B------:R-:W3:Y:S01]  /*163b0*/  LDL R32, [R1+0x448] ;  /* 0x0004480001207983 */ /* 0x000ee20000100800 */
[----:B------:R-:W-:-:S03]  /*163c0*/  ISETP.GE.AND P3, PT, R35, UR5, PT ;  /* 0x0000000523007c0c */ /* 0x000fc6000bf66270 */
[----:B------:R-:W3:Y:S04]  /*163d0*/  LDL.LU R35, [R1+0xf48] ;  /* 0x000f480001237983 */ /* 0x000ee80000300800 */
[----:B--2---:R0:W2:Y:S02]  /*163e0*/  @!P1 LDG.E.U16 R37, desc[UR10][R6.64] ;  /* 0x0000000a06259981 */ /* 0x0040a4000c1e1500 */
[----:B0-----:R-:W-:Y:S02]  /*163f0*/  @!P4 IMAD.MOV.U32 R6, RZ, RZ, R0 ;  /* 0x000000ffff06c224 */ /* 0x001fe400078e0000 */
[----:B----4-:R-:W-:Y:S01]  /*16400*/  @!P4 IMAD.MOV.U32 R7, RZ, RZ, R2 ;  /* 0x000000ffff07c224 */ /* 0x010fe200078e0002 */
[----:B------:R-:W0:Y:S04]  /*16410*/  S2R R34, SR_TID.X ;  /* 0x0000000000227919 */ /* 0x000e280000002100 */
[----:B------:R1:W4:Y:S04]  /*16420*/  @!P4 LDG.E.U16 R36, desc[UR10][R6.64] ;  /* 0x0000000a0624c981 */ /* 0x000328000c1e1500 */
[----:B------:R-:W2:Y:S04]  /*16430*/  LDL R0, [R1+0x5fc] ;  /* 0x0005fc0001007983 */ /* 0x000ea80000100800 */
[----:B------:R-:W1:Y:S04]  /*16440*/  LDL R6, [R1+0x6f8] ;  /* 0x0006f80001067983 */ /* 0x000e680000100800 */
[----:B------:R-:W1:Y:S01]  /*16450*/  LDL R7, [R1+0x6fc] ;  /* 0x0006fc0001077983 */ /* 0x000e620000100800 */
[----:B---3--:R-:W-:-:S02]  /*16460*/  PRMT R35, RZ, 0x7610, R35 ;  /* 0x00007610ff237816 */ /* 0x008fc40000000023 */
        /* <DEDUP_REMOVED lines=8> */
[----:B------:R-:W3:Y:S04]  /*164f0*/  LDL.LU R34, [R1+0xf44] ;  /* 0x000f440001227983 */ /* 0x000ee80000300800 */
[----:B------:R-:W2:Y:S01]  /*16500*/  LDL.LU R2, [R1+0xf40] ;  /* 0x000f400001027983 */ /* 0x000ea20000300800 */
[----:B-1----:R-:W-:-:S04]  /*16510*/  @!P5 LOP3.LUT R7, R7, R6, RZ, 0x3c, !PT ;  /* 0x000000060707d212 */ /* 0x002fc800078e3cff */
        /* <DEDUP_REMOVED lines=10> */
[----:B---3--:R-:W-:-:S03]  /*165c0*/  PRMT R34, RZ, 0x7610, R34 ;  /* 0x00007610ff227816 */ /* 0x008fc60000000022 */
[----:B--2---:R0:W-:Y:S04]  /*165d0*/  STL [R1+0x314], R33 ;  /* 0x0003142101007387 */ /* 0x0041e80000100800 */
[----:B0-----:R-:W2:Y:S04]  /*165e0*/  LDL.LU R33, [R1+0xf3c] ;  /* 0x000f3c0001217983 */ /* 0x001ea80000300800 */
[----:B------:R-:W3:Y:S01]  /*165f0*/  LDL R7, [R1+0x444] ;  /* 0x0004440001077983 */ /* 0x000ee20000100800 */
[----:B------:R-:W-:-:S03]  /*16600*/  @!P0 IMAD.MOV.U32 R6, RZ, RZ, R32 ;  /* 0x000000ffff068224 */ /* 0x000fc600078e0020 */
[----:B------:R-:W2:Y:S04]  /*16610*/  LDL R32, [R1+0x614] ;  /* 0x0006140001207983 */ /* 0x000ea80000100800 */
[----:B---3--:R0:W3:Y:S02]  /*16620*/  @!P0 LDG.E.U16 R34, desc[UR10][R6.64] ;  /* 0x0000000a06228981 */ /* 0x0080e4000c1e1500 */
[----:B0-----:R-:W0:Y:S02]  /*16630*/  S2R R7, SR_TID.X ;  /* 0x0000000000077919 */ /* 0x001e240000002100 */
[----:B0-----:R-:W-:Y:S01]  /*16640*/  SHF.R.U32.HI R6, RZ, 0x6, R7 ;  /* 0x00000006ff067819 */ /* 0x001fe20000011607 */
[----:B---3--:R0:W-:Y:S04]  /*16650*/  STL [R1+0x310], R34 ;  /* 0x0003102201007387 */ /* 0x0081e80000100800 */
[----:B0-----:R-:W3:Y:S04]  /*16660*/  LDL.LU R34, [R1+0xf38] ;  /* 0x000f380001227983 */ /* 0x001ee80000300800 */
[----:B------:R-:W2:Y:S01]  /*16670*/  LDL R7, [R1+0x5f8] ;  /* 0x0005f80001077983 */ /* 0x000ea20000100800 */
[----:B------:R-:W-:-:S04]  /*16680*/  SGXT.U32 R6, R6, 0x1 ;  /* 0x000000010606781a */ /* 0x000fc80000000000 */
[----:B------:R-:W-:-:S04]  /*16690*/  LOP3.LUT R6, R6, 0xa6, RZ, 0xfc, !PT ;  /* 0x000000a606067812 */ /* 0x000fc800078efcff */
[----:B------:R-:W-:Y:S01]  /*166a0*/  ISETP.GE.AND P0, PT, R6, UR5, PT ;  /* 0x0000000506007c0c */ /* 0x000fe2000bf06270 */
[----:B------:R-:W-:Y:S01]  /*166b0*/  @!P1 IMAD.MOV.U32 R6, RZ, RZ, R0 ;  /* 0x000000ffff069224 */ /* 0x000fe200078e0000 */
[----:B---3--:R-:W-:-:S06]  /*166c0*/  PRMT R34, RZ, 0x7610, R34 ;  /* 0x00007610ff227816 */ /* 0x008fcc0000000022 */
[----:B--2---:R0:W2:Y:S04]  /*166d0*/  @!P1 LDG.E.U16 R34, desc[UR10][R6.64] ;  /* 0x0000000a06229981 */ /* 0x0040a8000c1e1500 */
[----:B------:R-:W0:Y:S04]  /*166e0*/  LDL R6, [R1+0x600] ;  /* 0x0006000001067983 */ /* 0x000e280000100800 */
[----:B------:R-:W0:Y:S01]  /*166f0*/  LDL R7, [R1+0x604] ;  /* 0x0006040001077983 */ /* 0x000e220000100800 */
[----:B------:R-:W-:Y:S02]  /*16700*/  PRMT R33, RZ, 0x7610, R33 ;  /* 0x00007610ff217816 */ /* 0x000fe40000000021 */
[----:B0-----:R-:W-:-:S04]  /*16710*/  @!P4 LOP3.LUT R7, R7, R6, RZ, 0x3c, !PT ;  /* 0x000000060707c212 */ /* 0x001fc800078e3cff */
[----:B------:R-:W-:-:S04]  /*16720*/  @!P4 LOP3.LUT R6, R7, R6, RZ, 0x3c, !PT ;  /* 0x000000060706c212 */ /* 0x000fc800078e3cff */
[----:B------:R-:W-:-:S05]  /*16730*/  @!P4 LOP3.LUT R7, R7, R6, RZ, 0x3c, !PT ;  /* 0x000000060707c212 */ /* 0x000fca00078e3cff */
[----:B------:R-:W3:Y:S04]  /*16740*/  @!P4 LDG.E.U16 R33, desc[UR10][R6.64] ;  /* 0x0000000a0621c981 */ /* 0x000ee8000c1e1500 */
[----:B--2---:R-:W-:Y:S04]  /*16750*/  STL [R1+0xdc8], R34 ;  /* 0x000dc82201007387 */ /* 0x004fe80000100800 */
[----:B---3--:R0:W-:Y:S04]  /*16760*/  STL [R1+0x30c], R33 ;  /* 0x00030c2101007387 */ /* 0x0081e80000100800 */
[----:B0-----:R-:W2:Y:S04]  /*16770*/  LDL.LU R33, [R1+0xf34] ;  /* 0x000f340001217983 */ /* 0x001ea80000300800 */
[----:B------:R-:W3:Y:S04]  /*16780*/  LDL R6, [R1+0x44c] ;  /* 0x00044c0001067983 */ /* 0x000ee80000100800 */
[----:B------:R-:W3:Y:S01]  /*16790*/  LDL R7, [R1+0x450] ;  /* 0x0004500001077983 */ /* 0x000ee20000100800 */
[----:B------:R-:W0:Y:S01]  /*167a0*/  S2R R0, SR_TID.X ;  /* 0x0000000000007919 */ /* 0x000e220000002100 */
[----:B--2---:R-:W-:-:S02]  /*167b0*/  PRMT R33, RZ, 0x7610, R33 ;  /* 0x00007610ff217816 */ /* 0x004fc40000000021 */
[----:B---3--:R-:W-:-:S04]  /*167c0*/  @!P0 LOP3.LUT R7, R7, R6, RZ, 0x3c, !PT ;  /* 0x0000000607078212 */ /* 0x008fc800078e3cff */
[----:B------:R-:W-:-:S04]  /*167d0*/  @!P0 LOP3.LUT R6, R7, R6, RZ, 0x3c, !PT ;  /* 0x0000000607068212 */ /* 0x000fc800078e3cff */
[----:B------:R-:W-:-:S05]  /*167e0*/  @!P0 LOP3.LUT R7, R7, R6, RZ, 0x3c, !PT ;  /* 0x0000000607078212 */ /* 0x000fca00078e3cff */
[----:B------:R1:W2:Y:S02]  /*167f0*/  @!P0 LDG.E.U16 R33, desc[UR10][R6.64] ;  /* 0x0000000a06218981 */ /* 0x0002a4000c1e1500 */
[----:B-1----:R-:W1:Y:S01]  /*16800*/  S2R R7, SR_TID.X ;  /* 0x0000000000077919 */ /* 0x002e620000002100 */
[----:B0-----:R-:W-:-:S04]  /*16810*/  SHF.R.U32.HI R0, RZ, 0x6, R0 ;  /* 0x00000006ff007819 */ /* 0x001fc80000011600 */
[----:B------:R-:W-:-:S04]  /*16820*/  SGXT.U32 R0, R0, 0x1 ;  /* 0x000000010000781a */ /* 0x000fc80000000000 */
[----:B------:R-:W-:-:S04]  /*16830*/  LOP3.LUT R0, R0, 0xaa, RZ, 0xfc, !PT ;  /* 0x000000aa00007812 */ /* 0x000fc800078efcff */
[----:B------:R-:W-:Y:S02]  /*16840*/  ISETP.GE.AND P1, PT, R0, UR5, PT ;  /* 0x0000000500007c0c */ /* 0x000fe4000bf26270 */
[----:B------:R-:W3:Y:S01]  /*16850*/  LDL R0, [R1+0x458] ;  /* 0x0004580001007983 */ /* 0x000ee20000100800 */
[----:B-1----:R-:W-:-:S03]  /*16860*/  SHF.R.U32.HI R6, RZ, 0x6, R7 ;  /* 0x00000006ff067819 */ /* 0x002fc60000011607 */
[----:B--2---:R0:W-:Y:S04]  /*16870*/  STL [R1+0x308], R33 ;  /* 0x0003082101007387 */ /* 0x0041e80000100800 */
[----:B0-----:R-:W2:Y:S04]  /*16880*/  LDL.LU R33, [R1+0xf30] ;  /* 0x000f300001217983 */ /* 0x001ea80000300800 */
[----:B------:R-:W3:Y:S01]  /*16890*/  LDL R7, [R1+0x610] ;  /* 0x0006100001077983 */ /* 0x000ee20000100800 */
[----:B------:R-:W-:-:S04]  /*168a0*/  SGXT.U32 R6, R6, 0x1 ;  /* 0x000000010606781a */ /* 0x000fc80000000000 */
[----:B------:R-:W-:-:S04]  /*168b0*/  LOP3.LUT R6, R6, 0xac, RZ, 0xfc, !PT ;  /* 0x000000ac06067812 */ /* 0x000fc800078efcff */
[----:B------:R-:W-:Y:S01]  /*168c0*/  ISETP.GE.AND P0, PT, R6, UR5, PT ;  /* 0x0000000506007c0c */ /* 0x000fe2000bf06270 */
[----:B------:R-:W-:Y:S01]  /*168d0*/  @!P1 IMAD.MOV.U32 R6, RZ, RZ, R32 ;  /* 0x000000ffff069224 */ /* 0x000fe200078e0020 */
[----:B--2---:R-:W-:-:S06]  /*168e0*/  PRMT R33, RZ, 0x7610, R33 ;  /* 0x00007610ff217816 */ /* 0x004fcc0000000021 */
[----:B---3--:R0:W2:Y:S04]  /*168f0*/  @!P1 LDG.E.U16 R33, desc[UR10][R6.64] ;  /* 0x0000000a06219981 */ /* 0x0080a8000c1e1500 */
[----:B------:R-:W0:Y:S04]  /*16900*/  LDL R6, [R1+0x618] ;  /* 0x0006180001067983 */ /* 0x000e280000100800 */
[----:B------:R-:W0:Y:S01]  /*16910*/  LDL R7, [R1+0x61c] ;  /* 0x00061c0001077983 */ /* 0x000e220000100800 */
[----:B------:R-:W-:Y:S01]  /*16920*/  PRMT R2, RZ, 0x7610, R2 ;  /* 0x00007610ff027816 */ /* 0x000fe20000000002 */
[----:B------:R-:W1:Y:S01]  /*16930*/  S2R R32, SR_TID.X ;  /* 0x0000000000207919 */ /* 0x000e620000002100 */
[----:B0-----:R-:W-:-:S04]  /*16940*/  @!P0 LOP3.LUT R7, R7, R6, RZ, 0x3c, !PT ;  /* 0x0000000607078212 */ /* 0x001fc800078e3cff */
[----:B------:R-:W-:-:S04]  /*16950*/  @!P0 LOP3.LUT R6, R7, R6, RZ, 0x3c, !PT ;  /* 0x0000000607068212 */ /* 0x000fc800078e3cff */
[----:B------:R-:W-:-:S05]  /*16960*/  @!P0 LOP3.LUT R7, R7, R6, RZ, 0x3c, !PT ;  /* 0x0000000607078212 */ /* 0x000fca00078e3cff */
[----:B------:R-:W3:Y:S04]  /*16970*/  @!P0 LDG.E.U16 R2, desc[UR10][R6.64] ;  /* 0x0000000a06028981 */ /* 0x000ee8000c1e1500 */
[----:B--2---:R1:W-:Y:S02]  /*16980*/  STL [R1+0xdcc], R33 ;  /* 0x000dcc2101007387 */ /* 0x0043e40000100800 */
[----:B-1----:R-:W-:-:S04]  /*16990*/  SHF.R.U32.HI R33, RZ, 0x6, R32 ;  /* 0x00000006ff217819 */ /* 0x002fc80000011620 */
[----:B------:R-:W-:-:S04]  /*169a0*/  SGXT.U32 R33, R33, 0x1 ;  /* 0x000000012121781a */ /* 0x000fc80000000000 */
[----:B------:R-:W-:-:S04]  /*169b0*/  LOP3.LUT R33, R33, 0xae, RZ, 0xfc, !PT ;  /* 0x000000ae21217812 */ /* 0x000fc800078efcff */
[----:B------:R-:W-:Y:S02]  /*169c0*/  ISETP.GE.AND P1, PT, R33, UR5, PT ;  /* 0x0000000521007c0c */ /* 0x000fe4000bf26270 */
[----:B------:R-:W2:Y:S04]  /*169d0*/  LDL R33, [R1+0x634] ;  /* 0x0006340001217983 */ /* 0x000ea80000100800 */
[----:B---3--:R0:W-:Y:S04]  /*169e0*/  STL [R1+0x2fc], R2 ;  /* 0x0002fc0201007387 */ /* 0x0081e80000100800 */
[----:B0-----:R-:W3:Y:S04]  /*169f0*/  LDL.LU R2, [R1+0xf2c] ;  /* 0x000f2c0001027983 */ /* 0x001ee80000300800 */
[----:B------:R-:W2:Y:S01]  /*16a00*/  LDL R7, [R1+0x454] ;  /* 0x0004540001077983 */ /* 0x000ea20000100800 */
[----:B------:R-:W-:Y:S01]  /*16a10*/  @!P1 IMAD.MOV.U32 R6, RZ, RZ, R0 ;  /* 0x000000ffff069224 */ /* 0x000fe200078e0000 */
[----:B------:R-:W-:-:S04]  /*16a20*/  SHF.R.U32.HI R32, RZ, 0x6, R32 ;  /* 0x00000006ff207819 */ /* 0x000fc80000011620 */
[----:B------:R-:W-:-:S04]  /*16a30*/  SGXT.U32 R32, R32, 0x1 ;  /* 0x000000012020781a */ /* 0x000fc80000000000 */
[----:B------:R-:W-:-:S04]  /*16a40*/  LOP3.LUT R32, R32, 0xb2, RZ, 0xfc, !PT ;  /* 0x000000b220207812 */ /* 0x000fc800078efcff */
[----:B------:R-:W-:Y:S02]  /*16a50*/  ISETP.GE.AND P0, PT, R32, UR5, PT ;  /* 0x0000000520007c0c */ /* 0x000fe4000bf06270 */
[----:B------:R-:W0:Y:S01]  /*16a60*/  S2R R32, SR_TID.X ;  /* 0x0000000000207919 */ /* 0x000e220000002100 */
[----:B---3--:R-:W-:-:S06]  /*16a70*/  PRMT R2, RZ, 0x7610, R2 ;  /* 0x00007610ff027816 */ /* 0x008fcc0000000002 */
[----:B--2---:R-:W2:Y:S01]  /*16a80*/  @!P1 LDG.E.U16 R2, desc[UR10][R6.64] ;  /* 0x0000000a06029981 */ /* 0x004ea2000c1e1500 */
[----:B0-----:R-:W-:-:S04]  /*16a90*/  SHF.R.U32.HI R32, RZ, 0x6, R32 ;  /* 0x00000006ff207819 */ /* 0x001fc80000011620 */
[----:B------:R-:W-:-:S04]  /*16aa0*/  SGXT.U32 R32, R32, 0x1 ;  /* 0x000000012020781a */ /* 0x000fc80000000000 */
[----:B------:R-:W-:Y:S01]  /*16ab0*/  LOP3.LUT R32, R32, 0xb4, RZ, 0xfc, !PT ;  /* 0x000000b420207812 */ /* 0x000fe200078efcff */
[----:B------:R-:W3:Y:S04]  /*16ac0*/  LDL R6, [R1+0x628] ;  /* 0x0006280001067983 */ /* 0x000ee80000100800 */
[----:B------:R-:W3:Y:S01]  /*16ad0*/  LDL R7, [R1+0x62c] ;  /* 0x00062c0001077983 */ /* 0x000ee20000100800 */
[----:B------:R-:W-:-:S03]  /*16ae0*/  ISETP.GE.AND P1, PT, R32, UR5, PT ;  /* 0x0000000520007c0c */ /* 0x000fc6000bf26270 */
[----:B--2---:R-:W-:Y:S04]  /*16af0*/  STL [R1+0xb08], R2 ;  /* 0x000b080201007387 */ /* 0x004fe80000100800 */
[----:B------:R-:W2:Y:S01]  /*16b00*/  LDL.LU R32, [R1+0xf28] ;  /* 0x000f280001207983 */ /* 0x000ea20000300800 */
[----:B---3--:R-:W-:-:S04]  /*16b10*/  @!P0 LOP3.LUT R7, R7, R6, RZ, 0x3c, !PT ;  /* 0x0000000607078212 */ /* 0x008fc800078e3cff */
[----:B------:R-:W-:-:S04]  /*16b20*/  @!P0 LOP3.LUT R6, R7, R6, RZ, 0x3c, !PT ;  /* 0x0000000607068212 */ /* 0x000fc800078e3cff */
[----:B------:R-:W-:Y:S02]  /*16b30*/  @!P0 LOP3.LUT R7, R7, R6, RZ, 0x3c, !PT ;  /* 0x0000000607078212 */ /* 0x000fe400078e3cff */
[----:B--2---:R-:W-:-:S06]  /*16b40*/  PRMT R32, RZ, 0x7610, R32 ;  /* 0x00007610ff207816 */ /* 0x004fcc0000000020 */
[----:B------:R0:W2:Y:S04]  /*16b50*/  @!P0 LDG.E.U16 R32, desc[UR10][R6.64] ;  /* 0x0000000a06208981 */ /* 0x0000a8000c1e1500 */
[----:B------:R-:W3:Y:S01]  /*16b60*/  LDL R7, [R1+0x630] ;  /* 0x0006300001077983 */ /* 0x000ee20000100800 */
[----:B------:R-:W-:Y:S01]  /*16b70*/  PRMT R4, RZ, 0x7610, R4 ;  /* 0x00007610ff047816 */ /* 0x000fe20000000004 */
[----:B0-----:R-:W-:Y:S01]  /*16b80*/  @!P1 IMAD.MOV.U32 R6, RZ, RZ, R33 ;  /* 0x000000ffff069224 */ /* 0x001fe200078e0021 */
[----:B------:R-:W0:Y:S02]  /*16b90*/  S2R R0, SR_TID.X ;  /* 0x0000000000007919 */ /* 0x000e240000002100 */
[----:B0-----:R-:W-:-:S04]  /*16ba0*/  SHF.R.U32.HI R0, RZ, 0x6, R0 ;  /* 0x00000006ff007819 */ /* 0x001fc80000011600 */
[----:B------:R-:W-:Y:S01]  /*16bb0*/  SGXT.U32 R0, R0, 0x1 ;  /* 0x000000010000781a */ /* 0x000fe20000000000 */
[----:B---3--:R-:W3:Y:S03]  /*16bc0*/  @!P1 LDG.E.U16 R4, desc[UR10][R6.64] ;  /* 0x0000000a06049981 */ /* 0x008ee6000c1e1500 */
[----:B------:R-:W-:-:S04]  /*16bd0*/  LOP3.LUT R0, R0, 0xb6, RZ, 0xfc, !PT ;  /* 0x000000b600007812 */ /* 0x000fc800078efcff */
[----:B------:R-:W-:Y:S02]  /*16be0*/  ISETP.GE.AND P0, PT, R0, UR5, PT ;  /* 0x0000000500007c0c */ /* 0x000fe4000bf06270 */
[----:B------:R-:W0:Y:S01]  /*16bf0*/  S2R R0, SR_TID.X ;  /* 0x0000000000007919 */ /* 0x000e220000002100 */
[----:B--2---:R-:W-:Y:S04]  /*16c00*/  STL [R1+0xdd0], R32 ;  /* 0x000dd02001007387 */ /* 0x004fe80000100800 */
[----:B------:R-:W2:Y:S04]  /*16c10*/  LDL R33, [R1+0x468] ;  /* 0x0004680001217983 */ /* 0x000ea80000100800 */
[----:B---3--:R0:W-:Y:S04]  /*16c20*/  STL [R1+0x2f4], R4 ;  /* 0x0002f40401007387 */ /* 0x0081e80000100800 */
[----:B------:R-:W3:Y:S04]  /*16c30*/  LDL R6, [R1+0x45c] ;  /* 0x00045c0001067983 */ /* 0x000ee80000100800 */
[----:B------:R-:W3:Y:S01]  /*16c40*/  LDL R7, [R1+0x460] ;  /* 0x0004600001077983 */ /* 0x000ee20000100800 */
[----:B0-----:R-:W-:-:S04]  /*16c50*/  SHF.R.U32.HI R4, RZ, 0x6, R0 ;  /* 0x00000006ff047819 */ /* 0x001fc80000011600 */
[----:B------:R-:W-:-:S04]  /*16c60*/  SGXT.U32 R4, R4, 0x1 ;  /* 0x000000010404781a */ /* 0x000fc80000000000 */
[----:B------:R-:W-:-:S04]  /*16c70*/  LOP3.LUT R4, R4, 0xba, RZ, 0xfc, !PT ;  /* 0x000000ba04047812 */ /* 0x000fc800078efcff */
[----:B------:R-:W-:Y:S02]  /*16c80*/  ISETP.GE.AND P1, PT, R4, UR5, PT ;  /* 0x0000000504007c0c */ /* 0x000fe4000bf26270 */
[----:B------:R-:W2:Y:S01]  /*16c90*/  LDL.LU R4, [R1+0xf24] ;  /* 0x000f240001047983 */ /* 0x000ea20000300800 */
[----:B---3--:R-:W-:-:S04]  /*16ca0*/  @!P0 LOP3.LUT R7, R7, R6, RZ, 0x3c, !PT ;  /* 0x0000000607078212 */ /* 0x008fc800078e3cff */
[----:B------:R-:W-:-:S04]  /*16cb0*/  @!P0 LOP3.LUT R6, R7, R6, RZ, 0x3c, !PT ;  /* 0x0000000607068212 */ /* 0x000fc800078e3cff */
[----:B------:R-:W-:Y:S02]  /*16cc0*/  @!P0 LOP3.LUT R7, R7, R6, RZ, 0x3c, !PT ;  /* 0x0000000607078212 */ /* 0x000fe400078e3cff */
[----:B--2---:R-:W-:-:S06]  /*16cd0*/  PRMT R4, RZ, 0x7610, R4 ;  /* 0x00007610ff047816 */ /* 0x004fcc0000000004 */
[----:B------:R-:W2:Y:S04]  /*16ce0*/  @!P0 LDG.E.U16 R4, desc[UR10][R6.64] ;  /* 0x0000000a06048981 */ /* 0x000ea8000c1e1500 */
[----:B--2---:R0:W-:Y:S04]  /*16cf0*/  STL [R1+0x2f0], R4 ;  /* 0x0002f00401007387 */ /* 0x0041e80000100800 */
[----:B0-----:R-:W2:Y:S04]  /*16d00*/  LDL.LU R4, [R1+0xf20] ;  /* 0x000f200001047983 */ /* 0x001ea80000300800 */
[----:B------:R-:W3:Y:S04]  /*16d10*/  LDL R6, [R1+0x640] ;  /* 0x0006400001067983 */ /* 0x000ee80000100800 */
[----:B------:R-:W3:Y:S01]  /*16d20*/  LDL R7, [R1+0x644] ;  /* 0x0006440001077983 */ /* 0x000ee20000100800 */
[----:B------:R-:W-:-:S04]  /*16d30*/  SHF.R.U32.HI R0, RZ, 0x6, R0 ;  /* 0x00000006ff007819 */ /* 0x000fc80000011600 */
[----:B------:R-:W-:-:S04]  /*16d40*/  SGXT.U32 R0, R0, 0x1 ;  /* 0x000000010000781a */ /* 0x000fc80000000000 */
[----:B------:R-:W-:-:S04]  /*16d50*/  LOP3.LUT R0, R0, 0xbc, RZ, 0xfc, !PT ;  /* 0x000000bc00007812 */ /* 0x000fc800078efcff */
[----:B------:R-:W-:Y:S02]  /*16d60*/  ISETP.GE.AND P0, PT, R0, UR5, PT ;  /* 0x0000000500007c0c */ /* 0x000fe4000bf06270 */
[----:B------:R-:W0:Y:S01]  /*16d70*/  S2R R0, SR_TID.X ;  /* 0x0000000000007919 */ /* 0x000e220000002100 */
[----:B--2---:R-:W-:Y:S02]  /*16d80*/  PRMT R4, RZ, 0x7610, R4 ;  /* 0x00007610ff047816 */ /* 0x004fe40000000004 */
[----:B---3--:R-:W-:-:S04]  /*16d90*/  @!P1 LOP3.LUT R7, R7, R6, RZ, 0x3c, !PT ;  /* 0x0000000607079212 */ /* 0x008fc800078e3cff */
[----:B------:R-:W-:-:S04]  /*16da0*/  @!P1 LOP3.LUT R6, R7, R6, RZ, 0x3c, !PT ;  /* 0x0000000607069212 */ /* 0x000fc800078e3cff */
[----:B------:R-:W-:-:S05]  /*16db0*/  @!P1 LOP3.LUT R7, R7, R6, RZ, 0x3c, !PT ;  /* 0x0000000607079212 */ /* 0x000fca00078e3cff */
[----:B------:R-:W2:Y:S04]  /*16dc0*/  @!P1 LDG.E.U16 R4, desc[UR10][R6.64] ;  /* 0x0000000a06049981 */ /* 0x000ea8000c1e1500 */
[----:B--2---:R0:W-:Y:S04]  /*16dd0*/  STL [R1+0x2ec], R4 ;  /* 0x0002ec0401007387 */ /* 0x0041e80000100800 */
[----:B------:R-:W2:Y:S04]  /*16de0*/  LDL R6, [R1+0x648] ;  /* 0x0006480001067983 */ /* 0x000ea80000100800 */
[----:B------:R-:W2:Y:S01]  /*16df0*/  LDL R7, [R1+0x64c] ;  /* 0x00064c0001077983 */ /* 0x000ea20000100800 */
[----:B0-----:R-:W-:-:S04]  /*16e00*/  SHF.R.U32.HI R4, RZ, 0x6, R0 ;  /* 0x00000006ff047819 */ /* 0x001fc80000011600 */
[----:B------:R-:W-:-:S04]  /*16e10*/  SGXT.U32 R4, R4, 0x1 ;  /* 0x000000010404781a */ /* 0x000fc80000000000 */
[----:B------:R-:W-:-:S04]  /*16e20*/  LOP3.LUT R4, R4, 0xbe, RZ, 0xfc, !PT ;  /* 0x000000be04047812 */ /* 0x000fc800078efcff */
[----:B------:R-:W-:Y:S02]  /*16e30*/  ISETP.GE.AND P1, PT, R4, UR5, PT ;  /* 0x0000000504007c0c */ /* 0x000fe4000bf26270 */
[----:B------:R-:W3:Y:S01]  /*16e40*/  LDL.LU R4, [R1+0xf1c] ;  /* 0x000f1c0001047983 */ /* 0x000ee20000300800 */
[----:B--2---:R-:W-:-:S04]  /*16e50*/  @!P0 LOP3.LUT R7, R7, R6, RZ, 0x3c, !PT ;  /* 0x0000000607078212 */ /* 0x004fc800078e3cff */
[----:B------:R-:W-:-:S04]  /*16e60*/  @!P0 LOP3.LUT R6, R7, R6, RZ, 0x3c, !PT ;  /* 0x0000000607068212 */ /* 0x000fc800078e3cff */
[----:B------:R-:W-:Y:S02]  /*16e70*/  @!P0 LOP3.LUT R7, R7, R6, RZ, 0x3c, !PT ;  /* 0x0000000607078212 */ /* 0x000fe400078e3cff */
[----:B---3--:R-:W-:-:S06]  /*16e80*/  PRMT R4, RZ, 0x7610, R4 ;  /* 0x00007610ff047816 */ /* 0x008fcc0000000004 */
[----:B------:R-:W2:Y:S04]  /*16e90*/  @!P0 LDG.E.U16 R4, desc[UR10][R6.64] ;  /* 0x0000000a06048981 */ /* 0x000ea8000c1e1500 */
[----:B--2---:R0:W-:Y:S04]  /*16ea0*/  STL [R1+0x2e8], R4 ;  /* 0x0002e80401007387 */ /* 0x0041e80000100800 */
[----:B0-----:R-:W2:Y:S04]  /*16eb0*/  LDL.LU R4, [R1+0xf18] ;  /* 0x000f180001047983 */ /* 0x001ea80000300800 */
[----:B------:R-:W3:Y:S01]  /*16ec0*/  LDL R7, [R1+0x464] ;  /* 0x0004640001077983 */ /* 0x000ee20000100800 */
[----:B------:R-:W-:Y:S01]  /*16ed0*/  @!P1 IMAD.MOV.U32 R6, RZ, RZ, R33 ;  /* 0x000000ffff069224 */ /* 0x000fe200078e0021 */
[----:B------:R-:W-:-:S02]  /*16ee0*/  SHF.R.U32.HI R0, RZ, 0x6, R0 ;  /* 0x00000006ff007819 */ /* 0x000fc40000011600 */
[----:B------:R-:W4:Y:S02]  /*16ef0*/  LDL R33, [R1+0x674] ;  /* 0x0006740001217983 */ /* 0x000f240000100800 */
[----:B------:R-:W-:-:S04]  /*16f00*/  SGXT.U32 R0, R0, 0x1 ;  /* 0x000000010000781a */ /* 0x000fc80000000000 */
[----:B------:R-:W-:-:S04]  /*16f10*/  LOP3.LUT R0, R0, 0xc2, RZ, 0xfc, !PT ;  /* 0x000000c200007812 */ /* 0x000fc800078efcff */
[----:B------:R-:W-:Y:S02]  /*16f20*/  ISETP.GE.AND P0, PT, R0, UR5, PT ;  /* 0x0000000500007c0c */ /* 0x000fe4000bf06270 */
[----:B------:R-:W0:Y:S01]  /*16f30*/  S2R R0, SR_TID.X ;  /* 0x0000000000007919 */ /* 0x000e220000002100 */
[----:B--2---:R-:W-:-:S06]  /*16f40*/  PRMT R4, RZ, 0x7610, R4 ;  /* 0x00007610ff047816 */ /* 0x004fcc0000000004 */
[----:B---3--:R-:W2:Y:S04]  /*16f50*/  @!P1 LDG.E.U16 R4, desc[UR10][R6.64] ;  /* 0x0000000a06049981 */ /* 0x008ea8000c1e1500 */
        /* <DEDUP_REMOVED lines=43> */
[----:B----4-:R-:W-:Y:S01]  /*17210*/  @!P1 IMAD.MOV.U32 R6, RZ, RZ, R33 ;  /* 0x000000ffff069224 */ /* 0x010fe200078e0021 */
        /* <DEDUP_REMOVED lines=51> */
[----:B----4-:R-:W-:-:S03]  /*17550*/  @!P1 IMAD.MOV.U32 R6, RZ, RZ, R33 ;  /* 0x000000ffff069224 */ /* 0x010fc600078e0021 */
[----:B------:R-:W4:Y:S01]  /*17560*/  LDL R33, [R1+0x488] ;  /* 0x0004880001217983 */ /* 0x000f220000100800 */
[----:B--2---:R-:W-:-:S06]  /*17570*/  PRMT R4, RZ, 0x7610, R4 ;  /* 0x00007610ff047816 */ /* 0x004fcc0000000004 */
[----:B---3--:R-:W2:Y:S01]  /*17580*/  @!P1 LDG.E.U16 R4, desc[UR10][R6.64] ;  /* 0x0000000a06049981 */ /* 0x008ea2000c1e1500 */
[----:B------:R-:W-:-:S04]  /*17590*/  SHF.R.U32.HI R0, RZ, 0x6, R0 ;  /* 0x00000006ff007819 */ /* 0x000fc80000011600 */
[----:B------:R-:W-:-:S04]  /*175a0*/  SGXT.U32 R0, R0, 0x1 ;  /* 0x000000010000781a */ /* 0x000fc80000000000 */
[----:B------:R-:W-:Y:S01]  /*175b0*/  LOP3.LUT R0, R0, 0xd6, RZ, 0xfc, !PT ;  /* 0x000000d600007812 */ /* 0x000fe200078efcff */
[----:B--2---:R0:W-:Y:S04]  /*175c0*/  STL [R1+0x2c4], R4 ;  /* 0x0002c40401007387 */ /* 0x0041e80000100800 */
[----:B0-----:R-:W2:Y:S04]  /*175d0*/  LDL.LU R4, [R1+0xef4] ;  /* 0x000ef40001047983 */ /* 0x001ea80000300800 */
[----:B------:R-:W3:Y:S04]  /*175e0*/  LDL R6, [R1+0x47c] ;  /* 0x00047c0001067983 */ /* 0x000ee80000100800 */
[----:B------:R-:W3:Y:S01]  /*175f0*/  LDL R7, [R1+0x480] ;  /* 0x0004800001077983 */ /* 0x000ee20000100800 */
[----:B------:R-:W-:-:S02]  /*17600*/  ISETP.GE.AND P0, PT, R0, UR5, PT ;  /* 0x0000000500007c0c */ /* 0x000fc4000bf06270 */
[----:B------:R-:W0:Y:S01]  /*17610*/  S2R R0, SR_TID.X ;  /* 0x0000000000007919 */ /* 0x000e220000002100 */
[----:B--2---:R-:W-:-:S10]  /*17620*/  PRMT R4, RZ, 0x7610, R4 ;  /* 0x00007610ff047816 */ /* 0x004fd40000000004 */
[----:B---3--:R-:W-:-:S04]  /*17630*/  @!P0 LOP3.LUT R7, R7, R6, RZ, 0x3c, !PT ;  /* 0x0000000607078212 */ /* 0x008fc800078e3cff */
[----:B------:R-:W-:-:S04]  /*17640*/  @!P0 LOP3.LUT R6, R7, R6, RZ, 0x3c, !PT ;  /* 0x0000000607068212 */ /* 0x000fc800078e3cff */
[----:B------:R-:W-:-:S05]  /*17650*/  @!P0 LOP3.LUT R7, R7, R6, RZ, 0x3c, !PT ;  /* 0x0000000607078212 */ /* 0x000fca00078e3cff */
[----:B------:R-:W2:Y:S01]  /*17660*/  @!P0 LDG.E.U16 R4, desc[UR10][R6.64] ;  /* 0x0000000a06048981 */ /* 0x000ea2000c1e1500 */
[----:B0-----:R-:W-:-:S04]  /*17670*/  SHF.R.U32.HI R0, RZ, 0x6, R0 ;  /* 0x00000006ff007819 */ /* 0x001fc80000011600 */
[----:B------:R-:W-:-:S04]  /*17680*/  SGXT.U32 R0, R0, 0x1 ;  /* 0x000000010000781a */ /* 0x000fc80000000000 */
[----:B------:R-:W-:-:S04]  /*17690*/  LOP3.LUT R0, R0, 0xda, RZ, 0xfc, !PT ;  /* 0x000000da00007812 */ /* 0x000fc800078efcff */
[----:B------:R-:W-:Y:S02]  /*176a0*/  ISETP.GE.AND P1, PT, R0, UR5, PT ;  /* 0x0000000500007c0c */ /* 0x000fe4000bf26270 */
[----:B------:R-:W0:Y:S01]  /*176b0*/  S2R R0, SR_TID.X ;  /* 0x0000000000007919 */ /* 0x000e220000002100 */
        /* <DEDUP_REMOVED lines=17> */
[----:B--2---:R-:W-:-:S02]  /*177d0*/  PRMT R4, RZ, 0x7610, R4 ;  /* 0x00007610ff047816 */ /* 0x004fc40000000004 */
[----:B---3--:R-:W-:-:S04]  /*177e0*/  @!P0 LOP3.LUT R7, R7, R6, RZ, 0x3c, !PT ;  /* 0x0000000607078212 */ /* 0x008fc800078e3cff */
[----:B------:R-:W-:-:S04]  /*177f0*/  @!P0 LOP3.LUT R6, R7, R6, RZ, 0x3c, !PT ;  /* 0x0000000607068212 */ /* 0x000fc800078e3cff */
[----:B------:R-:W-:-:S05]  /*17800*/  @!P0 LOP3.LUT R7, R7, R6, RZ, 0x3c, !PT ;  /* 0x0000000607078212 */ /* 0x000fca00078e3cff */
[----:B------:R-:W2:Y:S01]  /*17810*/  @!P0 LDG.E.U16 R4, desc[UR10][R6.64] ;  /* 0x0000000a06048981 */ /* 0x000ea2000c1e1500 */
[----:B------:R-:W-:-:S04]  /*17820*/  SHF.R.U32.HI R0, RZ, 0x6, R0 ;  /* 0x00000006ff007819 */ /* 0x000fc80000011600 */
[----:B------:R-:W-:-:S04]  /*17830*/  SGXT.U32 R0, R0, 0x1 ;  /* 0x000000010000781a */ /* 0x000fc80000000000 */
[----:B------:R-:W-:-:S04]  /*17840*/  LOP3.LUT R0, R0, 0xde, RZ, 0xfc, !PT ;  /* 0x000000de00007812 */ /* 0x000fc800078efcff */
[----:B------:R-:W-:Y:S02]  /*17850*/  ISETP.GE.AND P1, PT, R0, UR5, PT ;  /* 0x0000000500007c0c */ /* 0x000fe4000bf26270 */
[----:B------:R-:W0:Y:S01]  /*17860*/  S2R R0, SR_TID.X ;  /* 0x0000000000007919 */ /* 0x000e220000002100 */
[----:B--2---:R1:W-:Y:S04]  /*17870*/  STL [R1+0x2b8], R4 ;  /* 0x0002b80401007387 */ /* 0x0043e80000100800 */
[----:B-1----:R-:W2:Y:S04]  /*17880*/  LDL.LU R4, [R1+0xee8] ;  /* 0x000ee80001047983 */ /* 0x002ea80000300800 */
[----:B------:R-:W3:Y:S01]  /*17890*/  LDL R7, [R1+0x484] ;  /* 0x0004840001077983 */ /* 0x000ee20000100800 */
[----:B0-----:R-:W-:-:S04]  /*178a0*/  SHF.R.U32.HI R6, RZ, 0x6, R0 ;  /* 0x00000006ff067819 */ /* 0x001fc80000011600 */
[----:B------:R-:W-:-:S04]  /*178b0*/  SGXT.U32 R6, R6, 0x1 ;  /* 0x000000010606781a */ /* 0x000fc80000000000 */
[----:B------:R-:W-:-:S04]  /*178c0*/  LOP3.LUT R6, R6, 0xe2, RZ, 0xfc, !PT ;  /* 0x000000e206067812 */ /* 0x000fc800078efcff */
[----:B------:R-:W-:Y:S01]  /*178d0*/  ISETP.GE.AND P0, PT, R6, UR5, PT ;  /* 0x0000000506007c0c */ /* 0x000fe2000bf06270 */
[----:B----4-:R-:W-:Y:S01]  /*178e0*/  @!P1 IMAD.MOV.U32 R6, RZ, RZ, R33 ;  /* 0x000000ffff069224 */ /* 0x010fe200078e0021 */
[----:B--2---:R-:W-:Y:S01]  /*178f0*/  PRMT R4, RZ, 0x7610, R4 ;  /* 0x00007610ff047816 */ /* 0x004fe20000000004 */
[----:B------:R-:W2:Y:S05]  /*17900*/  LDL R33, [R1+0x6d8] ;  /* 0x0006d80001217983 */ /* 0x000eaa0000100800 */
[----:B---3--:R0:W3:Y:S04]  /*17910*/  @!P1 LDG.E.U16 R4, desc[UR10][R6.64] ;  /* 0x0000000a06049981 */ /* 0x0080e8000c1e1500 */
[----:B------:R-:W0:Y:S04]  /*17920*/  LDL R6, [R1+0x6b8] ;  /* 0x0006b80001067983 */ /* 0x000e280000100800 */
[----:B------:R-:W0:Y:S01]  /*17930*/  LDL R7, [R1+0x6bc] ;  /* 0x0006bc0001077983 */ /* 0x000e220000100800 */
[----:B------:R-:W-:-:S02]  /*17940*/  PRMT R5, RZ, 0x7610, R5 ;  /* 0x00007610ff057816 */ /* 0x000fc40000000005 */
[----:B------:R-:W-:-:S04]  /*17950*/  SHF.R.U32.HI R0, RZ, 0x6, R0 ;  /* 0x00000006ff007819 */ /* 0x000fc80000011600 */
[----:B------:R-:W-:-:S04]  /*17960*/  SGXT.U32 R0, R0, 0x1 ;  /* 0x000000010000781a */ /* 0x000fc80000000000 */
[----:B------:R-:W-:-:S04]  /*17970*/  LOP3.LUT R0, R0, 0xe4, RZ, 0xfc, !PT ;  /* 0x000000e400007812 */ /* 0x000fc800078efcff */
[----:B------:R-:W-:Y:S02]  /*17980*/  ISETP.GE.AND P1, PT, R0, UR5, PT ;  /* 0x0000000500007c0c */ /* 0x000fe4000bf26270 */
[----:B------:R-:W4:Y:S01]  /*17990*/  LDL R0, [R1+0x6dc] ;  /* 0x0006dc0001007983 */ /* 0x000f220000100800 */
[----:B0-----:R-:W-:-:S04]  /*179a0*/  @!P0 LOP3.LUT R7, R7, R6, RZ, 0x3c, !PT ;  /* 0x0000000607078212 */ /* 0x001fc800078e3cff */
[----:B------:R-:W-:-:S04]  /*179b0*/  @!P0 LOP3.LUT R6, R7, R6, RZ, 0x3c, !PT ;  /* 0x0000000607068212 */ /* 0x000fc800078e3cff */
[----:B------:R-:W-:-:S05]  /*179c0*/  @!P0 LOP3.LUT R7, R7, R6, RZ, 0x3c, !PT ;  /* 0x0000000607078212 */ /* 0x000fca00078e3cff */
[----:B------:R-:W2:Y:S04]  /*179d0*/  @!P0 LDG.E.U16 R5, desc[UR10][R6.64] ;  /* 0x0000000a06058981 */ /* 0x000ea8000c1e1500 */
[----:B---3--:R0:W-:Y:S02]  /*179e0*/  STL [R1+0x2b4], R4 ;  /* 0x0002b40401007387 */ /* 0x0081e40000100800 */
[----:B0-----:R-:W0:Y:S02]  /*179f0*/  S2R R4, SR_TID.X ;  /* 0x0000000000047919 */ /* 0x001e240000002100 */
        /* <DEDUP_REMOVED lines=17> */
[----:B------:R-:W-:-:S02]  /*17b10*/  PRMT R34, RZ, 0x7610, R34 ;  /* 0x00007610ff227816 */ /* 0x000fc40000000022 */
[----:B------:R-:W-:-:S04]  /*17b20*/  SHF.R.U32.HI R4, RZ, 0x6, R4 ;  /* 0x00000006ff047819 */ /* 0x000fc80000011604 */
[----:B------:R-:W-:-:S04]  /*17b30*/  SGXT.U32 R4, R4, 0x1 ;  /* 0x000000010404781a */ /* 0x000fc80000000000 */
[----:B------:R-:W-:-:S04]  /*17b40*/  LOP3.LUT R4, R4, 0xea, RZ, 0xfc, !PT ;  /* 0x000000ea04047812 */ /* 0x000fc800078efcff */
[----:B------:R-:W-:Y:S02]  /*17b50*/  ISETP.GE.AND P1, PT, R4, UR5, PT ;  /* 0x0000000504007c0c */ /* 0x000fe4000bf26270 */
[----:B------:R-:W0:Y:S01]  /*17b60*/  S2R R4, SR_TID.X ;  /* 0x0000000000047919 */ /* 0x000e220000002100 */
[----:B---3--:R-:W-:-:S04]  /*17b70*/  @!P0 LOP3.LUT R7, R7, R6, RZ, 0x3c, !PT ;  /* 0x0000000607078212 */ /* 0x008fc800078e3cff */
[----:B------:R-:W-:-:S04]  /*17b80*/  @!P0 LOP3.LUT R6, R7, R6, RZ, 0x3c, !PT ;  /* 0x0000000607068212 */ /* 0x000fc800078e3cff */
[----:B------:R-:W-:-:S05]  /*17b90*/  @!P0 LOP3.LUT R7, R7, R6, RZ, 0x3c, !PT ;  /* 0x0000000607078212 */ /* 0x000fca00078e3cff */
[----:B------:R-:W3:Y:S01]  /*17ba0*/  @!P0 LDG.E.U16 R34, desc[UR10][R6.64] ;  /* 0x0000000a06228981 */ /* 0x000ee2000c1e1500 */
[----:B0-----:R-:W-:-:S04]  /*17bb0*/  SHF.R.U32.HI R4, RZ, 0x6, R4 ;  /* 0x00000006ff047819 */ /* 0x001fc80000011604 */
[----:B------:R-:W-:-:S04]  /*17bc0*/  SGXT.U32 R4, R4, 0x1 ;  /* 0x000000010404781a */ /* 0x000fc80000000000 */
[----:B------:R-:W-:-:S04]  /*17bd0*/  LOP3.LUT R4, R4, 0xec, RZ, 0xfc, !PT ;  /* 0x000000ec04047812 */ /* 0x000fc800078efcff */
[----:B------:R-:W-:Y:S01]  /*17be0*/  ISETP.GE.AND P0, PT, R4, UR5, PT ;  /* 0x0000000504007c0c */ /* 0x000fe2000bf06270 */
[----:B---3--:R-:W-:Y:S04]  /*17bf0*/  STL [R1+0x2a8], R34 ;  /* 0x0002a82201007387 */ /* 0x008fe80000100800 */
[----:B------:R-:W3:Y:S04]  /*17c00*/  LDL R6, [R1+0x6d0] ;  /* 0x0006d00001067983 */ /* 0x000ee80000100800 */
[----:B------:R-:W3:Y:S04]  /*17c10*/  LDL R7, [R1+0x6d4] ;  /* 0x0006d40001077983 */ /* 0x000ee80000100800 */
[----:B------:R-:W2:Y:S01]  /*17c20*/  LDL.LU R4, [R1+0xedc] ;  /* 0x000edc0001047983 */ /* 0x000ea20000300800 */
[----:B---3--:R-:W-:-:S04]  /*17c30*/  @!P1 LOP3.LUT R7, R7, R6, RZ, 0x3c, !PT ;  /* 0x0000000607079212 */ /* 0x008fc800078e3cff */
[C---:B------:R-:W-:Y:S02]  /*17c40*/  @!P1 LOP3.LUT R6, R7.reuse, R6, RZ, 0x3c, !PT ;  /* 0x0000000607069212 */ /* 0x040fe400078e3cff */
[----:B--2---:R-:W-:Y:S02]  /*17c50*/  PRMT R4, RZ, 0x7610, R4 ;  /* 0x00007610ff047816 */ /* 0x004fe40000000004 */
[----:B------:R-:W-:-:S05]  /*17c60*/  @!P1 LOP3.LUT R7, R7, R6, RZ, 0x3c, !PT ;  /* 0x0000000607079212 */ /* 0x000fca00078e3cff */
[----:B------:R-:W2:Y:S04]  /*17c70*/  @!P1 LDG.E.U16 R4, desc[UR10][R6.64] ;  /* 0x0000000a06049981 */ /* 0x000ea8000c1e1500 */
[----:B--2---:R0:W-:Y:S04]  /*17c80*/  STL [R1+0x2a4], R4 ;  /* 0x0002a40401007387 */ /* 0x0041e80000100800 */
[----:B0-----:R-:W2:Y:S01]  /*17c90*/  LDL.LU R4, [R1+0xed8] ;  /* 0x000ed80001047983 */ /* 0x001ea20000300800 */
[----:B----4-:R-:W-:Y:S02]  /*17ca0*/  @!P0 IMAD.MOV.U32 R6, RZ, RZ, R0 ;  /* 0x000000ffff068224 */ /* 0x010fe400078e0000 */
[----:B------:R-:W-:Y:S01]  /*17cb0*/  @!P0 IMAD.MOV.U32 R7, RZ, RZ, R33 ;  /* 0x000000ffff078224 */ /* 0x000fe200078e0021 */
[----:B------:R-:W0:Y:S01]  /*17cc0*/  S2R R34, SR_TID.X ;  /* 0x0000000000227919 */ /* 0x000e220000002100 */
[----:B------:R-:W1:Y:S01]  /*17cd0*/  S2R R0, SR_TID.X ;  /* 0x0000000000007919 */ /* 0x000e620000002100 */
[----:B--2---:R-:W-:-:S06]  /*17ce0*/  PRMT R4, RZ, 0x7610, R4 ;  /* 0x00007610ff047816 */ /* 0x004fcc0000000004 */
[----:B------:R-:W2:Y:S01]  /*17cf0*/  @!P0 LDG.E.U16 R4, desc[UR10][R6.64] ;  /* 0x0000000a06048981 */ /* 0x000ea2000c1e1500 */
[----:B0-----:R-:W-:-:S04]  /*17d00*/  SHF.R.U32.HI R34, RZ, 0x6, R34 ;  /* 0x00000006ff227819 */ /* 0x001fc80000011622 */
[----:B------:R-:W-:Y:S01]  /*17d10*/  SGXT.U32 R34, R34, 0x1 ;  /* 0x000000012222781a */ /* 0x000fe20000000000 */
[----:B------:R-:W3:Y:S04]  /*17d20*/  LDL R6, [R1+0x494] ;  /* 0x0004940001067983 */ /* 0x000ee80000100800 */
[----:B------:R-:W3:Y:S01]  /*17d30*/  LDL R7, [R1+0x498] ;  /* 0x0004980001077983 */ /* 0x000ee20000100800 */
[----:B------:R-:W-:-:S04]  /*17d40*/  LOP3.LUT R34, R34, 0xee, RZ, 0xfc, !PT ;  /* 0x000000ee22227812 */ /* 0x000fc800078efcff */
[----:B------:R-:W-:Y:S01]  /*17d50*/  ISETP.GE.AND P1, PT, R34, UR5, PT ;  /* 0x0000000522007c0c */ /* 0x000fe2000bf26270 */
[----:B--2---:R1:W-:Y:S04]  /*17d60*/  STL [R1+0x2a0], R4 ;  /* 0x0002a00401007387 */ /* 0x0043e80000100800 */
[----:B------:R-:W2:Y:S04]  /*17d70*/  LDL.LU R33, [R1+0x84] ;  /* 0x0000840001217983 */ /* 0x000ea80000300800 */
[----:B------:R-:W4:Y:S01]  /*17d80*/  LDL.LU R34, [R1+0x7c] ;  /* 0x00007c0001227983 */ /* 0x000f220000300800 */
[----:B-1----:R-:W-:-:S04]  /*17d90*/  SHF.R.U32.HI R4, RZ, 0x6, R0 ;  /* 0x00000006ff047819 */ /* 0x002fc80000011600 */
        /* <DEDUP_REMOVED lines=68> */
[----:B------:R-:W-:Y:S02]  /*181e0*/  SGXT.U32 R0, R0, 0x1 ;  /* 0x000000010000781a */ /* 0x000fe40000000000 */
[----:B------:R-:W-:Y:S02]  /*181f0*/  PRMT R2, RZ, 0x7610, R2 ;  /* 0x00007610ff027816 */ /* 0x000fe40000000002 */
[----:B------:R-:W-:-:S04]  /*18200*/  LOP3.LUT R0, R0, 0xfe, RZ, 0xfc, !PT ;  /* 0x000000fe00007812 */ /* 0x000fc800078efcff */
[----:B------:R-:W-:Y:S02]  /*18210*/  ISETP.GE.AND P1, PT, R0, UR5, PT ;  /* 0x0000000500007c0c */ /* 0x000fe4000bf26270 */
[----:B------:R-:W2:Y:S01]  /*18220*/  LDL.LU R0, [R1+0xebc] ;  /* 0x000ebc0001007983 */ /* 0x000ea20000300800 */
[----:B---3--:R-:W-:-:S04]  /*18230*/  @!P0 LOP3.LUT R7, R7, R6, RZ, 0x3c, !PT ;  /* 0x0000000607078212 */ /* 0x008fc800078e3cff */
[----:B------:R-:W-:-:S04]  /*18240*/  @!P0 LOP3.LUT R6, R7, R6, RZ, 0x3c, !PT ;  /* 0x0000000607068212 */ /* 0x000fc800078e3cff */
[----:B------:R-:W-:-:S05]  /*18250*/  @!P0 LOP3.LUT R7, R7, R6, RZ, 0x3c, !PT ;  /* 0x0000000607078212 */ /* 0x000fca00078e3cff */
[----:B------:R0:W3:Y:S04]  /*18260*/  @!P0 LDG.E.U16 R2, desc[UR10][R6.64] ;  /* 0x0000000a06028981 */ /* 0x0000e8000c1e1500 */
[----:B------:R-:W0:Y:S04]  /*18270*/  LDL R6, [R1+0x414] ;  /* 0x0004140001067983 */ /* 0x000e280000100800 */
[----:B------:R-:W0:Y:S01]  /*18280*/  LDL R7, [R1+0x418] ;  /* 0x0004180001077983 */ /* 0x000e220000100800 */
[----:B------:R-:W-:Y:S02]  /*18290*/  PRMT R32, RZ, 0x7610, R32 ;  /* 0x00007610ff207816 */ /* 0x000fe40000000020 */
[----:B0-----:R-:W-:-:S04]  /*182a0*/  @!P1 LOP3.LUT R7, R7, R6, RZ, 0x3c, !PT ;  /* 0x0000000607079212 */ /* 0x001fc800078e3cff */
[----:B------:R-:W-:-:S04]  /*182b0*/  @!P1 LOP3.LUT R6, R7, R6, RZ, 0x3c, !PT ;  /* 0x0000000607069212 */ /* 0x000fc800078e3cff */
[----:B------:R-:W-:-:S05]  /*182c0*/  @!P1 LOP3.LUT R7, R7, R6, RZ, 0x3c, !PT ;  /* 0x0000000607079212 */ /* 0x000fca00078e3cff */
[----:B------:R-:W4:Y:S01]  /*182d0*/  @!P1 LDG.E.U16 R32, desc[UR10][R6.64] ;  /* 0x0000000a06209981 */ /* 0x000f22000c1e1500 */
[----:B------:R-:W-:Y:S06]  /*182e0*/  BAR.SYNC.DEFER_BLOCKING 0x0 ;  /* 0x0000000000007b1d */ /* 0x000fec0000010000 */
[----:B---3--:R-:W-:Y:S04]  /*182f0*/  STL [R1+0xe10], R2 ;  /* 0x000e100201007387 */ /* 0x008fe80000100800 */
        /* <DEDUP_REMOVED lines=8> */
[----:B------:R1:W-:Y:S04]  /*18380*/  STS.U16 [R0+UR9+0x9c00], R29 ;  /* 0x009c001d00007988 */ /* 0x0003e80008000409 */
[----:B0-----:R-:W2:Y:S04]  /*18390*/  LDL.LU R31, [R1+0xeac] ;  /* 0x000eac00011f7983 */ /* 0x001ea80000300800 */
[----:B-1----:R-:W2:Y:S04]  /*183a0*/  LDL.LU R28, [R1+0xea8] ;  /* 0x000ea800011c7983 */ /* 0x002ea80000300800 */
[----:B------:R-:W2:Y:S04]  /*183b0*/  LDL.LU R29, [R1+0xea4] ;  /* 0x000ea400011d7983 */ /* 0x000ea80000300800 */
[----:B------:R0:W-:Y:S04]  /*183c0*/  STS.U16 [R0+UR9+0xa000], R3 ;  /* 0x00a0000300007988 */ /* 0x0001e80008000409 */
[----:B------:R1:W-:Y:S04]  /*183d0*/  STS.U16 [R0+UR9+0xa400], R26 ;  /* 0x00a4001a00007988 */ /* 0x0003e80008000409 */
[----:B0-----:R-:W2:Y:S04]  /*183e0*/  LDL.LU R3, [R1+0xea0] ;  /* 0x000ea00001037983 */ /* 0x001ea80000300800 */
[----:B-1----:R-:W2:Y:S04]  /*183f0*/  LDL.LU R26, [R1+0xe9c] ;  /* 0x000e9c00011a7983 */ /* 0x002ea80000300800 */
        /* <DEDUP_REMOVED lines=13> */
[----:B----4-:R-:W-:Y:S04]  /*184d0*/  STL [R1+0x280], R32 ;  /* 0x0002802001007387 */ /* 0x010fe80000100800 */
[----:B0-----:R-:W4:Y:S04]  /*184e0*/  LDL.LU R21, [R1+0xe80] ;  /* 0x000e800001157983 */ /* 0x001f280000300800 */
[----:B------:R0:W-:Y:S02]  /*184f0*/  STS.U16 [R0+UR9+0x8400], R34 ;  /* 0x0084002200007988 */ /* 0x0001e40008000409 */
[----:B0-----:R-:W0:Y:S01]  /*18500*/  S2R R34, SR_TID.X ;  /* 0x0000000000227919 */ /* 0x001e220000002100 */
[----:B------:R-:W1:Y:S01]  /*18510*/  S2R R32, SR_TID.X ;  /* 0x0000000000207919 */ /* 0x000e620000002100 */
[----:B------:R3:W-:Y:S04]  /*18520*/  STS.U16 [R0+UR9+0xc400], R18 ;  /* 0x00c4001200007988 */ /* 0x0007e80008000409 */
[----:B------:R3:W-:Y:S04]  /*18530*/  STS.U16 [R0+UR9+0xc800], R19 ;  /* 0x00c8001300007988 */ /* 0x0007e80008000409 */
[----:B------:R3:W-:Y:S04]  /*18540*/  STS.U16 [R0+UR9+0xcc00], R16 ;  /* 0x00cc001000007988 */ /* 0x0007e80008000409 */
[----:B---3--:R-:W3:Y:S04]  /*18550*/  LDL.LU R18, [R1+0xe7c] ;  /* 0x000e7c0001127983 */ /* 0x008ee80000300800 */
[----:B------:R-:W3:Y:S04]  /*18560*/  LDL.LU R19, [R1+0xe78] ;  /* 0x000e780001137983 */ /* 0x000ee80000300800 */
[----:B------:R-:W3:Y:S04]  /*18570*/  LDL.LU R16, [R1+0xe74] ;  /* 0x000e740001107983 */ /* 0x000ee80000300800 */
[----:B------:R1:W-:Y:S01]  /*18580*/  STS.U16 [R0+UR9+0xd000], R17 ;  /* 0x00d0001100007988 */ /* 0x0003e20008000409 */
[----:B0-----:R-:W-:-:S03]  /*18590*/  LOP3.LUT R34, R34, 0x3f, RZ, 0xc0, !PT ;  /* 0x0000003f22227812 */ /* 0x001fc600078ec0ff */
[----:B------:R0:W-:Y:S04]  /*185a0*/  STS.U16 [R0+UR9+0xd400], R14 ;  /* 0x00d4000e00007988 */ /* 0x0001e80008000409 */
[----:B------:R0:W-:Y:S04]  /*185b0*/  STS.U16 [R0+UR9+0xd800], R15 ;  /* 0x00d8000f00007988 */ /* 0x0001e80008000409 */
[----:B-1----:R-:W3:Y:S04]  /*185c0*/  LDL.LU R17, [R1+0xe70] ;  /* 0x000e700001117983 */ /* 0x002ee80000300800 */
[----:B0-----:R-:W3:Y:S04]  /*185d0*/  LDL.LU R14, [R1+0xe6c] ;  /* 0x000e6c00010e7983 */ /* 0x001ee80000300800 */
[----:B------:R-:W3:Y:S04]  /*185e0*/  LDL.LU R15, [R1+0xe68] ;  /* 0x000e6800010f7983 */ /* 0x000ee80000300800 */
[----:B------:R0:W-:Y:S04]  /*185f0*/  STS.U16 [R0+UR9+0xdc00], R10 ;  /* 0x00dc000a00007988 */ /* 0x0001e80008000409 */
[----:B------:R1:W-:Y:S04]  /*18600*/  STS.U16 [R0+UR9+0xe000], R11 ;  /* 0x00e0000b00007988 */ /* 0x0003e80008000409 */
[----:B------:R1:W-:Y:S04]  /*18610*/  STS.U16 [R0+UR9+0x8000], R33 ;  /* 0x0080002100007988 */ /* 0x0003e80008000409 */
[----:B0-----:R-:W3:Y:S04]  /*18620*/  LDL.LU R10, [R1+0xe64] ;  /* 0x000e6400010a7983 */ /* 0x001ee80000300800 */
[----:B-1----:R-:W3:Y:S01]  /*18630*/  LDL.LU R11, [R1+0xe60] ;  /* 0x000e6000010b7983 */ /* 0x002ee20000300800 */
[----:B------:R-:W-:-:S03]  /*18640*/  IMAD.SHL.U32 R33, R34, 0x2, RZ ;  /* 0x0000000222217824 */ /* 0x000fc600078e00ff */
[----:B------:R0:W-:Y:S01]  /*18650*/  STS.U16 [R0+UR9+0xe400], R12 ;  /* 0x00e4000c00007988 */ /* 0x0001e20008000409 */
[----:B------:R-:W1:Y:S03]  /*18660*/  LDC R34, c[0x0][0x3ac] ;  /* 0x0000eb00ff227b82 */ /* 0x000e660000000800 */
[----:B------:R0:W-:Y:S04]  /*18670*/  STS.U16 [R0+UR9+0xe800], R13 ;  /* 0x00e8000d00007988 */ /* 0x0001e80008000409 */
[----:B------:R0:W-:Y:S04]  /*18680*/  STS.U16 [R0+UR9+0xec00], R8 ;  /* 0x00ec000800007988 */ /* 0x0001e80008000409 */
[----:B0-----:R-:W3:Y:S04]  /*18690*/  LDL.LU R12, [R1+0xe5c] ;  /* 0x000e5c00010c7983 */ /* 0x001ee80000300800 */
[----:B------:R-:W3:Y:S04]  /*186a0*/  LDL.LU R13, [R1+0xe58] ;  /* 0x000e5800010d7983 */ /* 0x000ee80000300800 */
[----:B------:R-:W3:Y:S04]  /*186b0*/  LDL.LU R8, [R1+0xe54] ;  /* 0x000e540001087983 */ /* 0x000ee80000300800 */
[----:B------:R0:W-:Y:S04]  /*186c0*/  STS.U16 [R0+UR9+0xf000], R9 ;  /* 0x00f0000900007988 */ /* 0x0001e80008000409 */
[----:B0-----:R-:W3:Y:S04]  /*186d0*/  LDL.LU R9, [R1+0xe50] ;  /* 0x000e500001097983 */ /* 0x001ee80000300800 */
        /* <DEDUP_REMOVED lines=10> */
[----:B------:R-:W-:Y:S04]  /*18780*/  STS.U16 [R0+UR9+0xf400], R37 ;  /* 0x00f4002500007988 */ /* 0x000fe80008000409 */
[----:B------:R-:W-:Y:S04]  /*18790*/  STS.U16 [R0+UR9+0xf800], R36 ;  /* 0x00f8002400007988 */ /* 0x000fe80008000409 */
[----:B------:R-:W-:Y:S04]  /*187a0*/  STS.U16 [R0+UR9+0xfc00], R35 ;  /* 0x00fc002300007988 */ /* 0x000fe80008000409 */
[----:B------:R0:W-:Y:S02]  /*187b0*/  STL [R1+0xdc4], R0 ;  /* 0x000dc40001007387 */ /* 0x0001e40000100800 */
[----:B0-----:R-:W-:-:S04]  /*187c0*/  SHF.R.S32.HI R0, RZ, 0x6, R32 ;  /* 0x00000006ff007819 */ /* 0x001fc80000011420 */
[----:B------:R-:W-:Y:S01]  /*187d0*/  SGXT R0, R0, 0x1 ;  /* 0x000000010000781a */ /* 0x000fe20000000200 */
[----:B-1----:R-:W-:-:S03]  /*187e0*/  IMAD.SHL.U32 R2, R34, 0x100, RZ ;  /* 0x0000010022027824 */ /* 0x002fc600078e00ff */
[----:B------:R-:W-:Y:S01]  /*187f0*/  LOP3.LUT R0, R33, 0x90, R0, 0x78, !PT ;  /* 0x0000009021007812 */ /* 0x000fe200078e7800 */
[----:B------:R-:W-:-:S03]  /*18800*/  IMAD.SHL.U32 R2, R2, 0x2, RZ ;  /* 0x0000000202027824 */ /* 0x000fc600078e00ff */
[----:B------:R-:W-:-:S05]  /*18810*/  LOP3.LUT R0, R0, 0x20, RZ, 0x3c, !PT ;  /* 0x0000002000007812 */ /* 0x000fca00078e3cff */
[----:B------:R-:W-:Y:S04]  /*18820*/  STS.U16 [R0+UR9+0x8100], R5 ;  /* 0x0081000500007988 */ /* 0x000fe80008000409 */
[----:B------:R2:W-:Y:S04]  /*18830*/  STS.U16 [R0+UR9+0x8500], R4 ;  /* 0x0085000400007988 */ /* 0x0005e80008000409 */
[----:B------:R0:W-:Y:S01]  /*18840*/  STL [R1+0xe28], R0 ;  /* 0x000e280001007387 */ /* 0x0001e20000100800 */
[-C--:B--2---:R-:W-:Y:S02]  /*18850*/  IADD3 R4, P0, PT, R30, R2.reuse, RZ ;  /* 0x000000021e047210 */ /* 0x084fe40007f1e0ff */
[----:B0-----:R-:W-:-:S03]  /*18860*/  IADD3 R0, P1, PT, R28, R2, RZ ;  /* 0x000000021c007210 */ /* 0x001fc60007f3e0ff */
[--C-:B------:R-:W-:Y:S01]  /*18870*/  IMAD.X R30, R31, 0x1, R3.reuse, P0 ;  /* 0x000000011f1e7824 */ /* 0x100fe200000e0603 */
[----:B------:R0:W-:Y:S01]  /*18880*/  STL [R1+0x240], R4 ;  /* 0x0002400401007387 */ /* 0x0001e20000100800 */
[----:B------:R-:W-:-:S03]  /*18890*/  IMAD.X R28, R29, 0x1, R3, P1 ;  /* 0x000000011d1c7824 */ /* 0x000fc600008e0603 */
[----:B------:R-:W-:Y:S04]  /*188a0*/  STL [R1+0xdd8], R30 ;  /* 0x000dd81e01007387 */ /* 0x000fe80000100800 */
[----:B------:R1:W-:Y:S01]  /*188b0*/  STL [R1+0x244], R0 ;  /* 0x0002440001007387 */ /* 0x0003e20000100800 */
[----:B0-----:R-:W-:-:S03]  /*188c0*/  IADD3 R4, P0, PT, R26, R2, RZ ;  /* 0x000000021a047210 */ /* 0x001fc60007f1e0ff */
[----:B------:R-:W-:Y:S02]  /*188d0*/  STL [R1+0xdd4], R31 ;  /* 0x000dd41f01007387 */ /* 0x000fe40000100800 */
[--C-:B------:R-:W-:Y:S01]  /*188e0*/  IMAD.X R26, R27, 0x1, R3.reuse, P0 ;  /* 0x000000011b1a7824 */ /* 0x100fe200000e0603 */
[----:B-1----:R-:W-:Y:S01]  /*188f0*/  IADD3 R0, P1, PT, R24, R2, RZ ;  /* 0x0000000218007210 */ /* 0x002fe20007f3e0ff */
[----:B------:R-:W-:Y:S04]  /*18900*/  STL [R1+0xde0], R28 ;  /* 0x000de01c01007387 */ /* 0x000fe80000100800 */
[----:B------:R-:W-:Y:S01]  /*18910*/  STL [R1+0xddc], R29 ;  /* 0x000ddc1d01007387 */ /* 0x000fe20000100800 */
[----:B------:R-:W-:-:S03]  /*18920*/  IMAD.X R24, R25, 0x1, R3, P1 ;  /* 0x0000000119187824 */ /* 0x000fc600008e0603 */
[----:B------:R0:W-:Y:S04]  /*18930*/  STL [R1+0x248], R4 ;  /* 0x0002480401007387 */ /* 0x0001e80000100800 */
[----:B------:R-:W-:Y:S04]  /*18940*/  STL [R1+0xde8], R26 ;  /* 0x000de81a01007387 */ /* 0x000fe80000100800 */
[----:B------:R1:W-:Y:S01]  /*18950*/  STL [R1+0x24c], R0 ;  /* 0x00024c0001007387 */ /* 0x0003e20000100800 */
[----:B0-----:R-:W-:-:S03]  /*18960*/  IADD3 R4, P0, PT, R22, R2, RZ ;  /* 0x0000000216047210 */ /* 0x001fc60007f1e0ff */
[----:B------:R0:W-:Y:S04]  /*18970*/  STL [R1+0xde4], R27 ;  /* 0x000de41b01007387 */ /* 0x0001e80000100800 */
[----:B------:R-:W-:Y:S04]  /*18980*/  STL [R1+0xdf0], R24 ;  /* 0x000df01801007387 */ /* 0x000fe80000100800 */
[----:B------:R2:W-:Y:S04]  /*18990*/  STL [R1+0xdec], R25 ;  /* 0x000dec1901007387 */ /* 0x0005e80000100800 */
[----:B------:R-:W3:Y:S04]  /*189a0*/  LDL.LU.64 R6, [R1+0x98] ;  /* 0x0000980001067983 */ /* 0x000ee80000300a00 */
[----:B------:R0:W-:Y:S04]  /*189b0*/  STL [R1+0x250], R4 ;  /* 0x0002500401007387 */ /* 0x0001e80000100800 */
[----:B------:R-:W3:Y:S01]  /*189c0*/  LDL.LU.64 R28, [R1+0xa0] ;  /* 0x0000a000011c7983 */ /* 0x000ee20000300a00 */
[----:B-1----:R-:W-:Y:S01]  /*189d0*/  IADD3 R0, P1, PT, R20, R2, RZ ;  /* 0x0000000214007210 */ /* 0x002fe20007f3e0ff */
[----:B------:R-:W-:-:S04]  /*189e0*/  IMAD.X R22, R23, 0x1, R3, P0 ;  /* 0x0000000117167824 */ /* 0x000fc800000e0603 */
[----:B------:R-:W-:Y:S04]  /*189f0*/  STL [R1+0x254], R0 ;  /* 0x0002540001007387 */ /* 0x000fe80000100800 */
[----:B0-----:R-:W3:Y:S04]  /*18a00*/  LDL.LU.64 R26, [R1+0xa8] ;  /* 0x0000a800011a7983 */ /* 0x001ee80000300a00 */
[----:B--2---:R-:W2:Y:S01]  /*18a10*/  LDL.LU.64 R24, [R1+0xc8] ;  /* 0x0000c80001187983 */ /* 0x004ea20000300a00 */
[----:B----4-:R-:W-:-:S03]  /*18a20*/  IMAD.X R20, R21, 0x1, R3, P1 ;  /* 0x0000000115147824 */ /* 0x010fc600008e0603 */
[----:B------:R-:W-:Y:S04]  /*18a30*/  STL [R1+0xdf8], R22 ;  /* 0x000df81601007387 */ /* 0x000fe80000100800 */
[----:B------:R-:W-:Y:S04]  /*18a40*/  STL [R1+0xdf4], R23 ;  /* 0x000df41701007387 */ /* 0x000fe80000100800 */
[----:B------:R3:W-:Y:S04]  /*18a50*/  STL [R1+0xe00], R20 ;  /* 0x000e001401007387 */ /* 0x0007e80000100800 */
[----:B------:R-:W-:Y:S04]  /*18a60*/  STL [R1+0xdfc], R21 ;  /* 0x000dfc1501007387 */ /* 0x000fe80000100800 */
[----:B------:R-:W4:Y:S01]  /*18a70*/  LDL.LU.64 R4, [R1+0xb0] ;  /* 0x0000b00001047983 */ /* 0x000f220000300a00 */
[----:B---3--:R-:W-:-:S05]  /*18a80*/  IADD3 R20, P0, PT, R18, R2, RZ ;  /* 0x0000000212147210 */ /* 0x008fca0007f1e0ff */
[--C-:B------:R-:W-:Y:S01]  /*18a90*/  IMAD.X R18, R19, 0x1, R3.reuse, P0 ;  /* 0x0000000113127824 */ /* 0x100fe200000e0603 */
[----:B------:R-:W-:Y:S01]  /*18aa0*/  IADD3 R0, P1, PT, R16, R2, RZ ;  /* 0x0000000210007210 */ /* 0x000fe20007f3e0ff */
[----:B------:R-:W-:Y:S04]  /*18ab0*/  STL [R1+0x258], R20 ;  /* 0x0002581401007387 */ /* 0x000fe80000100800 */
[----:B------:R-:W-:Y:S04]  /*18ac0*/  STL [R1+0x25c], R0 ;  /* 0x00025c0001007387 */ /* 0x000fe80000100800 */
[----:B------:R-:W-:Y:S04]  /*18ad0*/  STL [R1+0xe08], R18 ;  /* 0x000e081201007387 */ /* 0x000fe80000100800 */
[----:B------:R-:W-:Y:S01]  /*18ae0*/  STL [R1+0xe04], R19 ;  /* 0x000e041301007387 */ /* 0x000fe20000100800 */
[----:B------:R-:W-:-:S03]  /*18af0*/  IMAD.X R16, R17, 0x1, R3, P1 ;  /* 0x0000000111107824 */ /* 0x000fc600008e0603 */
[----:B------:R0:W-:Y:S02]  /*18b00*/  STL [R1+0xe0c], R17 ;  /* 0x000e0c1101007387 */ /* 0x0001e40000100800 */
[----:B0-----:R-:W-:-:S05]  /*18b10*/  IADD3 R17, P0, PT, R14, R2, RZ ;  /* 0x000000020e117210 */ /* 0x001fca0007f1e0ff */
[----:B------:R-:W-:Y:S01]  /*18b20*/  IMAD.X R14, R15, 0x1, R3, P0 ;  /* 0x000000010f0e7824 */ /* 0x000fe200000e0603 */
[----:B------:R-:W-:Y:S01]  /*18b30*/  STL [R1+0x260], R17 ;  /* 0x0002601101007387 */ /* 0x000fe20000100800 */
[----:B------:R-:W-:-:S03]  /*18b40*/  IADD3 R0, P1, PT, R10, R2, RZ ;  /* 0x000000020a007210 */ /* 0x000fc60007f3e0ff */
[----:B------:R-:W-:Y:S02]  /*18b50*/  STL.64 [R1+0xe18], R14 ;  /* 0x000e180e01007387 */ /* 0x000fe40000100a00 */
[----:B------:R-:W-:Y:S02]  /*18b60*/  IMAD.X R10, R11, 0x1, R3, P1 ;  /* 0x000000010b0a7824 */ /* 0x000fe400008e0603 */
[----:B------:R-:W-:Y:S04]  /*18b70*/  STL [R1+0x264], R0 ;  /* 0x0002640001007387 */ /* 0x000fe80000100800 */
[----:B------:R0:W-:Y:S04]  /*18b80*/  STL.64 [R1+0xe20], R10 ;  /* 0x000e200a01007387 */ /* 0x0001e80000100a00 */
[----:B------:R-:W3:Y:S01]  /*18b90*/  LDL.LU.64 R18, [R1+0xd0] ;  /* 0x0000d00001127983 */ /* 0x000ee20000300a00 */
[----:B0-----:R-:W-:-:S02]  /*18ba0*/  IADD3 R10, P0, PT, R12, R2, RZ ;  /* 0x000000020c0a7210 */ /* 0x001fc40007f1e0ff */
[----:B------:R-:W-:-:S03]  /*18bb0*/  IADD3 R0, P1, PT, R8, R2, RZ ;  /* 0x0000000208007210 */ /* 0x000fc60007f3e0ff */
[--C-:B------:R-:W-:Y:S01]  /*18bc0*/  IMAD.X R12, R13, 0x1, R3.reuse, P0 ;  /* 0x000000010d0c7824 */ /* 0x100fe200000e0603 */
[----:B------:R-:W-:Y:S04]  /*18bd0*/  STL [R1+0x300], R10 ;  /* 0x0003000a01007387 */ /* 0x000fe80000100800 */
[----:B------:R-:W-:Y:S04]  /*18be0*/  STL.64 [R1+0xe30], R12 ;  /* 0x000e300c01007387 */ /* 0x000fe80000100a00 */
[----:B------:R-:W-:Y:S01]  /*18bf0*/  STL [R1+0x304], R0 ;  /* 0x0003040001007387 */ /* 0x000fe20000100800 */
[----:B------:R-:W-:-:S05]  /*18c00*/  IMAD.X R8, R9, 0x1, R3, P1 ;  /* 0x0000000109087824 */ /* 0x000fca00008e0603 */
[----:B------:R0:W-:Y:S02]  /*18c10*/  STL.64 [R1+0xe38], R8 ;  /* 0x000e380801007387 */ /* 0x0001e40000100a00 */
[-C--:B0-----:R-:W-:Y:S02]  /*18c20*/  IADD3 R8, P0, PT, R6, R2.reuse, RZ ;  /* 0x0000000206087210 */ /* 0x081fe40007f1e0ff */
[----:B------:R-:W-:-:S03]  /*18c30*/  IADD3 R0, P1, PT, R28, R2, RZ ;  /* 0x000000021c007210 */ /* 0x000fc60007f3e0ff */
[----:B------:R-:W-:Y:S01]  /*18c40*/  STL [R1+0x98], R8 ;  /* 0x0000980801007387 */ /* 0x000fe20000100800 */
[----:B------:R-:W-:-:S03]  /*18c50*/  IMAD.X R6, R7, 0x1, R3, P0 ;  /* 0x0000000107067824 */ /* 0x000fc600000e0603 */
[----:B------:R2:W-:Y:S01]  /*18c60*/  STL [R1+0xa0], R0 ;  /* 0x0000a00001007387 */ /* 0x0005e20000100800 */
[----:B------:R-:W-:-:S03]  /*18c70*/  IMAD.X R7, R29, 0x1, R3, P1 ;  /* 0x000000011d077824 */ /* 0x000fc600008e0603 */
[----:B------:R-:W3:Y:S04]  /*18c80*/  LDL.LU.64 R22, [R1+0xd8] ;  /* 0x0000d80001167983 */ /* 0x000ee80000300a00 */
[----:B------:R-:W3:Y:S04]  /*18c90*/  LDL.LU.64 R14, [R1+0xe0] ;  /* 0x0000e000010e7983 */ /* 0x000ee80000300a00 */
[----:B------:R0:W-:Y:S01]  /*18ca0*/  STL.64 [R1+0xe40], R6 ;  /* 0x000e400601007387 */ /* 0x0001e20000100a00 */
[-C--:B--2---:R-:W-:Y:S02]  /*18cb0*/  IADD3 R0, P1, PT, R24, R2.reuse, RZ ;  /* 0x0000000218007210 */ /* 0x084fe40007f3e0ff */
[----:B0-----:R-:W-:-:S05]  /*18cc0*/  IADD3 R6, P0, PT, R26, R2, RZ ;  /* 0x000000021a067210 */ /* 0x001fca0007f1e0ff */
[----:B------:R4:W-:Y:S04]  /*18cd0*/  STL [R1+0xa8], R6 ;  /* 0x0000a80601007387 */ /* 0x0009e80000100800 */
[----:B------:R-:W2:Y:S01]  /*18ce0*/  LDL.LU.64 R12, [R1+0xe8] ;  /* 0x0000e800010c7983 */ /* 0x000ea20000300a00 */
[----:B------:R-:W-:-:S03]  /*18cf0*/  IMAD.X R35, R27, 0x1, R3, P0 ;  /* 0x000000011b237824 */ /* 0x000fc600000e0603 */
[----:B------:R3:W-:Y:S04]  /*18d00*/  STL [R1+0xc8], R0 ;  /* 0x0000c80001007387 */ /* 0x0007e80000100800 */
[----:B------:R-:W2:Y:S01]  /*18d10*/  LDL.LU.64 R10, [R1+0xf0] ;  /* 0x0000f000010a7983 */ /* 0x000ea20000300a00 */
[----:B----4-:R-:W-:-:S05]  /*18d20*/  IADD3 R6, P0, PT, R4, R2, RZ ;  /* 0x0000000204067210 */ /* 0x010fca0007f1e0ff */
[----:B------:R0:W-:Y:S04]  /*18d30*/  STL [R1+0xb0], R6 ;  /* 0x0000b00601007387 */ /* 0x0001e80000100800 */
[----:B------:R-:W4:Y:S01]  /*18d40*/  LDL.LU.64 R8, [R1+0xf8] ;  /* 0x0000f80001087983 */ /* 0x000f220000300a00 */
[--C-:B------:R-:W-:Y:S02]  /*18d50*/  IMAD.X R36, R25, 0x1, R3.reuse, P1 ;  /* 0x0000000119247824 */ /* 0x100fe400008e0603 */
[----:B------:R-:W-:Y:S01]  /*18d60*/  IMAD.X R37, R5, 0x1, R3, P0 ;  /* 0x0000000105257824 */ /* 0x000fe200000e0603 */
[----:B---3--:R-:W-:-:S05]  /*18d70*/  IADD3 R0, P1, PT, R18, R2, RZ ;  /* 0x0000000212007210 */ /* 0x008fca0007f3e0ff */
[----:B------:R1:W-:Y:S04]  /*18d80*/  STL [R1+0xd0], R0 ;  /* 0x0000d00001007387 */ /* 0x0003e80000100800 */
[----:B------:R-:W3:Y:S01]  /*18d90*/  LDL.LU.64 R4, [R1+0x100] ;  /* 0x0001000001047983 */ /* 0x000ee20000300a00 */
[----:B------:R-:W-:-:S03]  /*18da0*/  IMAD.X R7, R19, 0x1, R3, P1 ;  /* 0x0000000113077824 */ /* 0x000fc600008e0603 */
[----:B------:R-:W-:Y:S04]  /*18db0*/  STL.64 [R1+0xe48], R36 ;  /* 0x000e482401007387 */ /* 0x000fe80000100a00 */
[----:B------:R0:W-:Y:S04]  /*18dc0*/  STL [R1], R7 ;  /* 0x0000000701007387 */ /* 0x0001e80000100800 */
[----:B------:R-:W3:Y:S01]  /*18dd0*/  LDL.LU.64 R20, [R1+0x108] ;  /* 0x0001080001147983 */ /* 0x000ee20000300a00 */
[-C--:B0-----:R-:W-:Y:S02]  /*18de0*/  IADD3 R6, P0, PT, R22, R2.reuse, RZ ;  /* 0x0000000216067210 */ /* 0x081fe40007f1e0ff */
[----:B-1----:R-:W-:-:S03]  /*18df0*/  IADD3 R0, P1, PT, R14, R2, RZ ;  /* 0x000000020e007210 */ /* 0x002fc60007f3e0ff */
[----:B------:R-:W-:Y:S04]  /*18e00*/  STL [R1+0xd8], R6 ;  /* 0x0000d80601007387 */ /* 0x000fe80000100800 */
[----:B------:R-:W3:Y:S01]  /*18e10*/  LDL.LU.64 R18, [R1+0x110] ;  /* 0x0001100001127983 */ /* 0x000ee20000300a00 */
[----:B------:R-:W-:-:S03]  /*18e20*/  IMAD.X R7, R15, 0x1, R3, P1 ;  /* 0x000000010f077824 */ /* 0x000fc600008e0603 */
[----:B------:R0:W-:Y:S02]  /*18e30*/  STL [R1+0xe0], R0 ;  /* 0x0000e00001007387 */ /* 0x0001e40000100800 */
[----:B0-----:R-:W-:Y:S01]  /*18e40*/  IMAD.X R0, R23, 0x1, R3, P0 ;  /* 0x0000000117007824 */ /* 0x001fe200000e0603 */
[----:B--2---:R-:W-:-:S04]  /*18e50*/  IADD3 R6, P0, PT, R12, R2, RZ ;  /* 0x000000020c067210 */ /* 0x004fc80007f1e0ff */
[----:B------:R0:W-:Y:S04]  /*18e60*/  STL [R1+0x4], R0 ;  /* 0x0000040001007387 */ /* 0x0001e80000100800 */
[----:B------:R-:W-:Y:S04]  /*18e70*/  STL [R1+0x8], R7 ;  /* 0x0000080701007387 */ /* 0x000fe80000100800 */
[----:B------:R-:W2:Y:S01]  /*18e80*/  LDL.LU.64 R14, [R1+0x118] ;  /* 0x00011800010e7983 */ /* 0x000ea20000300a00 */
[----:B0-----:R-:W-:-:S03]  /*18e90*/  IADD3 R0, P1, PT, R10, R2, RZ ;  /* 0x000000020a007210 */ /* 0x001fc60007f3e0ff */
[----:B------:R0:W-:Y:S02]  /*18ea0*/  STL [R1+0xe8], R6 ;  /* 0x0000e80601007387 */ /* 0x0001e40000100800 */
[--C-:B------:R-:W-:Y:S02]  /*18eb0*/  IMAD.X R11, R11, 0x1, R3.reuse, P1 ;  /* 0x000000010b0b7824 */ /* 0x100fe400008e0603 */
[----:B0-----:R-:W2:Y:S04]  /*18ec0*/  LDL.LU.64 R6, [R1+0x120] ;  /* 0x0001200001067983 */ /* 0x001ea80000300a00 */
[----:B------:R0:W-:Y:S02]  /*18ed0*/  STL [R1+0xf0], R0 ;  /* 0x0000f00001007387 */ /* 0x0001e40000100800 */
[----:B0-----:R-:W-:Y:S01]  /*18ee0*/  IMAD.X R0, R13, 0x1, R3, P0 ;  /* 0x000000010d007824 */ /* 0x001fe200000e0603 */
[----:B----4-:R-:W-:-:S04]  /*18ef0*/  IADD3 R10, P0, PT, R8, R2, RZ ;  /* 0x00000002080a7210 */ /* 0x010fc80007f1e0ff */
[----:B------:R-:W-:Y:S04]  /*18f00*/  STL [R1+0xc], R0 ;  /* 0x00000c0001007387 */ /* 0x000fe80000100800 */
[----:B------:R-:W-:Y:S04]  /*18f10*/  STL [R1+0x20], R11 ;  /* 0x0000200b01007387 */ /* 0x000fe80000100800 */
[----:B------:R-:W4:Y:S04]  /*18f20*/  LDL.LU.64 R12, [R1+0x128] ;  /* 0x00012800010c7983 */ /* 0x000f280000300a00 */
[----:B------:R0:W-:Y:S04]  /*18f30*/  STL [R1+0xf8], R10 ;  /* 0x0000f80a01007387 */ /* 0x0001e80000100800 */
[----:B0-----:R-:W4:Y:S01]  /*18f40*/  LDL.LU.64 R10, [R1+0x130] ;  /* 0x00013000010a7983 */ /* 0x001f220000300a00 */
[----:B---3--:R-:W-:-:S05]  /*18f50*/  IADD3 R0, P1, PT, R4, R2, RZ ;  /* 0x0000000204007210 */ /* 0x008fca0007f3e0ff */
[----:B------:R0:W-:Y:S01]  /*18f60*/  STL [R1+0x100], R0 ;  /* 0x0001000001007387 */ /* 0x0001e20000100800 */
[--C-:B------:R-:W-:Y:S02]  /*18f70*/  IMAD.X R5, R5, 0x1, R3.reuse, P1 ;  /* 0x0000000105057824 */ /* 0x100fe400008e0603 */
[----:B0-----:R-:W-:Y:S01]  /*18f80*/  IMAD.X R0, R9, 0x1, R3, P0 ;  /* 0x0000000109007824 */ /* 0x001fe200000e0603 */
[----:B------:R-:W-:-:S04]  /*18f90*/  IADD3 R4, P0, PT, R20, R2, RZ ;  /* 0x0000000214047210 */ /* 0x000fc80007f1e0ff */
[----:B------:R-:W-:Y:S04]  /*18fa0*/  STL [R1+0x24], R0 ;  /* 0x0000240001007387 */ /* 0x000fe80000100800 */
[----:B------:R-:W-:Y:S04]  /*18fb0*/  STL [R1+0x28], R5 ;  /* 0x0000280501007387 */ /* 0x000fe80000100800 */
[----:B------:R-:W3:Y:S04]  /*18fc0*/  LDL.LU.64 R8, [R1+0x138] ;  /* 0x0001380001087983 */ /* 0x000ee80000300a00 */
[----:B------:R0:W-:Y:S04]  /*18fd0*/  STL [R1+0x108], R4 ;  /* 0x0001080401007387 */ /* 0x0001e80000100800 */
[----:B0-----:R-:W3:Y:S01]  /*18fe0*/  LDL.LU.64 R4, [R1+0x140] ;  /* 0x0001400001047983 */ /* 0x001ee20000300a00 */
[----:B------:R-:W-:-:S05]  /*18ff0*/  IADD3 R0, P1, PT, R18, R2, RZ ;  /* 0x0000000212007210 */ /* 0x000fca0007f3e0ff */
[----:B------:R0:W-:Y:S01]  /*19000*/  STL [R1+0x110], R0 ;  /* 0x0001100001007387 */ /* 0x0001e20000100800 */
[--C-:B------:R-:W-:Y:S02]  /*19010*/  IMAD.X R18, R19, 0x1, R3.reuse, P1 ;  /* 0x0000000113127824 */ /* 0x100fe400008e0603 */
[----:B0-----:R-:W-:-:S05]  /*19020*/  IMAD.X R0, R21, 0x1, R3, P0 ;  /* 0x0000000115007824 */ /* 0x001fca00000e0603 */
[----:B------:R0:W-:Y:S04]  /*19030*/  STL [R1+0x30], R0 ;  /* 0x0000300001007387 */ /* 0x0001e80000100800 */
[----:B------:R-:W-:Y:S04]  /*19040*/  STL [R1+0x34], R18 ;  /* 0x0000341201007387 */ /* 0x000fe80000100800 */
[----:B------:R-:W3:Y:S01]  /*19050*/  LDL.LU.64 R22, [R1+0xb8] ;  /* 0x0000b80001167983 */ /* 0x000ee20000300a00 */
[----:B--2---:R-:W-:-:S05]  /*19060*/  IADD3 R17, P0, PT, R14, R2, RZ ;  /* 0x000000020e117210 */ /* 0x004fca0007f1e0ff */
[----:B------:R-:W-:Y:S01]  /*19070*/  STL [R1+0x118], R17 ;  /* 0x0001181101007387 */ /* 0x000fe20000100800 */
[----:B------:R-:W-:Y:S01]  /*19080*/  IMAD.X R14, R15, 0x1, R3, P0 ;  /* 0x000000010f0e7824 */ /* 0x000fe200000e0603 */
[----:B0-----:R-:W-:-:S05]  /*19090*/  IADD3 R0, P1, PT, R6, R2, RZ ;  /* 0x0000000206007210 */ /* 0x001fca0007f3e0ff */
[----:B------:R0:W-:Y:S04]  /*190a0*/  STL [R1+0x120], R0 ;  /* 0x0001200001007387 */ /* 0x0001e80000100800 */
[----:B------:R-:W2:Y:S01]  /*190b0*/  LDL.LU.64 R20, [R1+0x148] ;  /* 0x0001480001147983 */ /* 0x000ea20000300a00 */
[----:B0-----:R-:W-:-:S03]  /*190c0*/  IMAD.X R0, R7, 0x1, R3, P1 ;  /* 0x0000000107007824 */ /* 0x001fc600008e0603 */
[----:B------:R4:W-:Y:S04]  /*190d0*/  STL [R1+0x38], R14 ;  /* 0x0000380e01007387 */ /* 0x0009e80000100800 */
[----:B------:R0:W-:Y:S04]  /*190e0*/  STL [R1+0x3c], R0 ;  /* 0x00003c0001007387 */ /* 0x0001e80000100800 */
[----:B------:R-:W2:Y:S01]  /*190f0*/  LDL.LU.64 R6, [R1+0x150] ;  /* 0x0001500001067983 */ /* 0x000ea20000300a00 */
[----:B----4-:R-:W-:-:S05]  /*19100*/  IADD3 R14, P0, PT, R12, R2, RZ ;  /* 0x000000020c0e7210 */ /* 0x010fca0007f1e0ff */
[----:B------:R-:W-:Y:S04]  /*19110*/  STL [R1+0x128], R14 ;  /* 0x0001280e01007387 */ /* 0x000fe80000100800 */
[----:B------:R-:W4:Y:S01]  /*19120*/  LDL.LU.64 R18, [R1+0x158] ;  /* 0x0001580001127983 */ /* 0x000f220000300a00 */
[----:B0-----:R-:W-:-:S05]  /*19130*/  IADD3 R0, P1, PT, R10, R2, RZ ;  /* 0x000000020a007210 */ /* 0x001fca0007f3e0ff */
[----:B------:R0:W-:Y:S01]  /*19140*/  STL [R1+0x130], R0 ;  /* 0x0001300001007387 */ /* 0x0001e20000100800 */
[--C-:B------:R-:W-:Y:S02]  /*19150*/  IMAD.X R11, R11, 0x1, R3.reuse, P1 ;  /* 0x000000010b0b7824 */ /* 0x100fe400008e0603 */
[----:B0-----:R-:W-:-:S05]  /*19160*/  IMAD.X R0, R13, 0x1, R3, P0 ;  /* 0x000000010d007824 */ /* 0x001fca00000e0603 */
[----:B------:R0:W-:Y:S04]  /*19170*/  STL [R1+0x40], R0 ;  /* 0x0000400001007387 */ /* 0x0001e80000100800 */
[----:B------:R-:W-:Y:S04]  /*19180*/  STL [R1+0x44], R11 ;  /* 0x0000440b01007387 */ /* 0x000fe80000100800 */
[----:B------:R-:W4:Y:S01]  /*19190*/  LDL.LU.64 R14, [R1+0x160] ;  /* 0x00016000010e7983 */ /* 0x000f220000300a00 */
[----:B---3--:R-:W-:-:S05]  /*191a0*/  IADD3 R10, P0, PT, R8, R2, RZ ;  /* 0x00000002080a7210 */ /* 0x008fca0007f1e0ff */
[----:B------:R1:W-:Y:S01]  /*191b0*/  STL [R1+0x138], R10 ;  /* 0x0001380a01007387 */ /* 0x0003e20000100800 */
[----:B------:R-:W-:-:S03]  /*191c0*/  IMAD.X R8, R9, 0x1, R3, P0 ;  /* 0x0000000109087824 */ /* 0x000fc600000e0603 */
[----:B------:R-:W3:Y:S01]  /*191d0*/  LDL.LU.64 R12, [R1+0x168] ;  /* 0x00016800010c7983 */ /* 0x000ee20000300a00 */
[----:B0-----:R-:W-:-:S05]  /*191e0*/  IADD3 R0, P1, PT, R4, R2, RZ ;  /* 0x0000000204007210 */ /* 0x001fca0007f3e0ff */
[----:B------:R-:W-:Y:S01]  /*191f0*/  STL [R1+0x140], R0 ;  /* 0x0001400001007387 */ /* 0x000fe20000100800 */
[----:B------:R-:W-:-:S03]  /*19200*/  IMAD.X R4, R5, 0x1, R3, P1 ;  /* 0x0000000105047824 */ /* 0x000fc600008e0603 */
[----:B------:R0:W-:Y:S04]  /*19210*/  STL [R1+0x48], R8 ;  /* 0x0000480801007387 */ /* 0x0001e80000100800 */
[----:B-1----:R-:W3:Y:S04]  /*19220*/  LDL.LU.64 R10, [R1+0x170] ;  /* 0x00017000010a7983 */ /* 0x002ee80000300a00 */
[----:B------:R2:W-:Y:S04]  /*19230*/  STL [R1+0x60], R4 ;  /* 0x0000600401007387 */ /* 0x0005e80000100800 */
[----:B0-----:R-:W3:Y:S01]  /*19240*/  LDL.LU.64 R8, [R1+0x178] ;  /* 0x0001780001087983 */ /* 0x001ee20000300a00 */
[----:B------:R-:W-:-:S05]  /*19250*/  IADD3 R0, P0, PT, R22, R2, RZ ;  /* 0x0000000216007210 */ /* 0x000fca0007f1e0ff */
[----:B------:R-:W-:Y:S01]  /*19260*/  IMAD.X R17, R23, 0x1, R3, P0 ;  /* 0x0000000117117824 */ /* 0x000fe200000e0603 */
[----:B------:R0:W-:Y:S04]  /*19270*/  STL [R1+0xb8], R0 ;  /* 0x0000b80001007387 */ /* 0x0001e80000100800 */
[----:B------:R4:W-:Y:S04]  /*19280*/  STL [R1+0x64], R17 ;  /* 0x0000641101007387 */ /* 0x0009e80000100800 */
[----:B------:R-:W3:Y:S01]  /*19290*/  LDL.LU.64 R22, [R1+0x180] ;  /* 0x0001800001167983 */ /* 0x000ee20000300a00 */
[----:B--2---:R-:W-:-:S05]  /*192a0*/  IADD3 R4, P1, PT, R20, R2, RZ ;  /* 0x0000000214047210 */ /* 0x004fca0007f3e0ff */
[----:B------:R-:W-:Y:S01]  /*192b0*/  IMAD.X R5, R21, 0x1, R3, P1 ;  /* 0x0000000115057824 */ /* 0x000fe200008e0603 */
[----:B0-----:R-:W-:-:S05]  /*192c0*/  IADD3 R0, P0, PT, R6, R2, RZ ;  /* 0x0000000206007210 */ /* 0x001fca0007f1e0ff */
[----:B------:R0:W-:Y:S01]  /*192d0*/  STL [R1+0x150], R0 ;  /* 0x0001500001007387 */ /* 0x0001e20000100800 */
[----:B----4-:R-:W-:Y:S01]  /*192e0*/  IADD3 R17, P1, PT, R18, R2, RZ ;  /* 0x0000000212117210 */ /* 0x010fe20007f3e0ff */
[----:B0-----:R-:W-:-:S04]  /*192f0*/  IMAD.X R0, R7, 0x1, R3, P0 ;  /* 0x0000000107007824 */ /* 0x001fc800000e0603 */
[----:B------:R0:W-:Y:S01]  /*19300*/  STL [R1+0x158], R17 ;  /* 0x0001581101007387 */ /* 0x0001e20000100800 */
[----:B------:R-:W-:-:S03]  /*19310*/  IMAD.X R18, R19, 0x1, R3, P1 ;  /* 0x0000000113127824 */ /* 0x000fc600008e0603 */
[----:B------:R-:W2:Y:S04]  /*19320*/  LDL.LU.64 R6, [R1+0x188] ;  /* 0x0001880001067983 */ /* 0x000ea80000300a00 */
[----:B------:R-:W-:Y:S04]  /*19330*/  STL [R1+0x6c], R0 ;  /* 0x00006c0001007387 */ /* 0x000fe80000100800 */
[----:B------:R1:W-:Y:S04]  /*19340*/  STL [R1+0x70], R18 ;  /* 0x0000701201007387 */ /* 0x0003e80000100800 */
[----:B------:R-:W4:Y:S01]  /*19350*/  LDL.LU.64 R20, [R1+0x190] ;  /* 0x0001900001147983 */ /* 0x000f220000300a00 */
[----:B0-----:R-:W-:-:S05]  /*19360*/  IADD3 R17, P0, PT, R14, R2, RZ ;  /* 0x000000020e117210 */ /* 0x001fca0007f1e0ff */
[----:B------:R-:W-:Y:S04]  /*19370*/  STL [R1+0x160], R17 ;  /* 0x0001601101007387 */ /* 0x000fe80000100800 */
[----:B-1----:R-:W4:Y:S01]  /*19380*/  LDL.LU.64 R18, [R1+0x198] ;  /* 0x0001980001127983 */ /* 0x002f220000300a00 */
[----:B---3--:R-:W-:-:S05]  /*19390*/  IADD3 R0, P1, PT, R12, R2, RZ ;  /* 0x000000020c007210 */ /* 0x008fca0007f3e0ff */
[----:B------:R0:W-:Y:S01]  /*193a0*/  STL [R1+0x168], R0 ;  /* 0x0001680001007387 */ /* 0x0001e20000100800 */
[--C-:B------:R-:W-:Y:S02]  /*193b0*/  IMAD.X R13, R13, 0x1, R3.reuse, P1 ;  /* 0x000000010d0d7824 */ /* 0x100fe400008e0603 */
[----:B0-----:R-:W-:Y:S01]  /*193c0*/  IMAD.X R0, R15, 0x1, R3, P0 ;  /* 0x000000010f007824 */ /* 0x001fe200000e0603 */
[----:B------:R-:W-:-:S04]  /*193d0*/  IADD3 R12, P0, PT, R10, R2, RZ ;  /* 0x000000020a0c7210 */ /* 0x000fc80007f1e0ff */
[----:B------:R0:W-:Y:S04]  /*193e0*/  STL [R1+0x74], R0 ;  /* 0x0000740001007387 */ /* 0x0001e80000100800 */
[----:B------:R-:W-:Y:S04]  /*193f0*/  STL [R1+0x78], R13 ;  /* 0x0000780d01007387 */ /* 0x000fe80000100800 */
[----:B------:R-:W3:Y:S01]  /*19400*/  LDL.LU.64 R14, [R1+0x1a0] ;  /* 0x0001a000010e7983 */ /* 0x000ee20000300a00 */
[----:B0-----:R-:W-:-:S03]  /*19410*/  IADD3 R0, P1, PT, R8, R2, RZ ;  /* 0x0000000208007210 */ /* 0x001fc60007f3e0ff */
[----:B------:R0:W-:Y:S01]  /*19420*/  STL [R1+0x170], R12 ;  /* 0x0001700c01007387 */ /* 0x0001e20000100800 */
[--C-:B------:R-:W-:Y:S02]  /*19430*/  IMAD.X R10, R11, 0x1, R3.reuse, P0 ;  /* 0x000000010b0a7824 */ /* 0x100fe400000e0603 */
[----:B------:R-:W-:Y:S01]  /*19440*/  IMAD.X R8, R9, 0x1, R3, P1 ;  /* 0x0000000109087824 */ /* 0x000fe200008e0603 */
[----:B0-----:R-:W3:Y:S04]  /*19450*/  LDL.LU.64 R12, [R1+0x1a8] ;  /* 0x0001a800010c7983 */ /* 0x001ee80000300a00 */
[----:B------:R-:W-:Y:S04]  /*19460*/  STL [R1+0x178], R0 ;  /* 0x0001780001007387 */ /* 0x000fe80000100800 */
[----:B------:R0:W-:Y:S04]  /*19470*/  STL [R1+0x7c], R10 ;  /* 0x00007c0a01007387 */ /* 0x0001e80000100800 */
[----:B0-----:R-:W3:Y:S04]  /*19480*/  LDL.LU.64 R10, [R1+0x1b0] ;  /* 0x0001b000010a7983 */ /* 0x001ee80000300a00 */
[----:B------:R0:W-:Y:S01]  /*19490*/  STL [R1+0x80], R8 ;  /* 0x0000800801007387 */ /* 0x0001e20000100800 */
[----:B------:R-:W-:-:S05]  /*194a0*/  IADD3 R0, P0, PT, R22, R2, RZ ;  /* 0x0000000216007210 */ /* 0x000fca0007f1e0ff */
[----:B------:R1:W-:Y:S04]  /*194b0*/  STL [R1+0x180], R0 ;  /* 0x0001800001007387 */ /* 0x0003e80000100800 */
[----:B0-----:R-:W3:Y:S01]  /*194c0*/  LDL.LU.64 R8, [R1+0x1b8] ;  /* 0x0001b80001087983 */ /* 0x001ee20000300a00 */
[----:B-1----:R-:W-:Y:S01]  /*194d0*/  IMAD.X R0, R23, 0x1, R3, P0 ;  /* 0x0000000117007824 */ /* 0x002fe200000e0603 */
[----:B--2---:R-:W-:-:S05]  /*194e0*/  IADD3 R17, P1, PT, R6, R2, RZ ;  /* 0x0000000206117210 */ /* 0x004fca0007f3e0ff */
[----:B------:R-:W-:Y:S01]  /*194f0*/  IMAD.X R6, R7, 0x1, R3, P1 ;  /* 0x0000000107067824 */ /* 0x000fe200008e0603 */
[----:B------:R4:W-:Y:S04]  /*19500*/  STL [R1+0x758], R17 ;  /* 0x0007581101007387 */ /* 0x0009e80000100800 */
[----:B------:R-:W-:Y:S04]  /*19510*/  STL [R1+0x84], R0 ;  /* 0x0000840001007387 */ /* 0x000fe80000100800 */
[----:B------:R0:W-:Y:S01]  /*19520*/  STL [R1+0x188], R6 ;  /* 0x0001880601007387 */ /* 0x0001e20000100800 */
[----:B----4-:R-:W-:-:S03]  /*19530*/  IADD3 R17, P0, PT, R20, R2, RZ ;  /* 0x0000000214117210 */ /* 0x010fc60007f1e0ff */
[----:B0-----:R-:W2:Y:S04]  /*19540*/  LDL.LU.64 R6, [R1+0xc0] ;  /* 0x0000c00001067983 */ /* 0x001ea80000300a00 */
[----:B------:R0:W-:Y:S01]  /*19550*/  STL [R1+0x75c], R17 ;  /* 0x00075c1101007387 */ /* 0x0001e20000100800 */
[----:B------:R-:W-:-:S05]  /*19560*/  IADD3 R0, P1, PT, R18, R2, RZ ;  /* 0x0000000212007210 */ /* 0x000fca0007f3e0ff */
[----:B------:R1:W-:Y:S04]  /*19570*/  STL [R1+0x760], R0 ;  /* 0x0007600001007387 */ /* 0x0003e80000100800 */
[----:B------:R-:W4:Y:S01]  /*19580*/  LDL.LU.64 R24, [R1+0x1c0] ;  /* 0x0001c00001187983 */ /* 0x000f220000300a00 */
[--C-:B0-----:R-:W-:Y:S02]  /*19590*/  IMAD.X R17, R21, 0x1, R3.reuse, P0 ;  /* 0x0000000115117824 */ /* 0x101fe400000e0603 */
[----:B-1----:R-:W-:-:S03]  /*195a0*/  IMAD.X R0, R19, 0x1, R3, P1 ;  /* 0x0000000113007824 */ /* 0x002fc600008e0603 */
[----:B------:R-:W-:Y:S04]  /*195b0*/  STL [R1+0x190], R17 ;  /* 0x0001901101007387 */ /* 0x000fe80000100800 */
[----:B------:R0:W-:Y:S01]  /*195c0*/  STL [R1+0x198], R0 ;  /* 0x0001980001007387 */ /* 0x0001e20000100800 */
[----:B---3--:R-:W-:-:S05]  /*195d0*/  IADD3 R18, P0, PT, R14, R2, RZ ;  /* 0x000000020e127210 */ /* 0x008fca0007f1e0ff */
[----:B0-----:R-:W-:Y:S01]  /*195e0*/  IMAD.X R0, R15, 0x1, R3, P0 ;  /* 0x000000010f007824 */ /* 0x001fe200000e0603 */
[----:B------:R-:W-:Y:S01]  /*195f0*/  STL [R1+0x764], R18 ;  /* 0x0007641201007387 */ /* 0x000fe20000100800 */
[----:B------:R-:W-:-:S05]  /*19600*/  IADD3 R17, P1, PT, R12, R2, RZ ;  /* 0x000000020c117210 */ /* 0x000fca0007f3e0ff */
[----:B------:R-:W-:Y:S01]  /*19610*/  IMAD.X R12, R13, 0x1, R3, P1 ;  /* 0x000000010d0c7824 */ /* 0x000fe200008e0603 */
[----:B------:R-:W-:Y:S04]  /*19620*/  STL [R1+0x768], R17 ;  /* 0x0007681101007387 */ /* 0x000fe80000100800 */
[----:B------:R-:W3:Y:S04]  /*19630*/  LDL.LU.64 R22, [R1+0x1c8] ;  /* 0x0001c80001167983 */ /* 0x000ee80000300a00 */
[----:B------:R0:W-:Y:S04]  /*19640*/  STL [R1+0x1a0], R0 ;  /* 0x0001a00001007387 */ /* 0x0001e80000100800 */
[----:B------:R-:W-:Y:S04]  /*19650*/  STL [R1+0x1a8], R12 ;  /* 0x0001a80c01007387 */ /* 0x000fe80000100800 */
[----:B------:R-:W3:Y:S01]  /*19660*/  LDL.LU.64 R20, [R1+0x1d0] ;  /* 0x0001d00001147983 */ /* 0x000ee20000300a00 */
[----:B0-----:R-:W-:-:S05]  /*19670*/  IADD3 R0, P0, PT, R10, R2, RZ ;  /* 0x000000020a007210 */ /* 0x001fca0007f1e0ff */
[----:B------:R0:W-:Y:S04]  /*19680*/  STL [R1+0x774], R0 ;  /* 0x0007740001007387 */ /* 0x0001e80000100800 */
[----:B------:R-:W3:Y:S01]  /*19690*/  LDL.LU.64 R18, [R1+0x1d8] ;  /* 0x0001d80001127983 */ /* 0x000ee20000300a00 */
[----:B0-----:R-:W-:Y:S01]  /*196a0*/  IMAD.X R0, R11, 0x1, R3, P0 ;  /* 0x000000010b007824 */ /* 0x001fe200000e0603 */
[----:B------:R-:W-:-:S05]  /*196b0*/  IADD3 R12, P1, PT, R8, R2, RZ ;  /* 0x00000002080c7210 */ /* 0x000fca0007f3e0ff */
[----:B------:R0:W-:Y:S04]  /*196c0*/  STL [R1+0x778], R12 ;  /* 0x0007780c01007387 */ /* 0x0001e80000100800 */
[----:B------:R-:W3:Y:S01]  /*196d0*/  LDL.LU.64 R14, [R1+0x1e0] ;  /* 0x0001e000010e7983 */ /* 0x000ee20000300a00 */
[----:B------:R-:W-:-:S03]  /*196e0*/  IMAD.X R8, R9, 0x1, R3, P1 ;  /* 0x0000000109087824 */ /* 0x000fc600008e0603 */
[----:B------:R2:W-:Y:S04]  /*196f0*/  STL [R1+0x1b0], R0 ;  /* 0x0001b00001007387 */ /* 0x0005e80000100800 */
[----:B0-----:R-:W3:Y:S04]  /*19700*/  LDL.LU.64 R12, [R1+0x1e8] ;  /* 0x0001e800010c7983 */ /* 0x001ee80000300a00 */
[----:B------:R0:W-:Y:S04]  /*19710*/  STL [R1+0x1b8], R8 ;  /* 0x0001b80801007387 */ /* 0x0001e80000100800 */
[----:B------:R-:W3:Y:S01]  /*19720*/  LDL.LU.64 R10, [R1+0x1f0] ;  /* 0x0001f000010a7983 */ /* 0x000ee20000300a00 */
[----:B--2---:R-:W-:-:S05]  /*19730*/  IADD3 R0, P0, PT, R6, R2, RZ ;  /* 0x0000000206007210 */ /* 0x004fca0007f1e0ff */
[----:B------:R1:W-:Y:S04]  /*19740*/  STL [R1+0x788], R0 ;  /* 0x0007880001007387 */ /* 0x0003e80000100800 */
[----:B0-----:R-:W2:Y:S01]  /*19750*/  LDL.LU.64 R8, [R1+0x1f8] ;  /* 0x0001f80001087983 */ /* 0x001ea20000300a00 */
[----:B----4-:R-:W-:Y:S01]  /*19760*/  IADD3 R17, P1, PT, R24, R2, RZ ;  /* 0x0000000218117210 */ /* 0x010fe20007f3e0ff */
[----:B-1----:R-:W-:-:S04]  /*19770*/  IMAD.X R0, R7, 0x1, R3, P0 ;  /* 0x0000000107007824 */ /* 0x002fc800000e0603 */
[----:B------:R-:W-:Y:S04]  /*19780*/  STL [R1+0x790], R17 ;  /* 0x0007901101007387 */ /* 0x000fe80000100800 */
[----:B------:R-:W4:Y:S04]  /*19790*/  LDL.LU.64 R6, [R1+0x200] ;  /* 0x0002000001067983 */ /* 0x000f280000300a00 */
[----:B------:R0:W-:Y:S04]  /*197a0*/  STL [R1+0xc0], R0 ;  /* 0x0000c00001007387 */ /* 0x0001e80000100800 */
[----:B------:R-:W4:Y:S01]  /*197b0*/  LDL.LU.64 R36, [R1+0x208] ;  /* 0x0002080001247983 */ /* 0x000f220000300a00 */
[----:B0-----:R-:W-:-:S05]  /*197c0*/  IMAD.X R0, R25, 0x1, R3, P1 ;  /* 0x0000000119007824 */ /* 0x001fca00008e0603 */
[----:B------:R0:W-:Y:S01]  /*197d0*/  STL [R1+0x1c0], R0 ;  /* 0x0001c00001007387 */ /* 0x0001e20000100800 */
[----:B---3--:R-:W-:-:S05]  /*197e0*/  IADD3 R17, P0, PT, R22, R2, RZ ;  /* 0x0000000216117210 */ /* 0x008fca0007f1e0ff */
[----:B------:R1:W-:Y:S01]  /*197f0*/  STL [R1+0x7a0], R17 ;  /* 0x0007a01101007387 */ /* 0x0003e20000100800 */
[----:B------:R-:W-:Y:S01]  /*19800*/  IMAD.X R22, R23, 0x1, R3, P0 ;  /* 0x0000000117167824 */ /* 0x000fe200000e0603 */
[----:B0-----:R-:W-:-:S05]  /*19810*/  IADD3 R0, P1, PT, R20, R2, RZ ;  /* 0x0000000214007210 */ /* 0x001fca0007f3e0ff */
[----:B-1----:R-:W-:Y:S01]  /*19820*/  IMAD.X R17, R21, 0x1, R3, P1 ;  /* 0x0000000115117824 */ /* 0x002fe200008e0603 */
[----:B------:R0:W-:Y:S04]  /*19830*/  STL [R1+0x7b8], R0 ;  /* 0x0007b80001007387 */ /* 0x0001e80000100800 */
[----:B------:R-:W-:Y:S01]  /*19840*/  STL [R1+0x1c8], R22 ;  /* 0x0001c81601007387 */ /* 0x000fe20000100800 */
[----:B0-----:R-:W-:-:S03]  /*19850*/  IADD3 R0, P0, PT, R18, R2, RZ ;  /* 0x0000000212007210 */ /* 0x001fc60007f1e0ff */
[----:B------:R0:W-:Y:S04]  /*19860*/  STL [R1+0x1d0], R17 ;  /* 0x0001d01101007387 */ /* 0x0001e80000100800 */
[----:B------:R1:W-:Y:S01]  /*19870*/  STL [R1+0x7c0], R0 ;  /* 0x0007c00001007387 */ /* 0x0003e20000100800 */
[----:B0-----:R-:W-:Y:S01]  /*19880*/  IMAD.X R17, R19, 0x1, R3, P0 ;  /* 0x0000000113117824 */ /* 0x001fe200000e0603 */
[----:B------:R-:W-:-:S05]  /*19890*/  IADD3 R20, P1, PT, R14, R2, RZ ;  /* 0x000000020e147210 */ /* 0x000fca0007f3e0ff */
[----:B-1----:R-:W-:Y:S01]  /*198a0*/  IMAD.X R0, R15, 0x1, R3, P1 ;  /* 0x000000010f007824 */ /* 0x002fe200008e0603 */
[----:B------:R-:W-:Y:S01]  /*198b0*/  STL [R1+0x7c4], R20 ;  /* 0x0007c41401007387 */ /* 0x000fe20000100800 */
[----:B------:R-:W-:-:S03]  /*198c0*/  IADD3 R15, P0, PT, R12, R2, RZ ;  /* 0x000000020c0f7210 */ /* 0x000fc60007f1e0ff */
[----:B------:R-:W-:Y:S04]  /*198d0*/  STL [R1+0x1d8], R17 ;  /* 0x0001d81101007387 */ /* 0x000fe80000100800 */
[----:B------:R0:W-:Y:S01]  /*198e0*/  STL [R1+0x1e0], R0 ;  /* 0x0001e00001007387 */ /* 0x0001e20000100800 */
[----:B------:R-:W-:-:S03]  /*198f0*/  IADD3 R14, P1, PT, R10, R2, RZ ;  /* 0x000000020a0e7210 */ /* 0x000fc60007f3e0ff */
[----:B------:R-:W-:Y:S01]  /*19900*/  STL [R1+0x7c8], R15 ;  /* 0x0007c80f01007387 */ /* 0x000fe20000100800 */
[----:B0-----:R-:W-:-:S03]  /*19910*/  IMAD.X R0, R13, 0x1, R3, P0 ;  /* 0x000000010d007824 */ /* 0x001fc600000e0603 */
[----:B------:R-:W-:Y:S01]  /*19920*/  STL [R1+0x7cc], R14 ;  /* 0x0007cc0e01007387 */ /* 0x000fe20000100800 */
[----:B------:R-:W-:-:S03]  /*19930*/  IMAD.X R11, R11, 0x1, R3, P1 ;  /* 0x000000010b0b7824 */ /* 0x000fc600008e0603 */
[----:B------:R4:W-:Y:S04]  /*19940*/  STL [R1+0x1e8], R0 ;  /* 0x0001e80001007387 */ /* 0x0009e80000100800 */
[----:B------:R-:W-:Y:S01]  /*19950*/  STL [R1+0x1f0], R11 ;  /* 0x0001f00b01007387 */ /* 0x000fe20000100800 */
[----:B--2---:R-:W-:-:S05]  /*19960*/  IADD3 R10, P0, PT, R8, R2, RZ ;  /* 0x00000002080a7210 */ /* 0x004fca0007f1e0ff */
[----:B------:R-:W-:Y:S01]  /*19970*/  IMAD.X R9, R9, 0x1, R3, P0 ;  /* 0x0000000109097824 */ /* 0x000fe200000e0603 */
[----:B------:R-:W-:Y:S01]  /*19980*/  STL [R1+0x7d0], R10 ;  /* 0x0007d00a01007387 */ /* 0x000fe20000100800 */
[----:B----4-:R-:W-:-:S05]  /*19990*/  IADD3 R0, P1, PT, R6, R2, RZ ;  /* 0x0000000206007210 */ /* 0x010fca0007f3e0ff */
[----:B------:R0:W-:Y:S01]  /*199a0*/  STL [R1+0x7d4], R0 ;  /* 0x0007d40001007387 */ /* 0x0001e20000100800 */
[----:B------:R-:W-:-:S03]  /*199b0*/  IMAD.X R8, R7, 0x1, R3, P1 ;  /* 0x0000000107087824 */ /* 0x000fc600008e0603 */
[----:B------:R-:W-:Y:S04]  /*199c0*/  STL [R1+0x1f8], R9 ;  /* 0x0001f80901007387 */ /* 0x000fe80000100800 */
[----:B------:R-:W2:Y:S01]  /*199d0*/  LDL.LU.64 R6, [R1+0x210] ;  /* 0x0002100001067983 */ /* 0x000ea20000300a00 */
[----:B0-----:R-:W-:-:S03]  /*199e0*/  IADD3 R0, P0, PT, R36, R2, RZ ;  /* 0x0000000224007210 */ /* 0x001fc60007f1e0ff */
[----:B------:R0:W-:Y:S04]  /*199f0*/  STL [R1+0x200], R8 ;  /* 0x0002000801007387 */ /* 0x0001e80000100800 */
[----:B0-----:R-:W3:Y:S04]  /*19a00*/  LDL.LU.64 R8, [R1+0x218] ;  /* 0x0002180001087983 */ /* 0x001ee80000300a00 */
[----:B------:R2:W-:Y:S04]  /*19a10*/  STL [R1+0x7d8], R0 ;  /* 0x0007d80001007387 */ /* 0x0005e80000100800 */
[----:B------:R-:W4:Y:S04]  /*19a20*/  LDL.LU.64 R12, [R1+0x220] ;  /* 0x00022000010c7983 */ /* 0x000f280000300a00 */
[----:B------:R-:W3:Y:S04]  /*19a30*/  LDL.LU.64 R10, [R1+0x228] ;  /* 0x00022800010a7983 */ /* 0x000ee80000300a00 */
[----:B------:R-:W3:Y:S04]  /*19a40*/  LDL.LU.64 R14, [R1+0x230] ;  /* 0x00023000010e7983 */ /* 0x000ee80000300a00 */
[----:B------:R-:W3:Y:S04]  /*19a50*/  LDL.LU R17, [R1+0x368] ;  /* 0x0003680001117983 */ /* 0x000ee80000300800 */
[----:B------:R-:W3:Y:S04]  /*19a60*/  LDL.LU R18, [R1+0x35c] ;  /* 0x00035c0001127983 */ /* 0x000ee80000300800 */
[----:B------:R-:W3:Y:S04]  /*19a70*/  LDL.LU R19, [R1+0x350] ;  /* 0x0003500001137983 */ /* 0x000ee80000300800 */
[----:B------:R-:W3:Y:S04]  /*19a80*/  LDL.LU R20, [R1+0x27c] ;  /* 0x00027c0001147983 */ /* 0x000ee80000300800 */
        /* <DEDUP_REMOVED lines=14> */
[----:B--2---:R-:W-:-:S05]  /*19b70*/  IADD3 R0, P1, PT, R6, R2, RZ ;  /* 0x0000000206007210 */ /* 0x004fca0007f3e0ff */
[----:B------:R0:W-:Y:S02]  /*19b80*/  STL [R1+0x7e0], R0 ;  /* 0x0007e00001007387 */ /* 0x0001e40000100800 */
[--C-:B0-----:R-:W-:Y:S02]  /*19b90*/  IMAD.X R0, R37, 0x1, R3.reuse, P0 ;  /* 0x0000000125007824 */ /* 0x101fe400000e0603 */
[----:B------:R-:W2:Y:S04]  /*19ba0*/  LDL.LU.64 R36, [R1+0xe48] ;  /* 0x000e480001247983 */ /* 0x000ea80000300a00 */
[----:B------:R0:W-:Y:S02]  /*19bb0*/  STL [R1+0x208], R0 ;  /* 0x0002080001007387 */ /* 0x0001e40000100800 */
[----:B0-----:R-:W-:-:S02]  /*19bc0*/  IMAD.X R0, R7, 0x1, R3, P1 ;  /* 0x0000000107007824 */ /* 0x001fc400008e0603 */
[----:B------:R-:W2:Y:S04]  /*19bd0*/  LDL.LU.64 R6, [R1+0xe40] ;  /* 0x000e400001067983 */ /* 0x000ea80000300a00 */
[----:B------:R3:W-:Y:S02]  /*19be0*/  STL [R1+0x210], R0 ;  /* 0x0002100001007387 */ /* 0x0007e40000100800 */
[----:B---3--:R-:W-:-:S05]  /*19bf0*/  IADD3 R0, P0, PT, R8, R2, RZ ;  /* 0x0000000208007210 */ /* 0x008fca0007f1e0ff */
[----:B------:R4:W-:Y:S02]  /*19c00*/  STL [R1+0x7e4], R0 ;  /* 0x0007e40001007387 */ /* 0x0009e40000100800 */
[----:B----4-:R-:W-:-:S05]  /*19c10*/  IADD3 R0, P1, PT, R12, R2, RZ ;  /* 0x000000020c007210 */ /* 0x010fca0007f3e0ff */
[----:B------:R0:W-:Y:S02]  /*19c20*/  STL [R1+0x7ec], R0 ;  /* 0x0007ec0001007387 */ /* 0x0001e40000100800 */
[--C-:B0-----:R-:W-:Y:S02]  /*19c30*/  IMAD.X R0, R9, 0x1, R3.reuse, P0 ;  /* 0x0000000109007824 */ /* 0x101fe400000e0603 */
[----:B------:R-:W3:Y:S04]  /*19c40*/  LDL.LU.64 R8, [R1+0xe38] ;  /* 0x000e380001087983 */ /* 0x000ee80000300a00 */
[----:B------:R0:W-:Y:S02]  /*19c50*/  STL [R1+0x218], R0 ;  /* 0x0002180001007387 */ /* 0x0001e40000100800 */
[----:B0-----:R-:W-:-:S02]  /*19c60*/  IMAD.X R0, R13, 0x1, R3, P1 ;  /* 0x000000010d007824 */ /* 0x001fc400008e0603 */
[----:B------:R-:W4:Y:S04]  /*19c70*/  LDL.LU.64 R12, [R1+0xe30] ;  /* 0x000e3000010c7983 */ /* 0x000f280000300a00 */
[----:B------:R0:W-:Y:S02]  /*19c80*/  STL [R1+0x220], R0 ;  /* 0x0002200001007387 */ /* 0x0001e40000100800 */
[-C--:B0-----:R-:W-:Y:S02]  /*19c90*/  IADD3 R0, P0, PT, R10, R2.reuse, RZ ;  /* 0x000000020a007210 */ /* 0x081fe40007f1e0ff */
[----:B------:R-:W-:-:S03]  /*19ca0*/  IADD3 R2, P1, PT, R14, R2, RZ ;  /* 0x000000020e027210 */ /* 0x000fc60007f3e0ff */
[----:B------:R0:W-:Y:S04]  /*19cb0*/  STL [R1+0x7f0], R0 ;  /* 0x0007f00001007387 */ /* 0x0001e80000100800 */
[----:B0-----:R-:W2:Y:S04]  /*19cc0*/  LDL.LU R0, [R1+0xe28] ;  /* 0x000e280001007983 */ /* 0x001ea80000300800 */
[----:B------:R0:W-:Y:S02]  /*19cd0*/  STL [R1+0x7f4], R2 ;  /* 0x0007f40201007387 */ /* 0x0001e40000100800 */
[----:B0-----:R-:W-:-:S02]  /*19ce0*/  IMAD.X R2, R11, 0x1, R3, P0 ;  /* 0x000000010b027824 */ /* 0x001fc400000e0603 */
[----:B------:R-:W3:Y:S04]  /*19cf0*/  LDL.LU.64 R10, [R1+0xe20] ;  /* 0x000e2000010a7983 */ /* 0x000ee80000300a00 */
[----:B------:R0:W-:Y:S02]  /*19d00*/  STL [R1+0x228], R2 ;  /* 0x0002280201007387 */ /* 0x0001e40000100800 */
[----:B0-----:R-:W-:Y:S02]  /*19d10*/  IMAD.X R2, R15, 0x1, R3, P1 ;  /* 0x000000010f027824 */ /* 0x001fe400008e0603 */
[----:B------:R-:W3:Y:S04]  /*19d20*/  LDL.LU.64 R14, [R1+0xe18] ;  /* 0x000e1800010e7983 */ /* 0x000ee80000300a00 */
[----:B------:R0:W-:Y:S04]  /*19d30*/  STL [R1+0x230], R2 ;  /* 0x0002300201007387 */ /* 0x0001e80000100800 */
[----:B0-----:R-:W3:Y:S04]  /*19d40*/  LDL.LU R2, [R1+0xe10] ;  /* 0x000e100001027983 */ /* 0x001ee80000300800 */
[----:B------:R-:W-:Y:S04]  /*19d50*/  STL [R1+0xa58], R3 ;  /* 0x000a580301007387 */ /* 0x000fe80000100800 */
[----:B--2---:R0:W-:Y:S04]  /*19d60*/  STS.U16 [R0+UR9+0x8900], R17 ;  /* 0x0089001100007988 */ /* 0x0041e80008000409 */
[----:B------:R1:W-:Y:S04]  /*19d70*/  STS.U16 [R0+UR9+0x8d00], R18 ;  /* 0x008d001200007988 */ /* 0x0003e80008000409 */
        /* <DEDUP_REMOVED lines=8> */
[----:B---3--:R-:W-:Y:S04]  /*19e00*/  STL.64 [R1+0xb40], R2 ;  /* 0x000b400201007387 */ /* 0x008fe80000100a00 */
[----:B0-----:R-:W3:Y:S04]  /*19e10*/  LDL.LU R17, [R1+0xe0c] ;  /* 0x000e0c0001117983 */ /* 0x001ee80000300800 */
[----:B-1----:R-:W3:Y:S04]  /*19e20*/  LDL.LU R18, [R1+0xe08] ;  /* 0x000e080001127983 */ /* 0x002ee80000300800 */
[----:B--2---:R-:W2:Y:S04]  /*19e30*/  LDL.LU R19, [R1+0xe04] ;  /* 0x000e040001137983 */ /* 0x004ea80000300800 */
[----:B------:R-:W2:Y:S04]  /*19e40*/  LDL.LU R20, [R1+0xe00] ;  /* 0x000e000001147983 */ /* 0x000ea80000300800 */
[----:B------:R-:W2:Y:S04]  /*19e50*/  LDL.LU R21, [R1+0xdfc] ;  /* 0x000dfc0001157983 */ /* 0x000ea80000300800 */
[----:B------:R-:W2:Y:S04]  /*19e60*/  LDL.LU R22, [R1+0xdf8] ;  /* 0x000df80001167983 */ /* 0x000ea80000300800 */
[----:B------:R-:W2:Y:S04]  /*19e70*/  LDL.LU R23, [R1+0xdf4] ;  /* 0x000df40001177983 */ /* 0x000ea80000300800 */
[----:B------:R-:W2:Y:S04]  /*19e80*/  LDL.LU R24, [R1+0xdf0] ;  /* 0x000df00001187983 */ /* 0x000ea80000300800 */
[----:B------:R-:W2:Y:S04]  /*19e90*/  LDL.LU R25, [R1+0xdec] ;  /* 0x000dec0001197983 */ /* 0x000ea80000300800 */
[----:B------:R-:W2:Y:S04]  /*19ea0*/  LDL.LU R26, [R1+0xde8] ;  /* 0x000de800011a7983 */ /* 0x000ea80000300800 */
[----:B------:R0:W-:Y:S04]  /*19eb0*/  STS.U16 [R0+UR9+0xb100], R27 ;  /* 0x00b1001b00007988 */ /* 0x0001e80008000409 */
[----:B------:R1:W-:Y:S04]  /*19ec0*/  STS.U16 [R0+UR9+0xb500], R28 ;  /* 0x00b5001c00007988 */ /* 0x0003e80008000409 */
[----:B------:R4:W-:Y:S04]  /*19ed0*/  STS.U16 [R0+UR9+0xb900], R29 ;  /* 0x00b9001d00007988 */ /* 0x0009e80008000409 */
[----:B0-----:R-:W2:Y:S04]  /*19ee0*/  LDL.LU R27, [R1+0xde4] ;  /* 0x000de400011b7983 */ /* 0x001ea80000300800 */
[----:B-1----:R-:W2:Y:S04]  /*19ef0*/  LDL.LU R28, [R1+0xde0] ;  /* 0x000de000011c7983 */ /* 0x002ea80000300800 */
[----:B----4-:R-:W4:Y:S04]  /*19f00*/  LDL.LU R29, [R1+0xddc] ;  /* 0x000ddc00011d7983 */ /* 0x010f280000300800 */
        /* <DEDUP_REMOVED lines=10> */
[----:B--2---:R-:W-:Y:S04]  /*19fb0*/  STS.U16 [R0+UR9+0xd100], R34 ;  /* 0x00d1002200007988 */ /* 0x004fe80008000409 */
[----:B------:R-:W-:Y:S04]  /*19fc0*/  STS.U16 [R0+UR9+0xd500], R33 ;  /* 0x00d5002100007988 */ /* 0x000fe80008000409 */
[----:B------:R0:W-:Y:S04]  /*19fd0*/  STS.U16 [R0+UR9+0xd900], R32 ;  /* 0x00d9002000007988 */ /* 0x0001e80008000409 */
[----:B0-----:R-:W2:Y:S01]  /*19fe0*/  LDL.LU R0, [R1+0xdc4] ;  /* 0x000dc40001007983 */ /* 0x001ea20000300800 */
[----:B------:R-:W-:-:S02]  /*19ff0*/  PRMT R31, RZ, 0x7610, R31 ;  /* 0x00007610ff1f7816 */ /* 0x000fc4000000001f */
[----:B----4-:R-:W-:Y:S01]  /*1a000*/  PRMT R29, RZ, 0x7610, R29 ;  /* 0x00007610ff1d7816 */ /* 0x010fe2000000001d */
[----:B------:R-:W-:Y:S01]  /*1a010*/  STL.64 [R1+0xb80], R32 ;  /* 0x000b802001007387 */ /* 0x000fe20000100a00 */
[----:B------:R-:W-:-:S03]  /*1a020*/  PRMT R27, RZ, 0x7610, R27 ;  /* 0x00007610ff1b7816 */ /* 0x000fc6000000001b */
[----:B------:R0:W-:Y:S04]  /*1a030*/  STL.S16 [R1+0x27c], R31 ;  /* 0x00027c1f01007387 */ /* 0x0001e80000100600 */
[----:B0-----:R-:W4:Y:S04]  /*1a040*/  LDL.LU R31, [R1+0x240] ;  /* 0x00024000011f7983 */ /* 0x001f280000300800 */
[----:B------:R0:W-:Y:S04]  /*1a050*/  STL.S16 [R1+0x278], R29 ;  /* 0x0002781d01007387 */ /* 0x0001e80000100600 */
[----:B0-----:R-:W3:Y:S04]  /*1a060*/  LDL.LU R29, [R1+0x244] ;  /* 0x00024400011d7983 */ /* 0x001ee80000300800 */
[----:B------:R0:W-:Y:S04]  /*1a070*/  STL.S16 [R1+0x23c], R27 ;  /* 0x00023c1b01007387 */ /* 0x0001e80000100600 */
[----:B0-----:R-:W3:Y:S01]  /*1a080*/  LDL.LU R27, [R1+0x248] ;  /* 0x00024800011b7983 */ /* 0x001ee20000300800 */
[----:B--2---:R-:W-:-:S05]  /*1a090*/  PRMT R0, RZ, 0x7610, R0 ;  /* 0x00007610ff007816 */ /* 0x004fca0000000000 */
[----:B------:R0:W-:Y:S04]  /*1a0a0*/  STL.S16 [R1+0x238], R0 ;  /* 0x0002380001007387 */ /* 0x0001e80000100600 */
[----:B0-----:R-:W2:Y:S01]  /*1a0b0*/  LDL.LU R0, [R1+0xdc0] ;  /* 0x000dc00001007983 */ /* 0x001ea20000300800 */
[----:B------:R-:W-:Y:S02]  /*1a0c0*/  PRMT R25, RZ, 0x7610, R25 ;  /* 0x00007610ff197816 */ /* 0x000fe40000000019 */
[----:B--2---:R-:W-:-:S05]  /*1a0d0*/  PRMT R0, RZ, 0x7610, R0 ;  /* 0x00007610ff007816 */ /* 0x004fca0000000000 */
[----:B------:R0:W-:Y:S04]  /*1a0e0*/  STL.S16 [R1+0x5c], R0 ;  /* 0x00005c0001007387 */ /* 0x0001e80000100600 */
[----:B0-----:R-:W2:Y:S01]  /*1a0f0*/  LDL.LU R0, [R1+0xdbc] ;  /* 0x000dbc0001007983 */ /* 0x001ea20000300800 */
[----:B------:R-:W-:Y:S02]  /*1a100*/  PRMT R23, RZ, 0x7610, R23 ;  /* 0x00007610ff177816 */ /* 0x000fe40000000017 */
[----:B------:R-:W-:Y:S01]  /*1a110*/  PRMT R21, RZ, 0x7610, R21 ;  /* 0x00007610ff157816 */ /* 0x000fe20000000015 */
[----:B------:R0:W-:Y:S01]  /*1a120*/  STL.S16 [R1+0x58], R25 ;  /* 0x0000581901007387 */ /* 0x0001e20000100600 */
[----:B------:R-:W-:-:S03]  /*1a130*/  PRMT R19, RZ, 0x7610, R19 ;  /* 0x00007610ff137816 */ /* 0x000fc60000000013 */
[----:B0-----:R-:W3:Y:S04]  /*1a140*/  LDL.LU R25, [R1+0x24c] ;  /* 0x00024c0001197983 */ /* 0x001ee80000300800 */
[----:B------:R0:W-:Y:S04]  /*1a150*/  STL.S16 [R1+0x1c], R23 ;  /* 0x00001c1701007387 */ /* 0x0001e80000100600 */
[----:B0-----:R-:W4:Y:S04]  /*1a160*/  LDL.LU R23, [R1+0x250] ;  /* 0x0002500001177983 */ /* 0x001f280000300800 */
[----:B------:R0:W-:Y:S04]  /*1a170*/  STL.S16 [R1+0x18], R21 ;  /* 0x0000181501007387 */ /* 0x0001e80000100600 */
[----:B0-----:R-:W4:Y:S04]  /*1a180*/  LDL.LU R21, [R1+0x254] ;  /* 0x0002540001157983 */ /* 0x001f280000300800 */
[----:B------:R0:W-:Y:S04]  /*1a190*/  STL.S16 [R1+0x274], R19 ;  /* 0x0002741301007387 */ /* 0x0001e80000100600 */
[----:B0-----:R-:W4:Y:S01]  /*1a1a0*/  LDL.LU R19, [R1+0x258] ;  /* 0x0002580001137983 */ /* 0x001f220000300800 */
[----:B--2---:R-:W-:-:S05]  /*1a1b0*/  PRMT R0, RZ, 0x7610, R0 ;  /* 0x00007610ff007816 */ /* 0x004fca0000000000 */
[----:B------:R0:W-:Y:S04]  /*1a1c0*/  STL.S16 [R1+0x270], R0 ;  /* 0x0002700001007387 */ /* 0x0001e80000100600 */
[----:B0-----:R-:W2:Y:S01]  /*1a1d0*/  LDL.LU R0, [R1+0xdb8] ;  /* 0x000db80001007983 */ /* 0x001ea20000300800 */
[----:B---3--:R-:W-:Y:S02]  /*1a1e0*/  PRMT R17, RZ, 0x7610, R17 ;  /* 0x00007610ff117816 */ /* 0x008fe40000000011 */
[----:B------:R-:W-:-:S03]  /*1a1f0*/  PRMT R15, RZ, 0x7610, R15 ;  /* 0x00007610ff0f7816 */ /* 0x000fc6000000000f */
[----:B------:R0:W-:Y:S01]  /*1a200*/  STL.S16 [R1+0x94], R17 ;  /* 0x0000941101007387 */ /* 0x0001e20000100600 */
[----:B------:R-:W-:Y:S02]  /*1a210*/  PRMT R33, RZ, 0x7610, R33 ;  /* 0x00007610ff217816 */ /* 0x000fe40000000021 */
[----:B------:R-:W-:Y:S01]  /*1a220*/  PRMT R32, RZ, 0x7610, R32 ;  /* 0x00007610ff207816 */ /* 0x000fe20000000020 */
[----:B0-----:R-:W3:Y:S04]  /*1a230*/  LDL.LU R17, [R1+0x25c] ;  /* 0x00025c0001117983 */ /* 0x001ee80000300800 */
[----:B------:R0:W-:Y:S01]  /*1a240*/  STL.S16 [R1+0x90], R15 ;  /* 0x0000900f01007387 */ /* 0x0001e20000100600 */
[----:B------:R-:W-:Y:S02]  /*1a250*/  PRMT R11, RZ, 0x7610, R11 ;  /* 0x00007610ff0b7816 */ /* 0x000fe4000000000b */
[----:B------:R-:W-:-:S02]  /*1a260*/  PRMT R13, RZ, 0x7610, R13 ;  /* 0x00007610ff0d7816 */ /* 0x000fc4000000000d */
[----:B----4-:R-:W-:Y:S01]  /*1a270*/  LOP3.LUT R31, R31, R30, RZ, 0x3c, !PT ;  /* 0x0000001e1f1f7212 */ /* 0x010fe200078e3cff */
[----:B0-----:R-:W4:Y:S01]  /*1a280*/  LDL.LU R15, [R1+0x260] ;  /* 0x00026000010f7983 */ /* 0x001f220000300800 */
[----:B------:R-:W-:Y:S02]  /*1a290*/  PRMT R9, RZ, 0x7610, R9 ;  /* 0x00007610ff097816 */ /* 0x000fe40000000009 */
[----:B------:R-:W-:Y:S01]  /*1a2a0*/  PRMT R3, RZ, 0x7610, R3 ;  /* 0x00007610ff037816 */ /* 0x000fe20000000003 */
[----:B------:R-:W-:Y:S01]  /*1a2b0*/  STL.S16 [R1+0x54], R33 ;  /* 0x0000542101007387 */ /* 0x000fe20000100600 */
[----:B------:R-:W-:-:S03]  /*1a2c0*/  LOP3.LUT R29, R29, R28, RZ, 0x3c, !PT ;  /* 0x0000001c1d1d7212 */ /* 0x000fc600078e3cff */
[----:B------:R-:W-:Y:S01]  /*1a2d0*/  STL.S16 [R1+0x50], R32 ;  /* 0x0000502001007387 */ /* 0x000fe20000100600 */
[----:B------:R-:W-:-:S03]  /*1a2e0*/  LOP3.LUT R30, R31, R30, RZ, 0x3c, !PT ;  /* 0x0000001e1f1e7212 */ /* 0x000fc600078e3cff */
[----:B------:R0:W-:Y:S01]  /*1a2f0*/  STL.S16 [R1+0x14], R11 ;  /* 0x0000140b01007387 */ /* 0x0001e20000100600 */
[----:B------:R-:W-:Y:S02]  /*1a300*/  LOP3.LUT R28, R29, R28, RZ, 0x3c, !PT ;  /* 0x0000001c1d1c7212 */ /* 0x000fe400078e3cff */
[----:B------:R-:W-:Y:S02]  /*1a310*/  PRMT R2, RZ, 0x7610, R2 ;  /* 0x00007610ff027816 */ /* 0x000fe40000000002 */
[----:B------:R-:W-:Y:S01]  /*1a320*/  LOP3.LUT R31, R31, R30, RZ, 0x3c, !PT ;  /* 0x0000001e1f1f7212 */ /* 0x000fe200078e3cff */
[----:B0-----:R-:W3:Y:S04]  /*1a330*/  LDL.LU R11, [R1+0x264] ;  /* 0x00026400010b7983 */ /* 0x001ee80000300800 */
[----:B------:R-:W-:Y:S04]  /*1a340*/  STL.S16 [R1+0x10], R13 ;  /* 0x0000100d01007387 */ /* 0x000fe80000100600 */
[----:B------:R-:W-:Y:S01]  /*1a350*/  STL.S16 [R1+0x26c], R9 ;  /* 0x00026c0901007387 */ /* 0x000fe20000100600 */
[----:B------:R-:W-:-:S03]  /*1a360*/  LOP3.LUT R29, R29, R28, RZ, 0x3c, !PT ;  /* 0x0000001c1d1d7212 */ /* 0x000fc600078e3cff */
[----:B------:R-:W-:Y:S01]  /*1a370*/  STL.S16 [R1+0x268], R3 ;  /* 0x0002680301007387 */ /* 0x000fe20000100600 */
[----:B------:R-:W-:Y:S02]  /*1a380*/  LOP3.LUT R27, R27, R26, RZ, 0x3c, !PT ;  /* 0x0000001a1b1b7212 */ /* 0x000fe400078e3cff */
[----:B------:R-:W-:Y:S02]  /*1a390*/  LOP3.LUT R25, R25, R24, RZ, 0x3c, !PT ;  /* 0x0000001819197212 */ /* 0x000fe400078e3cff */
[----:B------:R-:W-:Y:S02]  /*1a3a0*/  LOP3.LUT R23, R23, R22, RZ, 0x3c, !PT ;  /* 0x0000001617177212 */ /* 0x000fe400078e3cff */
[----:B------:R-:W-:Y:S02]  /*1a3b0*/  LOP3.LUT R21, R21, R20, RZ, 0x3c, !PT ;  /* 0x0000001415157212 */ /* 0x000fe400078e3cff */
[----:B------:R-:W-:Y:S02]  /*1a3c0*/  LOP3.LUT R26, R27, R26, RZ, 0x3c, !PT ;  /* 0x0000001a1b1a7212 */ /* 0x000fe400078e3cff */
[----:B------:R-:W-:-:S02]  /*1a3d0*/  LOP3.LUT R24, R25, R24, RZ, 0x3c, !PT ;  /* 0x0000001819187212 */ /* 0x000fc400078e3cff */
[----:B------:R-:W-:Y:S02]  /*1a3e0*/  LOP3.LUT R22, R23, R22, RZ, 0x3c, !PT ;  /* 0x0000001617167212 */ /* 0x000fe400078e3cff */
[----:B------:R-:W-:Y:S02]  /*1a3f0*/  LOP3.LUT R20, R21, R20, RZ, 0x3c, !PT ;  /* 0x0000001415147212 */ /* 0x000fe400078e3cff */
[----:B------:R-:W-:Y:S02]  /*1a400*/  LOP3.LUT R27, R27, R26, RZ, 0x3c, !PT ;  /* 0x0000001a1b1b7212 */ /* 0x000fe400078e3cff */
[----:B------:R-:W-:Y:S02]  /*1a410*/  LOP3.LUT R25, R25, R24, RZ, 0x3c, !PT ;  /* 0x0000001819197212 */ /* 0x000fe400078e3cff */
[----:B------:R-:W-:Y:S02]  /*1a420*/  LOP3.LUT R23, R23, R22, RZ, 0x3c, !PT ;  /* 0x0000001617177212 */ /* 0x000fe400078e3cff */
[----:B------:R-:W-:-:S02]  /*1a430*/  LOP3.LUT R21, R21, R20, RZ, 0x3c, !PT ;  /* 0x0000001415157212 */ /* 0x000fc400078e3cff */
[----:B--2---:R-:W-:-:S05]  /*1a440*/  PRMT R0, RZ, 0x7610, R0 ;  /* 0x00007610ff007816 */ /* 0x004fca0000000000 */
[----:B------:R0:W-:Y:S04]  /*1a450*/  STL [R1+0xc88], R0 ;  /* 0x000c880001007387 */ /* 0x0001e80000100800 */
[----:B------:R-:W-:Y:S01]  /*1a460*/  STL.S16 [R1+0x8c], R2 ;  /* 0x00008c0201007387 */ /* 0x000fe20000100600 */
[----:B0-----:R-:W-:-:S03]  /*1a470*/  PRMT R0, RZ, 0x7610, R0 ;  /* 0x00007610ff007816 */ /* 0x001fc60000000000 */
[----:B------:R-:W-:Y:S04]  /*1a480*/  STL.64 [R1+0xb10], R30 ;  /* 0x000b101e01007387 */ /* 0x000fe80000100a00 */
[----:B------:R-:W-:Y:S04]  /*1a490*/  STL.S16 [R1+0x4c], R0 ;  /* 0x00004c0001007387 */ /* 0x000fe80000100600 */
[----:B------:R-:W-:Y:S04]  /*1a4a0*/  STL.64 [R1+0xb18], R28 ;  /* 0x000b181c01007387 */ /* 0x000fe80000100a00 */
[----:B------:R-:W2:Y:S04]  /*1a4b0*/  LDL.LU R13, [R1+0x300] ;  /* 0x00030000010d7983 */ /* 0x000ea80000300800 */
[----:B------:R-:W2:Y:S04]  /*1a4c0*/  LDL.LU R9, [R1+0x304] ;  /* 0x0003040001097983 */ /* 0x000ea80000300800 */
[----:B------:R-:W-:Y:S04]  /*1a4d0*/  STL.64 [R1+0xb48], R26 ;  /* 0x000b481a01007387 */ /* 0x000fe80000100a00 */
[----:B------:R-:W-:Y:S04]  /*1a4e0*/  STL.64 [R1+0xb50], R24 ;  /* 0x000b501801007387 */ /* 0x000fe80000100a00 */
[----:B------:R-:W-:Y:S04]  /*1a4f0*/  STL.64 [R1+0xb68], R22 ;  /* 0x000b681601007387 */ /* 0x000fe80000100a00 */
[----:B------:R-:W-:Y:S04]  /*1a500*/  STL.64 [R1+0xb70], R20 ;  /* 0x000b701401007387 */ /* 0x000fe80000100a00 */
[----:B------:R-:W2:Y:S01]  /*1a510*/  LDL.LU R33, [R1+0x98] ;  /* 0x0000980001217983 */ /* 0x000ea20000300800 */
[----:B------:R-:W-:-:S02]  /*1a520*/  LOP3.LUT R19, R19, R18, RZ, 0x3c, !PT ;  /* 0x0000001213137212 */ /* 0x000fc400078e3cff */
[----:B---3--:R-:W-:Y:S02]  /*1a530*/  LOP3.LUT R17, R17, R16, RZ, 0x3c, !PT ;  /* 0x0000001011117212 */ /* 0x008fe400078e3cff */
[----:B------:R-:W-:Y:S02]  /*1a540*/  LOP3.LUT R18, R19, R18, RZ, 0x3c, !PT ;  /* 0x0000001213127212 */ /* 0x000fe400078e3cff */
[----:B------:R-:W-:Y:S02]  /*1a550*/  LOP3.LUT R16, R17, R16, RZ, 0x3c, !PT ;  /* 0x0000001011107212 */ /* 0x000fe400078e3cff */
[----:B----4-:R-:W-:Y:S02]  /*1a560*/  LOP3.LUT R15, R15, R14, RZ, 0x3c, !PT ;  /* 0x0000000e0f0f7212 */ /* 0x010fe400078e3cff */
[----:B------:R-:W-:Y:S02]  /*1a570*/  LOP3.LUT R19, R19, R18, RZ, 0x3c, !PT ;  /* 0x0000001213137212 */ /* 0x000fe400078e3cff */
[----:B------:R-:W-:-:S02]  /*1a580*/  LOP3.LUT R17, R17, R16, RZ, 0x3c, !PT ;  /* 0x0000001011117212 */ /* 0x000fc400078e3cff */
[C---:B------:R-:W-:Y:S01]  /*1a590*/  LOP3.LUT R14, R15.reuse, R14, RZ, 0x3c, !PT ;  /* 0x0000000e0f0e7212 */ /* 0x040fe200078e3cff */
[----:B------:R-:W-:Y:S03]  /*1a5a0*/  STL.64 [R1+0xb98], R18 ;  /* 0x000b981201007387 */ /* 0x000fe60000100a00 */
[----:B------:R-:W-:Y:S01]  /*1a5b0*/  LOP3.LUT R15, R15, R14, RZ, 0x3c, !PT ;  /* 0x0000000e0f0f7212 */ /* 0x000fe200078e3cff */
[----:B------:R-:W-:Y:S04]  /*1a5c0*/  STL [R1+0xba0], R17 ;  /* 0x000ba01101007387 */ /* 0x000fe80000100800 */
[----:B------:R0:W-:Y:S01]  /*1a5d0*/  STL.64 [R1+0xbb8], R16 ;  /* 0x000bb81001007387 */ /* 0x0001e20000100a00 */
[----:B------:R-:W-:-:S03]  /*1a5e0*/  LOP3.LUT R11, R11, R10, RZ, 0x3c, !PT ;  /* 0x0000000a0b0b7212 */ /* 0x000fc600078e3cff */
[----:B0-----:R-:W3:Y:S04]  /*1a5f0*/  LDL.LU R17, [R1+0xa0] ;  /* 0x0000a00001117983 */ /* 0x001ee80000300800 */
[----:B------:R-:W-:Y:S04]  /*1a600*/  STL [R1+0xbf8], R14 ;  /* 0x000bf80e01007387 */ /* 0x000fe80000100800 */
[----:B------:R-:W-:Y:S04]  /*1a610*/  STL [R1+0xbf4], R15 ;  /* 0x000bf40f01007387 */ /* 0x000fe80000100800 */
[----:B------:R-:W-:Y:S04]  /*1a620*/  STL.64 [R1+0xc20], R14 ;  /* 0x000c200e01007387 */ /* 0x000fe80000100a00 */
[----:B------:R-:W4:Y:S04]  /*1a630*/  LDL.LU R18, [R1+0xa8] ;  /* 0x0000a80001127983 */ /* 0x000f280000300800 */
[----:B------:R-:W4:Y:S04]  /*1a640*/  LDL.LU R30, [R1+0xc8] ;  /* 0x0000c800011e7983 */ /* 0x000f280000300800 */
[----:B------:R-:W4:Y:S04]  /*1a650*/  LDL.LU R31, [R1+0xb0] ;  /* 0x0000b000011f7983 */ /* 0x000f280000300800 */
[----:B------:R-:W4:Y:S04]  /*1a660*/  LDL.LU R28, [R1] ;  /* 0x00000000011c7983 */ /* 0x000f280000300800 */
[----:B------:R-:W4:Y:S04]  /*1a670*/  LDL.LU R29, [R1+0xd0] ;  /* 0x0000d000011d7983 */ /* 0x000f280000300800 */
[----:B------:R-:W4:Y:S01]  /*1a680*/  LDL.LU R2, [R1+0x4] ;  /* 0x0000040001027983 */ /* 0x000f220000300800 */
[----:B------:R-:W-:-:S03]  /*1a690*/  LOP3.LUT R10, R11, R10, RZ, 0x3c, !PT ;  /* 0x0000000a0b0a7212 */ /* 0x000fc600078e3cff */
[----:B------:R-:W4:Y:S01]  /*1a6a0*/  LDL.LU R3, [R1+0xd8] ;  /* 0x0000d80001037983 */ /* 0x000f220000300800 */
[----:B------:R-:W-:-:S03]  /*1a6b0*/  LOP3.LUT R11, R11, R10, RZ, 0x3c, !PT ;  /* 0x0000000a0b0b7212 */ /* 0x000fc600078e3cff */
[----:B------:R-:W4:Y:S04]  /*1a6c0*/  LDL.LU R19, [R1+0x8] ;  /* 0x0000080001137983 */ /* 0x000f280000300800 */
[----:B------:R-:W4:Y:S04]  /*1a6d0*/  LDL.LU R20, [R1+0xe0] ;  /* 0x0000e00001147983 */ /* 0x000f280000300800 */
[----:B------:R-:W-:Y:S01]  /*1a6e0*/  STL.64 [R1+0xc00], R10 ;  /* 0x000c000a01007387 */ /* 0x000fe20000100a00 */
[----:B--2---:R-:W-:-:S04]  /*1a6f0*/  LOP3.LUT R13, R13, R12, RZ, 0x3c, !PT ;  /* 0x0000000c0d0d7212 */ /* 0x004fc800078e3cff */
[----:B------:R-:W-:-:S04]  /*1a700*/  LOP3.LUT R12, R13, R12, RZ, 0x3c, !PT ;  /* 0x0000000c0d0c7212 */ /* 0x000fc800078e3cff */
[----:B------:R-:W-:Y:S02]  /*1a710*/  LOP3.LUT R13, R13, R12, RZ, 0x3c, !PT ;  /* 0x0000000c0d0d7212 */ /* 0x000fe400078e3cff */
[----:B------:R-:W-:-:S03]  /*1a720*/  LOP3.LUT R9, R9, R8, RZ, 0x3c, !PT ;  /* 0x0000000809097212 */ /* 0x000fc600078e3cff */
[----:B------:R-:W-:Y:S04]  /*1a730*/  STL.64 [R1+0xc60], R12 ;  /* 0x000c600c01007387 */ /* 0x000fe80000100a00 */
[----:B------:R-:W2:Y:S04]  /*1a740*/  LDL.LU R21, [R1+0xc] ;  /* 0x00000c0001157983 */ /* 0x000ea80000300800 */
[----:B------:R-:W2:Y:S01]  /*1a750*/  LDL.LU R22, [R1+0xe8] ;  /* 0x0000e80001167983 */ /* 0x000ea20000300800 */
[----:B------:R-:W-:-:S03]  /*1a760*/  LOP3.LUT R8, R9, R8, RZ, 0x3c, !PT ;  /* 0x0000000809087212 */ /* 0x000fc600078e3cff */
[----:B------:R-:W2:Y:S01]  /*1a770*/  LDL.LU R23, [R1+0x20] ;  /* 0x0000200001177983 */ /* 0x000ea20000300800 */
[----:B------:R-:W-:-:S03]  /*1a780*/  LOP3.LUT R9, R9, R8, RZ, 0x3c, !PT ;  /* 0x0000000809097212 */ /* 0x000fc600078e3cff */
[----:B------:R-:W2:Y:S04]  /*1a790*/  LDL.LU R24, [R1+0xf0] ;  /* 0x0000f00001187983 */ /* 0x000ea80000300800 */
[----:B------:R-:W2:Y:S04]  /*1a7a0*/  LDL.LU R25, [R1+0x24] ;  /* 0x0000240001197983 */ /* 0x000ea80000300800 */
[----:B------:R-:W2:Y:S04]  /*1a7b0*/  LDL.LU R26, [R1+0xf8] ;  /* 0x0000f800011a7983 */ /* 0x000ea80000300800 */
[----:B------:R0:W-:Y:S04]  /*1a7c0*/  STL [R1+0xc98], R8 ;  /* 0x000c980801007387 */ /* 0x0001e80000100800 */
[----:B------:R1:W-:Y:S04]  /*1a7d0*/  STL [R1+0xc68], R9 ;  /* 0x000c680901007387 */ /* 0x0003e80000100800 */
[----:B------:R-:W2:Y:S04]  /*1a7e0*/  LDL.LU R27, [R1+0x28] ;  /* 0x00002800011b7983 */ /* 0x000ea80000300800 */
[----:B------:R-:W2:Y:S01]  /*1a7f0*/  LDL.LU R0, [R1+0x100] ;  /* 0x0001000001007983 */ /* 0x000ea20000300800 */
[----:B0-----:R-:W-:-:S02]  /*1a800*/  IMAD.MOV.U32 R8, RZ, RZ, R33 ;  /* 0x000000ffff087224 */ /* 0x001fc400078e0021 */
[----:B-1----:R-:W-:-:S05]  /*1a810*/  IMAD.MOV.U32 R9, RZ, RZ, R6 ;  /* 0x000000ffff097224 */ /* 0x002fca00078e0006 */
[----:B------:R3:W-:Y:S04]  /*1a820*/  STL.64 [R1+0x98], R8 ;  /* 0x0000980801007387 */ /* 0x0007e80000100a00 */
[----:B------:R-:W2:Y:S04]  /*1a830*/  LDL.LU R32, [R1+0x30] ;  /* 0x0000300001207983 */ /* 0x000ea80000300800 */
[----:B------:R-:W2:Y:S04]  /*1a840*/  LDL.LU R33, [R1+0x108] ;  /* 0x0001080001217983 */ /* 0x000ea80000300800 */
[----:B------:R-:W-:Y:S01]  /*1a850*/  STL [R1+0xbc0], R6 ;  /* 0x000bc00601007387 */ /* 0x000fe20000100800 */
[----:B---3--:R-:W-:-:S02]  /*1a860*/  IMAD.MOV.U32 R8, RZ, RZ, R17 ;  /* 0x000000ffff087224 */ /* 0x008fc400078e0011 */
[----:B------:R-:W-:Y:S01]  /*1a870*/  IMAD.MOV.U32 R9, RZ, RZ, R7 ;  /* 0x000000ffff097224 */ /* 0x000fe200078e0007 */
[----:B------:R-:W-:Y:S04]  /*1a880*/  STL [R1+0xc08], R6 ;  /* 0x000c080601007387 */ /* 0x000fe80000100800 */
[----:B------:R-:W-:Y:S04]  /*1a890*/  STL [R1+0xc28], R6 ;  /* 0x000c280601007387 */ /* 0x000fe80000100800 */
[----:B------:R-:W-:Y:S04]  /*1a8a0*/  STL [R1+0xbd0], R7 ;  /* 0x000bd00701007387 */ /* 0x000fe80000100800 */
[----:B------:R-:W-:Y:S04]  /*1a8b0*/  STL [R1+0xc38], R7 ;  /* 0x000c380701007387 */ /* 0x000fe80000100800 */
[----:B------:R0:W-:Y:S04]  /*1a8c0*/  STL.64 [R1+0xa0], R8 ;  /* 0x0000a00801007387 */ /* 0x0001e80000100a00 */
[----:B------:R1:W-:Y:S01]  /*1a8d0*/  STL.64 [R1+0xc70], R6 ;  /* 0x000c700601007387 */ /* 0x0003e20000100a00 */
[----:B----4-:R-:W-:-:S03]  /*1a8e0*/  LOP3.LUT R3, R3, R2, RZ, 0x3c, !PT ;  /* 0x0000000203037212 */ /* 0x010fc600078e3cff */
[----:B------:R-:W-:Y:S01]  /*1a8f0*/  STL.64 [R1+0xb60], R34 ;  /* 0x000b602201007387 */ /* 0x000fe20000100a00 */
[----:B0-----:R-:W-:Y:S02]  /*1a900*/  IMAD.MOV.U32 R8, RZ, RZ, R18 ;  /* 0x000000ffff087224 */ /* 0x001fe400078e0012 */
[----:B------:R-:W-:Y:S02]  /*1a910*/  IMAD.MOV.U32 R9, RZ, RZ, R35 ;  /* 0x000000ffff097224 */ /* 0x000fe400078e0023 */
[----:B-1----:R-:W-:Y:S02]  /*1a920*/  IMAD.MOV.U32 R6, RZ, RZ, R30 ;  /* 0x000000ffff067224 */ /* 0x002fe400078e001e */
[----:B------:R-:W-:Y:S01]  /*1a930*/  IMAD.MOV.U32 R7, RZ, RZ, R36 ;  /* 0x000000ffff077224 */ /* 0x000fe200078e0024 */
[----:B------:R-:W-:Y:S01]  /*1a940*/  STL.64 [R1+0xa8], R8 ;  /* 0x0000a80801007387 */ /* 0x000fe20000100a00 */
[----:B------:R-:W-:Y:S01]  /*1a950*/  IMAD.MOV.U32 R30, RZ, RZ, R31 ;  /* 0x000000ffff1e7224 */ /* 0x000fe200078e001f */
[----:B------:R-:W-:Y:S01]  /*1a960*/  LOP3.LUT R2, R3, R2, RZ, 0x3c, !PT ;  /* 0x0000000203027212 */ /* 0x000fe200078e3cff */
[----:B------:R-:W-:Y:S01]  /*1a970*/  IMAD.MOV.U32 R31, RZ, RZ, R37 ;  /* 0x000000ffff1f7224 */ /* 0x000fe200078e0025 */
[----:B------:R-:W-:Y:S01]  /*1a980*/  STL.64 [R1+0xb30], R36 ;  /* 0x000b302401007387 */ /* 0x000fe20000100a00 */
[----:B------:R-:W-:-:S03]  /*1a990*/  LOP3.LUT R29, R29, R28, RZ, 0x3c, !PT ;  /* 0x0000001c1d1d7212 */ /* 0x000fc600078e3cff */
[----:B------:R0:W-:Y:S01]  /*1a9a0*/  STL.64 [R1+0xc8], R6 ;  /* 0x0000c80601007387 */ /* 0x0001e20000100a00 */
[----:B------:R-:W-:Y:S02]  /*1a9b0*/  LOP3.LUT R3, R3, R2, RZ, 0x3c, !PT ;  /* 0x0000000203037212 */ /* 0x000fe400078e3cff */
[C---:B------:R-:W-:Y:S01]  /*1a9c0*/  LOP3.LUT R28, R29.reuse, R28, RZ, 0x3c, !PT ;  /* 0x0000001c1d1c7212 */ /* 0x040fe200078e3cff */
[----:B------:R-:W-:Y:S04]  /*1a9d0*/  STL.64 [R1+0xb0], R30 ;  /* 0x0000b01e01007387 */ /* 0x000fe80000100a00 */
[----:B------:R-:W-:Y:S01]  /*1a9e0*/  STL.64 [R1+0xb20], R30 ;  /* 0x000b201e01007387 */ /* 0x000fe20000100a00 */
[----:B0-----:R-:W-:Y:S02]  /*1a9f0*/  IMAD.MOV.U32 R6, RZ, RZ, R20 ;  /* 0x000000ffff067224 */ /* 0x001fe400078e0014 */
[----:B------:R-:W-:Y:S01]  /*1aa00*/  IMAD.MOV.U32 R7, RZ, RZ, R19 ;  /* 0x000000ffff077224 */ /* 0x000fe200078e0013 */
[----:B------:R-:W-:-:S04]  /*1aa10*/  LOP3.LUT R29, R29, R28, RZ, 0x3c, !PT ;  /* 0x0000001c1d1d7212 */ /* 0x000fc800078e3cff */
[----:B------:R-:W-:Y:S04]  /*1aa20*/  STL.64 [R1+0xe0], R6 ;  /* 0x0000e00601007387 */ /* 0x000fe80000100a00 */
[----:B------:R-:W-:Y:S04]  /*1aa30*/  STL.64 [R1+0xd8], R2 ;  /* 0x0000d80201007387 */ /* 0x000fe80000100a00 */
[----:B------:R2:W-:Y:S04]  /*1aa40*/  STL.64 [R1+0xb58], R2 ;  /* 0x000b580201007387 */ /* 0x0005e80000100a00 */
[----:B------:R-:W-:Y:S04]  /*1aa50*/  STL.64 [R1+0xd0], R28 ;  /* 0x0000d01c01007387 */ /* 0x000fe80000100a00 */
[----:B------:R-:W-:Y:S01]  /*1aa60*/  STL.64 [R1+0xb38], R28 ;  /* 0x000b381c01007387 */ /* 0x000fe20000100a00 */
[----:B--2---:R-:W-:-:S02]  /*1aa70*/  IMAD.MOV.U32 R3, RZ, RZ, R21 ;  /* 0x000000ffff037224 */ /* 0x004fc400078e0015 */
[----:B------:R-:W-:-:S05]  /*1aa80*/  IMAD.MOV.U32 R2, RZ, RZ, R22 ;  /* 0x000000ffff027224 */ /* 0x000fca00078e0016 */
[----:B------:R0:W-:Y:S04]  /*1aa90*/  STL.64 [R1+0xe8], R2 ;  /* 0x0000e80201007387 */ /* 0x0001e80000100a00 */
[----:B0-----:R-:W2:Y:S04]  /*1aaa0*/  LDL.LU R3, [R1+0x34] ;  /* 0x0000340001037983 */ /* 0x001ea80000300800 */
[----:B------:R-:W3:Y:S04]  /*1aab0*/  LDL.LU R30, [R1+0x110] ;  /* 0x00011000011e7983 */ /* 0x000ee80000300800 */
[----:B------:R-:W4:Y:S04]  /*1aac0*/  LDL.LU R12, [R1+0x38] ;  /* 0x00003800010c7983 */ /* 0x000f280000300800 */
[----:B------:R-:W4:Y:S04]  /*1aad0*/  LDL.LU R13, [R1+0x118] ;  /* 0x00011800010d7983 */ /* 0x000f280000300800 */
[----:B------:R-:W4:Y:S04]  /*1aae0*/  LDL.LU R6, [R1+0x3c] ;  /* 0x00003c0001067983 */ /* 0x000f280000300800 */
[----:B------:R-:W4:Y:S04]  /*1aaf0*/  LDL.LU R7, [R1+0x120] ;  /* 0x0001200001077983 */ /* 0x000f280000300800 */
[----:B------:R-:W4:Y:S01]  /*1ab00*/  LDL.LU R34, [R1+0x40] ;  /* 0x0000400001227983 */ /* 0x000f220000300800 */
[----:B------:R-:W-:-:S03]  /*1ab10*/  IMAD.MOV.U32 R8, RZ, RZ, R0 ;  /* 0x000000ffff087224 */ /* 0x000fc600078e0000 */
[----:B------:R-:W4:Y:S01]  /*1ab20*/  LDL.LU R35, [R1+0x128] ;  /* 0x0001280001237983 */ /* 0x000f220000300800 */
[----:B------:R-:W-:-:S03]  /*1ab30*/  IMAD.MOV.U32 R9, RZ, RZ, R27 ;  /* 0x000000ffff097224 */ /* 0x000fc600078e001b */
[----:B------:R-:W4:Y:S04]  /*1ab40*/  LDL.LU R31, [R1+0x44] ;  /* 0x00004400011f7983 */ /* 0x000f280000300800 */
[----:B------:R0:W-:Y:S04]  /*1ab50*/  STL.64 [R1+0x100], R8 ;  /* 0x0001000801007387 */ /* 0x0001e80000100a00 */
[----:B------:R-:W4:Y:S04]  /*1ab60*/  LDL.LU R36, [R1+0x130] ;  /* 0x0001300001247983 */ /* 0x000f280000300800 */
[----:B------:R-:W4:Y:S04]  /*1ab70*/  LDL.LU R37, [R1+0x48] ;  /* 0x0000480001257983 */ /* 0x000f280000300800 */
[----:B0-----:R-:W4:Y:S01]  /*1ab80*/  LDL.LU R9, [R1+0x138] ;  /* 0x0001380001097983 */ /* 0x001f220000300800 */
[----:B------:R-:W-:-:S03]  /*1ab90*/  IMAD.MOV.U32 R18, RZ, RZ, R26 ;  /* 0x000000ffff127224 */ /* 0x000fc600078e001a */
[----:B------:R-:W4:Y:S04]  /*1aba0*/  LDL.LU R8, [R1+0x60] ;  /* 0x0000600001087983 */ /* 0x000f280000300800 */
[----:B------:R-:W4:Y:S01]  /*1abb0*/  LDL.LU R14, [R1+0x140] ;  /* 0x00014000010e7983 */ /* 0x000f220000300800 */
[----:B------:R-:W-:-:S03]  /*1abc0*/  IMAD.MOV.U32 R22, RZ, RZ, R24 ;  /* 0x000000ffff167224 */ /* 0x000fc600078e0018 */
[----:B------:R-:W4:Y:S01]  /*1abd0*/  LDL.LU R15, [R1+0x64] ;  /* 0x00006400010f7983 */ /* 0x000f220000300800 */
[----:B------:R-:W-:-:S03]  /*1abe0*/  IMAD.MOV.U32 R19, RZ, RZ, R25 ;  /* 0x000000ffff137224 */ /* 0x000fc600078e0019 */
        /* <DEDUP_REMOVED lines=12> */
[----:B------:R-:W4:Y:S04]  /*1acb0*/  LDL.LU R33, [R1+0x170] ;  /* 0x0001700001217983 */ /* 0x000f280000300800 */
[----:B------:R-:W-:Y:S04]  /*1acc0*/  STL.64 [R1+0xf0], R22 ;  /* 0x0000f01601007387 */ /* 0x000fe80000100a00 */
[----:B------:R-:W-:Y:S04]  /*1acd0*/  STL.64 [R1+0xf8], R18 ;  /* 0x0000f81201007387 */ /* 0x000fe80000100a00 */
[----:B------:R-:W-:Y:S04]  /*1ace0*/  STL.64 [R1+0xba8], R18 ;  /* 0x000ba81201007387 */ /* 0x000fe80000100a00 */
[----:B------:R-:W-:Y:S04]  /*1acf0*/  STL.64 [R1+0xc80], R18 ;  /* 0x000c801201007387 */ /* 0x000fe80000100a00 */
[----:B------:R-:W-:Y:S04]  /*1ad00*/  STL.64 [R1+0x108], R10 ;  /* 0x0001080a01007387 */ /* 0x000fe80000100a00 */
[----:B------:R2:W-:Y:S04]  /*1ad10*/  STL.64 [R1+0xc10], R10 ;  /* 0x000c100a01007387 */ /* 0x0005e80000100a00 */
[----:B------:R-:W-:Y:S01]  /*1ad20*/  STL.64 [R1+0xb78], R22 ;  /* 0x000b781601007387 */ /* 0x000fe20000100a00 */
[----:B--2---:R-:W-:-:S02]  /*1ad30*/  IMAD.MOV.U32 R11, RZ, RZ, R3 ;  /* 0x000000ffff0b7224 */ /* 0x004fc400078e0003 */
[----:B---3--:R-:W-:Y:S01]  /*1ad40*/  IMAD.MOV.U32 R10, RZ, RZ, R30 ;  /* 0x000000ffff0a7224 */ /* 0x008fe200078e001e */
[----:B----4-:R-:W-:-:S04]  /*1ad50*/  LOP3.LUT R13, R13, R12, RZ, 0x3c, !PT ;  /* 0x0000000c0d0d7212 */ /* 0x010fc800078e3cff */
[----:B------:R-:W-:Y:S02]  /*1ad60*/  LOP3.LUT R12, R13, R12, RZ, 0x3c, !PT ;  /* 0x0000000c0d0c7212 */ /* 0x000fe400078e3cff */
[----:B------:R-:W-:Y:S01]  /*1ad70*/  LOP3.LUT R7, R7, R6, RZ, 0x3c, !PT ;  /* 0x0000000607077212 */ /* 0x000fe200078e3cff */
[----:B------:R-:W-:Y:S02]  /*1ad80*/  IMAD.MOV.U32 R3, RZ, RZ, R34 ;  /* 0x000000ffff037224 */ /* 0x000fe400078e0022 */
[----:B------:R-:W2:Y:S01]  /*1ad90*/  LDL.LU R34, [R1+0x80] ;  /* 0x0000800001227983 */ /* 0x000ea20000300800 */
[----:B------:R-:W-:-:S03]  /*1ada0*/  IMAD.MOV.U32 R2, RZ, RZ, R35 ;  /* 0x000000ffff027224 */ /* 0x000fc600078e0023 */
[----:B------:R-:W3:Y:S01]  /*1adb0*/  LDL.LU R35, [R1+0x178] ;  /* 0x0001780001237983 */ /* 0x000ee20000300800 */
[----:B------:R-:W-:Y:S02]  /*1adc0*/  LOP3.LUT R6, R7, R6, RZ, 0x3c, !PT ;  /* 0x0000000607067212 */ /* 0x000fe400078e3cff */
[----:B------:R-:W-:Y:S01]  /*1add0*/  LOP3.LUT R13, R13, R12, RZ, 0x3c, !PT ;  /* 0x0000000c0d0d7212 */ /* 0x000fe200078e3cff */
[----:B------:R0:W-:Y:S01]  /*1ade0*/  STL.64 [R1+0x128], R2 ;  /* 0x0001280201007387 */ /* 0x0001e20000100a00 */
[----:B------:R-:W-:-:S03]  /*1adf0*/  LOP3.LUT R7, R7, R6, RZ, 0x3c, !PT ;  /* 0x0000000607077212 */ /* 0x000fc600078e3cff */
[----:B------:R-:W-:Y:S04]  /*1ae00*/  STL.64 [R1+0x110], R10 ;  /* 0x0001100a01007387 */ /* 0x000fe80000100a00 */
[----:B------:R-:W-:Y:S04]  /*1ae10*/  STL.64 [R1+0x118], R12 ;  /* 0x0001180c01007387 */ /* 0x000fe80000100a00 */
[----:B------:R-:W-:Y:S04]  /*1ae20*/  STL.64 [R1+0xc90], R12 ;  /* 0x000c900c01007387 */ /* 0x000fe80000100a00 */
[----:B------:R-:W-:Y:S04]  /*1ae30*/  STL.64 [R1+0x120], R6 ;  /* 0x0001200601007387 */ /* 0x000fe80000100a00 */
[----:B------:R1:W-:Y:S01]  /*1ae40*/  STL.64 [R1+0xca0], R6 ;  /* 0x000ca00601007387 */ /* 0x0003e20000100a00 */
[----:B0-----:R-:W-:-:S03]  /*1ae50*/  IMAD.MOV.U32 R3, RZ, RZ, R8 ;  /* 0x000000ffff037224 */ /* 0x001fc600078e0008 */
[----:B------:R0:W-:Y:S01]  /*1ae60*/  STL.64 [R1+0xc30], R10 ;  /* 0x000c300a01007387 */ /* 0x0001e20000100a00 */
[----:B------:R-:W-:Y:S02]  /*1ae70*/  IMAD.MOV.U32 R2, RZ, RZ, R14 ;  /* 0x000000ffff027224 */ /* 0x000fe400078e000e */
[----:B------:R-:W-:Y:S02]  /*1ae80*/  IMAD.MOV.U32 R30, RZ, RZ, R16 ;  /* 0x000000ffff1e7224 */ /* 0x000fe400078e0010 */
[----:B-1----:R-:W-:Y:S02]  /*1ae90*/  IMAD.MOV.U32 R6, RZ, RZ, R9 ;  /* 0x000000ffff067224 */ /* 0x002fe400078e0009 */
[----:B------:R-:W-:Y:S02]  /*1aea0*/  IMAD.MOV.U32 R7, RZ, RZ, R37 ;  /* 0x000000ffff077224 */ /* 0x000fe400078e0025 */
[----:B0-----:R-:W-:Y:S01]  /*1aeb0*/  IMAD.MOV.U32 R10, RZ, RZ, R36 ;  /* 0x000000ffff0a7224 */ /* 0x001fe200078e0024 */
[----:B------:R-:W-:Y:S01]  /*1aec0*/  LOP3.LUT R27, R27, R26, RZ, 0x3c, !PT ;  /* 0x0000001a1b1b7212 */ /* 0x000fe200078e3cff */
[----:B------:R-:W-:-:S02]  /*1aed0*/  IMAD.MOV.U32 R11, RZ, RZ, R31 ;  /* 0x000000ffff0b7224 */ /* 0x000fc400078e001f */
[----:B------:R-:W-:Y:S01]  /*1aee0*/  IMAD.MOV.U32 R31, RZ, RZ, R15 ;  /* 0x000000ffff1f7224 */ /* 0x000fe200078e000f */
[----:B------:R-:W-:Y:S02]  /*1aef0*/  LOP3.LUT R26, R27, R26, RZ, 0x3c, !PT ;  /* 0x0000001a1b1a7212 */ /* 0x000fe400078e3cff */
[----:B------:R-:W-:Y:S01]  /*1af00*/  LOP3.LUT R25, R25, R24, RZ, 0x3c, !PT ;  /* 0x0000001819197212 */ /* 0x000fe200078e3cff */
[----:B------:R-:W-:Y:S01]  /*1af10*/  STL.64 [R1+0x130], R10 ;  /* 0x0001300a01007387 */ /* 0x000fe20000100a00 */
[----:B------:R-:W-:Y:S02]  /*1af20*/  LOP3.LUT R27, R27, R26, RZ, 0x3c, !PT ;  /* 0x0000001a1b1b7212 */ /* 0x000fe400078e3cff */
[C---:B------:R-:W-:Y:S01]  /*1af30*/  LOP3.LUT R24, R25.reuse, R24, RZ, 0x3c, !PT ;  /* 0x0000001819187212 */ /* 0x040fe200078e3cff */
[----:B------:R-:W-:Y:S04]  /*1af40*/  STL.64 [R1+0x138], R6 ;  /* 0x0001380601007387 */ /* 0x000fe80000100a00 */
[----:B------:R-:W-:Y:S01]  /*1af50*/  STL.64 [R1+0x140], R2 ;  /* 0x0001400201007387 */ /* 0x000fe20000100a00 */
[----:B------:R-:W-:-:S03]  /*1af60*/  LOP3.LUT R25, R25, R24, RZ, 0x3c, !PT ;  /* 0x0000001819197212 */ /* 0x000fc600078e3cff */
[----:B------:R-:W-:Y:S04]  /*1af70*/  STL.64 [R1+0xb8], R30 ;  /* 0x0000b81e01007387 */ /* 0x000fe80000100a00 */
[----:B------:R-:W-:Y:S04]  /*1af80*/  STL.64 [R1+0xb88], R30 ;  /* 0x000b881e01007387 */ /* 0x000fe80000100a00 */
[----:B------:R-:W-:Y:S04]  /*1af90*/  STL.64 [R1+0x148], R4 ;  /* 0x0001480401007387 */ /* 0x000fe80000100a00 */
[----:B------:R-:W-:Y:S04]  /*1afa0*/  STL.64 [R1+0xbc8], R4 ;  /* 0x000bc80401007387 */ /* 0x000fe80000100a00 */
[----:B------:R-:W-:Y:S04]  /*1afb0*/  STL.64 [R1+0x150], R26 ;  /* 0x0001501a01007387 */ /* 0x000fe80000100a00 */
[----:B------:R-:W-:Y:S04]  /*1afc0*/  STL.64 [R1+0xbd8], R26 ;  /* 0x000bd81a01007387 */ /* 0x000fe80000100a00 */
[----:B------:R-:W-:Y:S04]  /*1afd0*/  STL.64 [R1+0x158], R24 ;  /* 0x0001581801007387 */ /* 0x000fe80000100a00 */
[----:B------:R-:W-:Y:S04]  /*1afe0*/  STL [R1+0xbe0], R25 ;  /* 0x000be01901007387 */ /* 0x000fe80000100800 */
[----:B------:R0:W-:Y:S04]  /*1aff0*/  STL.64 [R1+0xc40], R24 ;  /* 0x000c401801007387 */ /* 0x0001e80000100a00 */
[----:B------:R-:W4:Y:S01]  /*1b000*/  LDL.LU R14, [R1+0x84] ;  /* 0x00008400010e7983 */ /* 0x000f220000300800 */
[----:B------:R-:W-:-:S03]  /*1b010*/  IMAD.MOV.U32 R22, RZ, RZ, R0 ;  /* 0x000000ffff167224 */ /* 0x000fc600078e0000 */
[----:B------:R-:W4:Y:S01]  /*1b020*/  LDL.LU R15, [R1+0x180] ;  /* 0x00018000010f7983 */ /* 0x000f220000300800 */
[----:B------:R-:W-:-:S03]  /*1b030*/  IMAD.MOV.U32 R23, RZ, RZ, R17 ;  /* 0x000000ffff177224 */ /* 0x000fc600078e0011 */
[----:B------:R-:W4:Y:S01]  /*1b040*/  LDL.LU R19, [R1+0x188] ;  /* 0x0001880001137983 */ /* 0x000f220000300800 */
[----:B------:R-:W-:-:S03]  /*1b050*/  IMAD.MOV.U32 R17, RZ, RZ, R32 ;  /* 0x000000ffff117224 */ /* 0x000fc600078e0020 */
[----:B------:R-:W4:Y:S01]  /*1b060*/  LDL.LU R9, [R1+0x758] ;  /* 0x0007580001097983 */ /* 0x000f220000300800 */
[----:B------:R-:W-:-:S03]  /*1b070*/  IMAD.MOV.U32 R16, RZ, RZ, R33 ;  /* 0x000000ffff107224 */ /* 0x000fc600078e0021 */
[----:B------:R-:W4:Y:S04]  /*1b080*/  LDL.LU R8, [R1+0x190] ;  /* 0x0001900001087983 */ /* 0x000f280000300800 */
[----:B------:R-:W4:Y:S04]  /*1b090*/  LDL.LU R0, [R1+0x75c] ;  /* 0x00075c0001007983 */ /* 0x000f280000300800 */
[----:B------:R-:W4:Y:S04]  /*1b0a0*/  LDL.LU R32, [R1+0x198] ;  /* 0x0001980001207983 */ /* 0x000f280000300800 */
[----:B------:R-:W4:Y:S01]  /*1b0b0*/  LDL.LU R33, [R1+0x760] ;  /* 0x0007600001217983 */ /* 0x000f220000300800 */
[----:B------:R-:W-:-:S03]  /*1b0c0*/  LOP3.LUT R21, R21, R20, RZ, 0x3c, !PT ;  /* 0x0000001415157212 */ /* 0x000fc600078e3cff */
[----:B0-----:R-:W4:Y:S01]  /*1b0d0*/  LDL.LU R24, [R1+0x774] ;  /* 0x0007740001187983 */ /* 0x001f220000300800 */
[----:B------:R-:W-:-:S03]  /*1b0e0*/  LOP3.LUT R20, R21, R20, RZ, 0x3c, !PT ;  /* 0x0000001415147212 */ /* 0x000fc600078e3cff */
[----:B------:R-:W4:Y:S04]  /*1b0f0*/  LDL.LU R25, [R1+0x1b8] ;  /* 0x0001b80001197983 */ /* 0x000f280000300800 */
[----:B------:R-:W4:Y:S01]  /*1b100*/  LDL.LU R26, [R1+0x778] ;  /* 0x00077800011a7983 */ /* 0x000f220000300800 */
[----:B------:R-:W-:-:S03]  /*1b110*/  LOP3.LUT R21, R21, R20, RZ, 0x3c, !PT ;  /* 0x0000001415157212 */ /* 0x000fc600078e3cff */
[----:B------:R-:W4:Y:S04]  /*1b120*/  LDL.LU R36, [R1+0xc0] ;  /* 0x0000c00001247983 */ /* 0x000f280000300800 */
[----:B------:R-:W4:Y:S04]  /*1b130*/  LDL.LU R37, [R1+0x788] ;  /* 0x0007880001257983 */ /* 0x000f280000300800 */
[----:B------:R-:W4:Y:S04]  /*1b140*/  LDL.LU R28, [R1+0x1c0] ;  /* 0x0001c000011c7983 */ /* 0x000f280000300800 */
[----:B------:R-:W4:Y:S04]  /*1b150*/  LDL.LU R29, [R1+0x790] ;  /* 0x00079000011d7983 */ /* 0x000f280000300800 */
[----:B------:R-:W4:Y:S04]  /*1b160*/  LDL.LU R2, [R1+0x1c8] ;  /* 0x0001c80001027983 */ /* 0x000f280000300800 */
[----:B------:R-:W4:Y:S01]  /*1b170*/  LDL.LU R3, [R1+0x7a0] ;  /* 0x0007a00001037983 */ /* 0x000f220000300800 */
[----:B--2---:R-:W-:-:S03]  /*1b180*/  IMAD.MOV.U32 R5, RZ, RZ, R34 ;  /* 0x000000ffff057224 */ /* 0x004fc600078e0022 */
[----:B------:R-:W2:Y:S01]  /*1b190*/  LDL.LU R34, [R1+0x1d0] ;  /* 0x0001d00001227983 */ /* 0x000ea20000300800 */
[----:B---3--:R-:W-:-:S03]  /*1b1a0*/  IMAD.MOV.U32 R4, RZ, RZ, R35 ;  /* 0x000000ffff047224 */ /* 0x008fc600078e0023 */
[----:B------:R-:W2:Y:S04]  /*1b1b0*/  LDL.LU R35, [R1+0x7b8] ;  /* 0x0007b80001237983 */ /* 0x000ea80000300800 */
[----:B------:R-:W-:Y:S04]  /*1b1c0*/  STL.64 [R1+0x160], R20 ;  /* 0x0001601401007387 */ /* 0x000fe80000100a00 */
[----:B------:R0:W-:Y:S04]  /*1b1d0*/  STL.64 [R1+0xbe8], R20 ;  /* 0x000be81401007387 */ /* 0x0001e80000100a00 */
[----:B0-----:R-:W3:Y:S04]  /*1b1e0*/  LDL.LU R20, [R1+0x768] ;  /* 0x0007680001147983 */ /* 0x001ee80000300800 */
[----:B------:R-:W3:Y:S04]  /*1b1f0*/  LDL.LU R21, [R1+0x1b0] ;  /* 0x0001b00001157983 */ /* 0x000ee80000300800 */
[----:B------:R-:W-:Y:S04]  /*1b200*/  STL.64 [R1+0x168], R22 ;  /* 0x0001681601007387 */ /* 0x000fe80000100a00 */
[----:B------:R0:W-:Y:S04]  /*1b210*/  STL [R1+0xca8], R22 ;  /* 0x000ca81601007387 */ /* 0x0001e80000100800 */
[----:B0-----:R-:W3:Y:S04]  /*1b220*/  LDL.LU R22, [R1+0x1a8] ;  /* 0x0001a80001167983 */ /* 0x001ee80000300800 */
[----:B------:R-:W-:Y:S04]  /*1b230*/  STL [R1+0xc48], R23 ;  /* 0x000c481701007387 */ /* 0x000fe80000100800 */
[----:B------:R0:W-:Y:S04]  /*1b240*/  STL [R1+0xcb8], R23 ;  /* 0x000cb81701007387 */ /* 0x0001e80000100800 */
[----:B0-----:R-:W3:Y:S04]  /*1b250*/  LDL.LU R23, [R1+0x764] ;  /* 0x0007640001177983 */ /* 0x001ee80000300800 */
[----:B------:R-:W-:Y:S04]  /*1b260*/  STL.64 [R1+0x170], R16 ;  /* 0x0001701001007387 */ /* 0x000fe80000100a00 */
[----:B------:R0:W-:Y:S04]  /*1b270*/  STL.64 [R1+0xc50], R16 ;  /* 0x000c501001007387 */ /* 0x0001e80000100a00 */
[----:B0-----:R-:W3:Y:S04]  /*1b280*/  LDL.LU R17, [R1+0x1a0] ;  /* 0x0001a00001117983 */ /* 0x001ee80000300800 */
[----:B------:R-:W-:Y:S04]  /*1b290*/  STL.64 [R1+0x178], R4 ;  /* 0x0001780401007387 */ /* 0x000fe80000100a00 */
[----:B------:R-:W-:Y:S01]  /*1b2a0*/  STL.64 [R1+0xcb0], R4 ;  /* 0x000cb00401007387 */ /* 0x000fe20000100a00 */
[----:B----4-:R-:W-:-:S03]  /*1b2b0*/  IMAD.MOV.U32 R13, RZ, RZ, R32 ;  /* 0x000000ffff0d7224 */ /* 0x010fc600078e0020 */
[----:B------:R-:W4:Y:S01]  /*1b2c0*/  LDL.LU R32, [R1+0x1d8] ;  /* 0x0001d80001207983 */ /* 0x000f220000300800 */
[----:B------:R-:W-:-:S03]  /*1b2d0*/  IMAD.MOV.U32 R12, RZ, RZ, R33 ;  /* 0x000000ffff0c7224 */ /* 0x000fc600078e0021 */
[----:B------:R-:W4:Y:S04]  /*1b2e0*/  LDL.LU R33, [R1+0x7c0] ;  /* 0x0007c00001217983 */ /* 0x000f280000300800 */
[----:B------:R-:W4:Y:S04]  /*1b2f0*/  LDL.LU R30, [R1+0x1e0] ;  /* 0x0001e000011e7983 */ /* 0x000f280000300800 */
[----:B------:R-:W4:Y:S01]  /*1b300*/  LDL.LU R31, [R1+0x7c4] ;  /* 0x0007c400011f7983 */ /* 0x000f220000300800 */
[----:B------:R-:W-:-:S03]  /*1b310*/  IMAD.MOV.U32 R10, RZ, RZ, R9 ;  /* 0x000000ffff0a7224 */ /* 0x000fc600078e0009 */
[----:B------:R-:W4:Y:S04]  /*1b320*/  LDL.LU R27, [R1+0x1e8] ;  /* 0x0001e800011b7983 */ /* 0x000f280000300800 */
[----:B------:R-:W4:Y:S04]  /*1b330*/  LDL.LU R6, [R1+0x7c8] ;  /* 0x0007c80001067983 */ /* 0x000f280000300800 */
[----:B------:R-:W4:Y:S04]  /*1b340*/  LDL.LU R7, [R1+0x1f0] ;  /* 0x0001f00001077983 */ /* 0x000f280000300800 */
[----:B------:R-:W4:Y:S01]  /*1b350*/  LDL.LU R9, [R1+0x7cc] ;  /* 0x0007cc0001097983 */ /* 0x000f220000300800 */
[----:B------:R-:W-:-:S04]  /*1b360*/  LOP3.LUT R15, R15, R14, RZ, 0x3c, !PT ;  /* 0x0000000e0f0f7212 */ /* 0x000fc800078e3cff */
[----:B------:R-:W-:Y:S01]  /*1b370*/  LOP3.LUT R14, R15, R14, RZ, 0x3c, !PT ;  /* 0x0000000e0f0e7212 */ /* 0x000fe200078e3cff */
[----:B------:R-:W-:-:S03]  /*1b380*/  IMAD.MOV.U32 R11, RZ, RZ, R19 ;  /* 0x000000ffff0b7224 */ /* 0x000fc600078e0013 */
[----:B------:R-:W-:Y:S01]  /*1b390*/  LOP3.LUT R15, R15, R14, RZ, 0x3c, !PT ;  /* 0x0000000e0f0f7212 */ /* 0x000fe200078e3cff */
[----:B------:R-:W-:Y:S02]  /*1b3a0*/  IMAD.MOV.U32 R19, RZ, RZ, R8 ;  /* 0x000000ffff137224 */ /* 0x000fe400078e0008 */
[----:B------:R-:W-:Y:S01]  /*1b3b0*/  IMAD.MOV.U32 R18, RZ, RZ, R0 ;  /* 0x000000ffff127224 */ /* 0x000fe200078e0000 */
[----:B------:R-:W4:Y:S04]  /*1b3c0*/  LDL.LU R8, [R1+0x1f8] ;  /* 0x0001f80001087983 */ /* 0x000f280000300800 */
[----:B------:R-:W4:Y:S04]  /*1b3d0*/  LDL.LU R0, [R1+0x7d0] ;  /* 0x0007d00001007983 */ /* 0x000f280000300800 */
[----:B------:R-:W-:Y:S04]  /*1b3e0*/  STL.64 [R1+0x180], R14 ;  /* 0x0001800e01007387 */ /* 0x000fe80000100a00 */
[----:B------:R-:W-:Y:S04]  /*1b3f0*/  STL.64 [R1+0xcc0], R14 ;  /* 0x000cc00e01007387 */ /* 0x000fe80000100a00 */
[----:B------:R-:W-:Y:S04]  /*1b400*/  STL.64 [R1+0x188], R10 ;  /* 0x0001880a01007387 */ /* 0x000fe80000100a00 */
[----:B------:R0:W-:Y:S04]  /*1b410*/  STL [R1+0xcd8], R10 ;  /* 0x000cd80a01007387 */ /* 0x0001e80000100800 */
[----:B------:R-:W-:Y:S04]  /*1b420*/  STL [R1+0xcc8], R11 ;  /* 0x000cc80b01007387 */ /* 0x000fe80000100800 */
[----:B------:R-:W-:Y:S04]  /*1b430*/  STL.64 [R1+0x190], R18 ;  /* 0x0001901201007387 */ /* 0x000fe80000100a00 */
[----:B------:R-:W-:Y:S04]  /*1b440*/  STL.64 [R1+0xcd0], R18 ;  /* 0x000cd01201007387 */ /* 0x000fe80000100a00 */
[----:B------:R-:W-:Y:S04]  /*1b450*/  STL.64 [R1+0x198], R12 ;  /* 0x0001980c01007387 */ /* 0x000fe80000100a00 */
[----:B------:R3:W-:Y:S01]  /*1b460*/  STL.64 [R1+0xce0], R12 ;  /* 0x000ce00c01007387 */ /* 0x0007e20000100a00 */
[----:B------:R-:W-:-:S02]  /*1b470*/  LOP3.LUT R37, R37, R36, RZ, 0x3c, !PT ;  /* 0x0000002425257212 */ /* 0x000fc400078e3cff */
[----:B------:R-:W-:Y:S02]  /*1b480*/  LOP3.LUT R29, R29, R28, RZ, 0x3c, !PT ;  /* 0x0000001c1d1d7212 */ /* 0x000fe400078e3cff */
[----:B------:R-:W-:Y:S01]  /*1b490*/  LOP3.LUT R36, R37, R36, RZ, 0x3c, !PT ;  /* 0x0000002425247212 */ /* 0x000fe200078e3cff */
[----:B0-----:R-:W-:Y:S01]  /*1b4a0*/  IMAD.MOV.U32 R10, RZ, RZ, R24 ;  /* 0x000000ffff0a7224 */ /* 0x001fe200078e0018 */
[----:B------:R-:W-:Y:S02]  /*1b4b0*/  LOP3.LUT R3, R3, R2, RZ, 0x3c, !PT ;  /* 0x0000000203037212 */ /* 0x000fe400078e3cff */
[----:B------:R-:W-:Y:S02]  /*1b4c0*/  LOP3.LUT R28, R29, R28, RZ, 0x3c, !PT ;  /* 0x0000001c1d1c7212 */ /* 0x000fe400078e3cff */
[----:B------:R-:W-:Y:S02]  /*1b4d0*/  LOP3.LUT R37, R37, R36, RZ, 0x3c, !PT ;  /* 0x0000002425257212 */ /* 0x000fe400078e3cff */
[----:B------:R-:W-:-:S02]  /*1b4e0*/  LOP3.LUT R2, R3, R2, RZ, 0x3c, !PT ;  /* 0x0000000203027212 */ /* 0x000fc400078e3cff */
[----:B------:R-:W-:Y:S02]  /*1b4f0*/  LOP3.LUT R29, R29, R28, RZ, 0x3c, !PT ;  /* 0x0000001c1d1d7212 */ /* 0x000fe400078e3cff */
[----:B------:R-:W-:Y:S02]  /*1b500*/  LOP3.LUT R3, R3, R2, RZ, 0x3c, !PT ;  /* 0x0000000203037212 */ /* 0x000fe400078e3cff */
[----:B--2---:R-:W-:-:S04]  /*1b510*/  LOP3.LUT R35, R35, R34, RZ, 0x3c, !PT ;  /* 0x0000002223237212 */ /* 0x004fc800078e3cff */
[----:B------:R-:W-:-:S04]  /*1b520*/  LOP3.LUT R34, R35, R34, RZ, 0x3c, !PT ;  /* 0x0000002223227212 */ /* 0x000fc800078e3cff */
[----:B------:R-:W-:Y:S01]  /*1b530*/  LOP3.LUT R35, R35, R34, RZ, 0x3c, !PT ;  /* 0x0000002223237212 */ /* 0x000fe200078e3cff */
[----:B---3--:R-:W-:Y:S02]  /*1b540*/  IMAD.MOV.U32 R12, RZ, RZ, R20 ;  /* 0x000000ffff0c7224 */ /* 0x008fe400078e0014 */
[----:B------:R-:W-:Y:S02]  /*1b550*/  IMAD.MOV.U32 R11, RZ, RZ, R21 ;  /* 0x000000ffff0b7224 */ /* 0x000fe400078e0015 */
[----:B------:R-:W-:Y:S02]  /*1b560*/  IMAD.MOV.U32 R4, RZ, RZ, R23 ;  /* 0x000000ffff047224 */ /* 0x000fe400078e0017 */
[----:B------:R-:W-:-:S05]  /*1b570*/  IMAD.MOV.U32 R5, RZ, RZ, R17 ;  /* 0x000000ffff057224 */ /* 0x000fca00078e0011 */
[----:B------:R0:W-:Y:S02]  /*1b580*/  STL.64 [R1+0x1a0], R4 ;  /* 0x0001a00401007387 */ /* 0x0001e40000100a00 */
[----:B0-----:R-:W-:Y:S02]  /*1b590*/  IMAD.MOV.U32 R4, RZ, RZ, R26 ;  /* 0x000000ffff047224 */ /* 0x001fe400078e001a */
[----:B------:R-:W0:Y:S01]  /*1b5a0*/  S2R R26, SR_TID.X ;  /* 0x00000000001a7919 */ /* 0x000e220000002100 */
[----:B------:R-:W-:Y:S02]  /*1b5b0*/  IMAD.MOV.U32 R13, RZ, RZ, R22 ;  /* 0x000000ffff0d7224 */ /* 0x000fe400078e0016 */
[----:B------:R-:W-:-:S03]  /*1b5c0*/  IMAD.MOV.U32 R5, RZ, RZ, R25 ;  /* 0x000000ffff057224 */ /* 0x000fc600078e0019 */
[----:B------:R-:W-:Y:S04]  /*1b5d0*/  STL.64 [R1+0x1a8], R12 ;  /* 0x0001a80c01007387 */ /* 0x000fe80000100a00 */
[----:B------:R-:W-:Y:S04]  /*1b5e0*/  STL.64 [R1+0x1b0], R10 ;  /* 0x0001b00a01007387 */ /* 0x000fe80000100a00 */
[----:B------:R1:W-:Y:S04]  /*1b5f0*/  STL.64 [R1+0x1b8], R4 ;  /* 0x0001b80401007387 */ /* 0x0003e80000100a00 */
[----:B------:R-:W-:Y:S04]  /*1b600*/  STL.64 [R1+0xc0], R36 ;  /* 0x0000c02401007387 */ /* 0x000fe80000100a00 */
[----:B------:R-:W-:Y:S01]  /*1b610*/  STL [R1+0xcf8], R36 ;  /* 0x000cf82401007387 */ /* 0x000fe20000100800 */
[----:B----4-:R-:W-:-:S03]  /*1b620*/  LOP3.LUT R33, R33, R32, RZ, 0x3c, !PT ;  /* 0x0000002021217212 */ /* 0x010fc600078e3cff */
[----:B------:R-:W-:Y:S01]  /*1b630*/  STL [R1+0xce8], R37 ;  /* 0x000ce82501007387 */ /* 0x000fe20000100800 */
[----:B------:R-:W-:Y:S02]  /*1b640*/  LOP3.LUT R32, R33, R32, RZ, 0x3c, !PT ;  /* 0x0000002021207212 */ /* 0x000fe400078e3cff */
[----:B------:R-:W-:Y:S01]  /*1b650*/  LOP3.LUT R31, R31, R30, RZ, 0x3c, !PT ;  /* 0x0000001e1f1f7212 */ /* 0x000fe200078e3cff */
[----:B------:R-:W-:Y:S01]  /*1b660*/  STL.64 [R1+0x1c0], R28 ;  /* 0x0001c01c01007387 */ /* 0x000fe20000100a00 */
[----:B------:R-:W-:Y:S02]  /*1b670*/  LOP3.LUT R33, R33, R32, RZ, 0x3c, !PT ;  /* 0x0000002021217212 */ /* 0x000fe400078e3cff */
[----:B------:R-:W-:Y:S01]  /*1b680*/  LOP3.LUT R30, R31, R30, RZ, 0x3c, !PT ;  /* 0x0000001e1f1e7212 */ /* 0x000fe200078e3cff */
[----:B------:R-:W-:Y:S01]  /*1b690*/  STL.64 [R1+0xcf0], R28 ;  /* 0x000cf01c01007387 */ /* 0x000fe20000100a00 */
[----:B0-----:R-:W-:-:S03]  /*1b6a0*/  LOP3.LUT R26, R26, 0x7f, RZ, 0xc0, !PT ;  /* 0x0000007f1a1a7812 */ /* 0x001fc600078ec0ff */
[----:B------:R-:W-:Y:S01]  /*1b6b0*/  STL.64 [R1+0x1c8], R2 ;  /* 0x0001c80201007387 */ /* 0x000fe20000100a00 */
[----:B------:R-:W-:-:S03]  /*1b6c0*/  LOP3.LUT R31, R31, R30, RZ, 0x3c, !PT ;  /* 0x0000001e1f1f7212 */ /* 0x000fc600078e3cff */
[----:B------:R-:W-:Y:S04]  /*1b6d0*/  STL.64 [R1+0xd00], R2 ;  /* 0x000d000201007387 */ /* 0x000fe80000100a00 */
[----:B------:R-:W-:Y:S04]  /*1b6e0*/  STL.64 [R1+0x1d0], R34 ;  /* 0x0001d02201007387 */ /* 0x000fe80000100a00 */
[----:B------:R-:W-:Y:S01]  /*1b6f0*/  STL [R1+0xd18], R34 ;  /* 0x000d182201007387 */ /* 0x000fe20000100800 */
[----:B-1----:R-:W-:-:S03]  /*1b700*/  LOP3.LUT R4, R26, 0x80, RZ, 0xfc, !PT ;  /* 0x000000801a047812 */ /* 0x002fc600078efcff */
[----:B------:R-:W-:Y:S04]  /*1b710*/  STL [R1+0xd08], R35 ;  /* 0x000d082301007387 */ /* 0x000fe80000100800 */
[----:B------:R-:W-:Y:S01]  /*1b720*/  STL.64 [R1+0x1d8], R32 ;  /* 0x0001d82001007387 */ /* 0x000fe20000100a00 */
[----:B------:R-:W-:-:S03]  /*1b730*/  ISETP.GE.AND P0, PT, R26, UR5, PT ;  /* 0x000000051a007c0c */ /* 0x000fc6000bf06270 */
[----:B------:R-:W-:Y:S01]  /*1b740*/  STL.64 [R1+0xd10], R32 ;  /* 0x000d102001007387 */ /* 0x000fe20000100a00 */
[----:B------:R-:W-:-:S03]  /*1b750*/  IMAD.MOV.U32 R20, RZ, RZ, R9 ;  /* 0x000000ffff147224 */ /* 0x000fc600078e0009 */
[----:B------:R-:W-:Y:S01]  /*1b760*/  STL.64 [R1+0x1e0], R30 ;  /* 0x0001e01e01007387 */ /* 0x000fe20000100a00 */
[----:B------:R-:W-:-:S03]  /*1b770*/  IMAD.MOV.U32 R26, RZ, RZ, R6 ;  /* 0x000000ffff1a7224 */ /* 0x000fc600078e0006 */
[----:B------:R0:W-:Y:S01]  /*1b780*/  STL.64 [R1+0xd20], R30 ;  /* 0x000d201e01007387 */ /* 0x0001e20000100a00 */
[----:B------:R-:W-:-:S03]  /*1b790*/  IMAD.MOV.U32 R21, RZ, RZ, R7 ;  /* 0x000000ffff157224 */ /* 0x000fc600078e0007 */
[----:B------:R-:W2:Y:S01]  /*1b7a0*/  LDL.LU R17, [R1+0x200] ;  /* 0x0002000001117983 */ /* 0x000ea20000300800 */
[----:B------:R-:W-:-:S03]  /*1b7b0*/  ISETP.GE.AND P1, PT, R4, UR5, PT ;  /* 0x0000000504007c0c */ /* 0x000fc6000bf26270 */
[----:B------:R-:W3:Y:S04]  /*1b7c0*/  LDL.LU R9, [R1+0x7d4] ;  /* 0x0007d40001097983 */ /* 0x000ee80000300800 */
[----:B------:R-:W4:Y:S04]  /*1b7d0*/  LDL.LU R6, [R1+0x208] ;  /* 0x0002080001067983 */ /* 0x000f280000300800 */
[----:B------:R-:W4:Y:S04]  /*1b7e0*/  LDL.LU R7, [R1+0x7d8] ;  /* 0x0007d80001077983 */ /* 0x000f280000300800 */
[----:B------:R-:W2:Y:S04]  /*1b7f0*/  LDL.LU R4, [R1+0x210] ;  /* 0x0002100001047983 */ /* 0x000ea80000300800 */
[----:B------:R-:W2:Y:S04]  /*1b800*/  LDL.LU R5, [R1+0x7e0] ;  /* 0x0007e00001057983 */ /* 0x000ea80000300800 */
[----:B0-----:R-:W2:Y:S04]  /*1b810*/  LDL.LU R30, [R1+0x218] ;  /* 0x00021800011e7983 */ /* 0x001ea80000300800 */
[----:B------:R-:W2:Y:S04]  /*1b820*/  LDL.LU R31, [R1+0x7e4] ;  /* 0x0007e400011f7983 */ /* 0x000ea80000300800 */
[----:B------:R-:W2:Y:S04]  /*1b830*/  LDL R34, [R1+0x270] ;  /* 0x0002700001227983 */ /* 0x000ea80000100800 */
[----:B--2---:R0:W-:Y:S04]  /*1b840*/  STL [R1+0xd28], R34 ;  /* 0x000d282201007387 */ /* 0x0041e80000100800 */
[----:B0-----:R-:W2:Y:S04]  /*1b850*/  LDL R34, [R1+0x274] ;  /* 0x0002740001227983 */ /* 0x001ea80000100800 */
        /* <DEDUP_REMOVED lines=15> */
[----:B------:R-:W2:Y:S04]  /*1b950*/  LDL.64 R32, [R1+0x1a8] ;  /* 0x0001a80001207983 */ /* 0x000ea80000100a00 */
[----:B0-----:R0:W3:Y:S04]  /*1b960*/  LDL R34, [R1+0x27c] ;  /* 0x00027c0001227983 */ /* 0x0010e80000100800 */
[----:B--2---:R1:W-:Y:S04]  /*1b970*/  STL.64 [R1+0xd30], R32 ;  /* 0x000d302001007387 */ /* 0x0043e80000100a00 */
[----:B-1----:R-:W2:Y:S04]  /*1b980*/  LDL.LU R32, [R1+0x220] ;  /* 0x0002200001207983 */ /* 0x002ea80000300800 */
[----:B------:R-:W2:Y:S04]  /*1b990*/  LDL.LU R33, [R1+0x7ec] ;  /* 0x0007ec0001217983 */ /* 0x000ea80000300800 */
[----:B------:R-:W2:Y:S04]  /*1b9a0*/  LDL.64 R2, [R1+0x1a0] ;  /* 0x0001a00001027983 */ /* 0x000ea80000100a00 */
[----:B------:R0:W3:Y:S04]  /*1b9b0*/  LDL R35, [R1+0x94] ;  /* 0x0000940001237983 */ /* 0x0000e80000100800 */
[----:B--2---:R1:W-:Y:S04]  /*1b9c0*/  STL.64 [R1+0xd40], R2 ;  /* 0x000d400201007387 */ /* 0x0043e80000100a00 */
[----:B-1----:R-:W2:Y:S04]  /*1b9d0*/  LDL.64 R2, [R1+0xa8] ;  /* 0x0000a80001027983 */ /* 0x002ea80000100a00 */
        /* <DEDUP_REMOVED lines=11> */
[----:B-1----:R-:W2:Y:S04]  /*1ba90*/  LDL.LU R2, [R1+0x228] ;  /* 0x0002280001027983 */ /* 0x002ea80000300800 */
[----:B------:R-:W2:Y:S04]  /*1baa0*/  LDL.LU R3, [R1+0x7f0] ;  /* 0x0007f00001037983 */ /* 0x000ea80000300800 */
[----:B------:R-:W2:Y:S04]  /*1bab0*/  LDL.64 R28, [R1+0x130] ;  /* 0x00013000011c7983 */ /* 0x000ea80000100a00 */
[----:B------:R0:W3:Y:S04]  /*1bac0*/  LDL R36, [R1+0x90] ;  /* 0x0000900001247983 */ /* 0x0000e80000100800 */
[----:B--2---:R1:W-:Y:S04]  /*1bad0*/  STL.64 [R1+0xdb0], R28 ;  /* 0x000db01c01007387 */ /* 0x0043e80000100a00 */
[----:B-1----:R-:W2:Y:S04]  /*1bae0*/  LDL.LU R28, [R1+0x230] ;  /* 0x00023000011c7983 */ /* 0x002ea80000300800 */
[----:B------:R-:W2:Y:S01]  /*1baf0*/  LDL.LU R29, [R1+0x7f4] ;  /* 0x0007f400011d7983 */ /* 0x000ea20000300800 */
[----:B----4-:R-:W-:-:S02]  /*1bb00*/  LOP3.LUT R7, R7, R6, RZ, 0x3c, !PT ;  /* 0x0000000607077212 */ /* 0x010fc400078e3cff */
[----:B------:R-:W-:Y:S01]  /*1bb10*/  LOP3.LUT R5, R5, R4, RZ, 0x3c, !PT ;  /* 0x0000000405057212 */ /* 0x000fe200078e3cff */
[----:B------:R-:W-:Y:S01]  /*1bb20*/  IMAD.MOV.U32 R24, RZ, RZ, R0 ;  /* 0x000000ffff187224 */ /* 0x000fe200078e0000 */
[----:B--2---:R-:W-:Y:S01]  /*1bb30*/  LOP3.LUT R29, R29, R28, RZ, 0x3c, !PT ;  /* 0x0000001c1d1d7212 */ /* 0x004fe200078e3cff */
[----:B------:R-:W-:Y:S01]  /*1bb40*/  IMAD.MOV.U32 R25, RZ, RZ, R8 ;  /* 0x000000ffff197224 */ /* 0x000fe200078e0008 */
[----:B------:R-:W-:Y:S01]  /*1bb50*/  LOP3.LUT R31, R31, R30, RZ, 0x3c, !PT ;  /* 0x0000001e1f1f7212 */ /* 0x000fe200078e3cff */
[----:B------:R0:W2:Y:S01]  /*1bb60*/  LDL R37, [R1+0x54] ;  /* 0x0000540001257983 */ /* 0x0000a20000100800 */
[----:B------:R-:W-:Y:S02]  /*1bb70*/  LOP3.LUT R28, R29, R28, RZ, 0x3c, !PT ;  /* 0x0000001c1d1c7212 */ /* 0x000fe400078e3cff */
[----:B------:R-:W-:Y:S01]  /*1bb80*/  LOP3.LUT R33, R33, R32, RZ, 0x3c, !PT ;  /* 0x0000002021217212 */ /* 0x000fe200078e3cff */
[----:B------:R-:W4:Y:S01]  /*1bb90*/  LDL.64 R12, [R1+0x128] ;  /* 0x00012800010c7983 */ /* 0x000f220000100a00 */
[----:B------:R-:W-:-:S02]  /*1bba0*/  LOP3.LUT R29, R29, R28, RZ, 0x3c, !PT ;  /* 0x0000001c1d1d7212 */ /* 0x000fc400078e3cff */
[----:B------:R-:W-:Y:S01]  /*1bbb0*/  LOP3.LUT R6, R7, R6, RZ, 0x3c, !PT ;  /* 0x0000000607067212 */ /* 0x000fe200078e3cff */
[----:B------:R0:W4:Y:S04]  /*1bbc0*/  LDL R10, [R1+0x50] ;  /* 0x00005000010a7983 */ /* 0x0001280000100800 */
[----:B---3--:R-:W3:Y:S01]  /*1bbd0*/  @!P0 LDG.E.U16 R34, desc[UR10][R28.64] ;  /* 0x0000000a1c228981 */ /* 0x008ee2000c1e1500 */
[----:B------:R-:W-:Y:S01]  /*1bbe0*/  LOP3.LUT R4, R5, R4, RZ, 0x3c, !PT ;  /* 0x0000000405047212 */ /* 0x000fe200078e3cff */
[----:B------:R-:W-:Y:S01]  /*1bbf0*/  IMAD.MOV.U32 R16, RZ, RZ, R9 ;  /* 0x000000ffff107224 */ /* 0x000fe200078e0009 */
[----:B------:R-:W-:Y:S01]  /*1bc00*/  LOP3.LUT R30, R31, R30, RZ, 0x3c, !PT ;  /* 0x0000001e1f1e7212 */ /* 0x000fe200078e3cff */
[----:B------:R-:W2:Y:S01]  /*1bc10*/  LDL.64 R18, [R1+0xa0] ;  /* 0x0000a00001127983 */ /* 0x000ea20000100a00 */
[----:B------:R-:W-:-:S02]  /*1bc20*/  LOP3.LUT R32, R33, R32, RZ, 0x3c, !PT ;  /* 0x0000002021207212 */ /* 0x000fc400078e3cff */
[----:B------:R-:W-:Y:S01]  /*1bc30*/  LOP3.LUT R7, R7, R6, RZ, 0x3c, !PT ;  /* 0x0000000607077212 */ /* 0x000fe200078e3cff */
[----:B------:R0:W2:Y:S01]  /*1bc40*/  LDL R11, [R1+0x14] ;  /* 0x00001400010b7983 */ /* 0x0000a20000100800 */
[----:B------:R-:W-:-:S03]  /*1bc50*/  LOP3.LUT R5, R5, R4, RZ, 0x3c, !PT ;  /* 0x0000000405057212 */ /* 0x000fc600078e3cff */
[----:B------:R-:W2:Y:S01]  /*1bc60*/  LDL.64 R14, [R1+0x98] ;  /* 0x00009800010e7983 */ /* 0x000ea20000100a00 */
[----:B------:R-:W-:-:S03]  /*1bc70*/  LOP3.LUT R31, R31, R30, RZ, 0x3c, !PT ;  /* 0x0000001e1f1f7212 */ /* 0x000fc600078e3cff */
[----:B------:R0:W2:Y:S04]  /*1bc80*/  LDL R23, [R1+0x10] ;  /* 0x0000100001177983 */ /* 0x0000a80000100800 */
[----:B------:R0:W2:Y:S04]  /*1bc90*/  LDL R22, [R1+0x26c] ;  /* 0x00026c0001167983 */ /* 0x0000a80000100800 */
[----:B------:R0:W2:Y:S04]  /*1bca0*/  LDL R8, [R1+0x268] ;  /* 0x0002680001087983 */ /* 0x0000a80000100800 */
[----:B------:R0:W2:Y:S01]  /*1bcb0*/  LDL R0, [R1+0x8c] ;  /* 0x00008c0001007983 */ /* 0x0000a20000100800 */
[----:B------:R-:W-:-:S03]  /*1bcc0*/  LOP3.LUT R33, R33, R32, RZ, 0x3c, !PT ;  /* 0x0000002021217212 */ /* 0x000fc600078e3cff */
[----:B------:R-:W-:Y:S04]  /*1bcd0*/  STL.64 [R1+0x1e8], R26 ;  /* 0x0001e81a01007387 */ /* 0x000fe80000100a00 */
[----:B------:R-:W-:Y:S04]  /*1bce0*/  STL.64 [R1+0x1f0], R20 ;  /* 0x0001f01401007387 */ /* 0x000fe80000100a00 */
[----:B------:R0:W2:Y:S04]  /*1bcf0*/  LDL R9, [R1+0x4c] ;  /* 0x00004c0001097983 */ /* 0x0000a80000100800 */
[----:B------:R-:W-:Y:S04]  /*1bd00*/  STL.64 [R1+0x1f8], R24 ;  /* 0x0001f81801007387 */ /* 0x000fe80000100a00 */
[----:B------:R-:W-:Y:S04]  /*1bd10*/  STL.64 [R1+0x200], R16 ;  /* 0x0002001001007387 */ /* 0x000fe80000100a00 */
[----:B------:R-:W-:Y:S04]  /*1bd20*/  STL.64 [R1+0x208], R6 ;  /* 0x0002080601007387 */ /* 0x000fe80000100a00 */
[----:B------:R-:W-:Y:S04]  /*1bd30*/  STL.64 [R1+0x210], R4 ;  /* 0x0002100401007387 */ /* 0x000fe80000100a00 */
[----:B------:R-:W-:Y:S04]  /*1bd40*/  STL.64 [R1+0x218], R30 ;  /* 0x0002181e01007387 */ /* 0x000fe80000100a00 */
[----:B------:R-:W-:Y:S04]  /*1bd50*/  STL.64 [R1+0x220], R32 ;  /* 0x0002202001007387 */ /* 0x000fe80000100a00 */
[----:B------:R1:W-:Y:S04]  /*1bd60*/  STL.64 [R1+0x230], R28 ;  /* 0x0002301c01007387 */ /* 0x0003e80000100a00 */
[----:B-1----:R-:W2:Y:S01]  /*1bd70*/  LDL.LU.64 R28, [R1+0xdb0] ;  /* 0x000db000011c7983 */ /* 0x002ea20000300a00 */
[----:B------:R-:W-:-:S03]  /*1bd80*/  LOP3.LUT R3, R3, R2, RZ, 0x3c, !PT ;  /* 0x0000000203037212 */ /* 0x000fc600078e3cff */
[----:B----4-:R-:W4:Y:S04]  /*1bd90*/  @!P1 LDG.E.U16 R10, desc[UR10][R12.64] ;  /* 0x0000000a0c0a9981 */ /* 0x010f28000c1e1500 */
[----:B---3--:R1:W-:Y:S04]  /*1bda0*/  @!P0 STL [R1+0x27c], R34 ;  /* 0x00027c2201008387 */ /* 0x0083e80000100800 */
[----:B--2---:R-:W2:Y:S04]  /*1bdb0*/  @!P0 LDG.E.U16 R11, desc[UR10][R18.64] ;  /* 0x0000000a120b8981 */ /* 0x004ea8000c1e1500 */
[----:B-1----:R0:W3:Y:S01]  /*1bdc0*/  LDL.LU R34, [R1+0xda8] ;  /* 0x000da80001227983 */ /* 0x0020e20000300800 */
[----:B------:R-:W-:-:S03]  /*1bdd0*/  LOP3.LUT R2, R3, R2, RZ, 0x3c, !PT ;  /* 0x0000000203027212 */ /* 0x000fc600078e3cff */
[----:B------:R-:W2:Y:S01]  /*1bde0*/  @!P1 LDG.E.U16 R23, desc[UR10][R14.64] ;  /* 0x0000000a0e179981 */ /* 0x000ea2000c1e1500 */
[----:B------:R-:W-:-:S03]  /*1bdf0*/  LOP3.LUT R3, R3, R2, RZ, 0x3c, !PT ;  /* 0x0000000203037212 */ /* 0x000fc600078e3cff */
[----:B------:R-:W2:Y:S04]  /*1be00*/  @!P0 LDG.E.U16 R22, desc[UR10][R4.64] ;  /* 0x0000000a04168981 */ /* 0x000ea8000c1e1500 */
[----:B------:R-:W2:Y:S04]  /*1be10*/  @!P1 LDG.E.U16 R8, desc[UR10][R6.64] ;  /* 0x0000000a06089981 */ /* 0x000ea8000c1e1500 */
[----:B------:R-:W2:Y:S04]  /*1be20*/  @!P0 LDG.E.U16 R37, desc[UR10][R28.64] ;  /* 0x0000000a1c258981 */ /* 0x000ea8000c1e1500 */
[----:B---3--:R-:W3:Y:S04]  /*1be30*/  @!P1 LDG.E.U16 R34, desc[UR10][R2.64] ;  /* 0x0000000a02229981 */ /* 0x008ee8000c1e1500 */
[----:B------:R1:W-:Y:S04]  /*1be40*/  STL.64 [R1+0x228], R2 ;  /* 0x0002280201007387 */ /* 0x0003e80000100a00 */
[----:B-1----:R-:W2:Y:S04]  /*1be50*/  LDL.LU.64 R2, [R1+0xda0] ;  /* 0x000da00001027983 */ /* 0x002ea80000300a00 */
[----:B---3--:R1:W-:Y:S04]  /*1be60*/  @!P1 STL [R1+0x278], R34 ;  /* 0x0002782201009387 */ /* 0x0083e80000100800 */
[----:B-1----:R0:W2:Y:S04]  /*1be70*/  LDL.LU R34, [R1+0xd98] ;  /* 0x000d980001227983 */ /* 0x0020a80000300800 */
[----:B--2---:R-:W2:Y:S04]  /*1be80*/  @!P0 LDG.E.U16 R34, desc[UR10][R2.64] ;  /* 0x0000000a02228981 */ /* 0x004ea8000c1e1500 */
[----:B------:R-:W3:Y:S04]  /*1be90*/  LDL.LU.64 R2, [R1+0xd90] ;  /* 0x000d900001027983 */ /* 0x000ee80000300a00 */
[----:B--2---:R1:W-:Y:S04]  /*1bea0*/  @!P0 STL [R1+0x23c], R34 ;  /* 0x00023c2201008387 */ /* 0x0043e80000100800 */
[----:B-1----:R0:W3:Y:S04]  /*1beb0*/  LDL.LU R34, [R1+0xd88] ;  /* 0x000d880001227983 */ /* 0x0020e80000300800 */
[----:B---3--:R-:W2:Y:S04]  /*1bec0*/  @!P1 LDG.E.U16 R34, desc[UR10][R2.64] ;  /* 0x0000000a02229981 */ /* 0x008ea8000c1e1500 */
        /* <DEDUP_REMOVED lines=18> */
[----:B-1----:R0:W2:Y:S04]  /*1bff0*/  LDL.LU R34, [R1+0xd38] ;  /* 0x000d380001227983 */ /* 0x0020a80000300800 */
[----:B---3--:R-:W3:Y:S04]  /*1c000*/  @!P1 LDG.E.U16 R36, desc[UR10][R2.64] ;  /* 0x0000000a02249981 */ /* 0x008ee8000c1e1500 */
[----:B--2---:R-:W2:Y:S04]  /*1c010*/  @!P0 LDG.E.U16 R34, desc[UR10][R32.64] ;  /* 0x0000000a20228981 */ /* 0x004ea8000c1e1500 */
[----:B------:R-:W3:Y:S04]  /*1c020*/  LDL.LU.64 R32, [R1+0xd30] ;  /* 0x000d300001207983 */ /* 0x000ee80000300a00 */
[----:B--2---:R1:W-:Y:S04]  /*1c030*/  @!P0 STL [R1+0x274], R34 ;  /* 0x0002742201008387 */ /* 0x0043e80000100800 */
[----:B-1----:R0:W2:Y:S04]  /*1c040*/  LDL.LU R34, [R1+0xd28] ;  /* 0x000d280001227983 */ /* 0x0020a80000300800 */
[----:B---3--:R-:W3:Y:S04]  /*1c050*/  @!P0 LDG.E.U16 R35, desc[UR10][R32.64] ;  /* 0x0000000a20238981 */ /* 0x008ee8000c1e1500 */
[----:B--2---:R-:W2:Y:S04]  /*1c060*/  @!P1 LDG.E.U16 R34, desc[UR10][R30.64] ;  /* 0x0000000a1e229981 */ /* 0x004ea8000c1e1500 */
[----:B------:R-:W3:Y:S04]  /*1c070*/  LDL.LU.64 R30, [R1+0xd20] ;  /* 0x000d2000011e7983 */ /* 0x000ee80000300a00 */
[----:B--2---:R1:W-:Y:S04]  /*1c080*/  @!P1 STL [R1+0x270], R34 ;  /* 0x0002702201009387 */ /* 0x0043e80000100800 */
[----:B-1----:R-:W2:Y:S04]  /*1c090*/  LDL.LU R34, [R1+0xd18] ;  /* 0x000d180001227983 */ /* 0x002ea80000300800 */
[----:B------:R-:W2:Y:S04]  /*1c0a0*/  LDL.LU.64 R32, [R1+0xd10] ;  /* 0x000d100001207983 */ /* 0x000ea80000300a00 */
[----:B---3--:R1:W-:Y:S04]  /*1c0b0*/  @!P0 STL [R1+0x94], R35 ;  /* 0x0000942301008387 */ /* 0x0083e80000100800 */
[----:B-1----:R-:W3:Y:S04]  /*1c0c0*/  LDL.LU R35, [R1+0xd08] ;  /* 0x000d080001237983 */ /* 0x002ee80000300800 */
[----:B------:R-:W2:Y:S04]  /*1c0d0*/  LDL.LU.64 R2, [R1+0xd00] ;  /* 0x000d000001027983 */ /* 0x000ea80000300a00 */
[----:B------:R1:W-:Y:S04]  /*1c0e0*/  @!P1 STL [R1+0x90], R36 ;  /* 0x0000902401009387 */ /* 0x0003e80000100800 */
[----:B-1----:R-:W2:Y:S04]  /*1c0f0*/  LDL.LU R36, [R1+0xcf8] ;  /* 0x000cf80001247983 */ /* 0x002ea80000300800 */
[----:B------:R-:W2:Y:S04]  /*1c100*/  LDL.LU.64 R28, [R1+0xcf0] ;  /* 0x000cf000011c7983 */ /* 0x000ea80000300a00 */
[----:B------:R1:W-:Y:S04]  /*1c110*/  @!P0 STL [R1+0x54], R37 ;  /* 0x0000542501008387 */ /* 0x0003e80000100800 */
[----:B-1----:R-:W2:Y:S04]  /*1c120*/  LDL.LU R37, [R1+0xce8] ;  /* 0x000ce80001257983 */ /* 0x002ea80000300800 */
[----:B------:R-:W2:Y:S04]  /*1c130*/  LDL.LU.64 R12, [R1+0xce0] ;  /* 0x000ce000010c7983 */ /* 0x000ea80000300a00 */
[----:B----4-:R1:W-:Y:S04]  /*1c140*/  @!P1 STL [R1+0x50], R10 ;  /* 0x0000500a01009387 */ /* 0x0103e80000100800 */
[----:B-1----:R-:W4:Y:S04]  /*1c150*/  LDL.LU R10, [R1+0xcd8] ;  /* 0x000cd800010a7983 */ /* 0x002f280000300800 */
[----:B------:R-:W3:Y:S04]  /*1c160*/  LDL.LU.64 R18, [R1+0xcd0] ;  /* 0x000cd00001127983 */ /* 0x000ee80000300a00 */
[----:B--2---:R-:W2:Y:S04]  /*1c170*/  @!P0 LDG.E.U16 R0, desc[UR10][R12.64] ;  /* 0x0000000a0c008981 */ /* 0x004ea8000c1e1500 */
[----:B------:R1:W-:Y:S04]  /*1c180*/  @!P0 STL [R1+0x14], R11 ;  /* 0x0000140b01008387 */ /* 0x0003e80000100800 */
[----:B-1----:R-:W4:Y:S04]  /*1c190*/  LDL.LU R11, [R1+0xcc8] ;  /* 0x000cc800010b7983 */ /* 0x002f280000300800 */
[----:B------:R-:W3:Y:S04]  /*1c1a0*/  LDL.LU.64 R14, [R1+0xcc0] ;  /* 0x000cc000010e7983 */ /* 0x000ee80000300a00 */
[----:B------:R1:W-:Y:S04]  /*1c1b0*/  @!P1 STL [R1+0x10], R23 ;  /* 0x0000101701009387 */ /* 0x0003e80000100800 */
[----:B-1----:R-:W3:Y:S04]  /*1c1c0*/  LDL.LU R23, [R1+0xcb8] ;  /* 0x000cb80001177983 */ /* 0x002ee80000300800 */
[----:B------:R-:W3:Y:S04]  /*1c1d0*/  LDL.LU.64 R4, [R1+0xcb0] ;  /* 0x000cb00001047983 */ /* 0x000ee80000300a00 */
[----:B------:R1:W-:Y:S04]  /*1c1e0*/  @!P0 STL [R1+0x26c], R22 ;  /* 0x00026c1601008387 */ /* 0x0003e80000100800 */
[----:B-1----:R-:W3:Y:S04]  /*1c1f0*/  LDL.LU R22, [R1+0xca8] ;  /* 0x000ca80001167983 */ /* 0x002ee80000300800 */
[----:B------:R-:W3:Y:S04]  /*1c200*/  LDL.LU.64 R6, [R1+0xca0] ;  /* 0x000ca00001067983 */ /* 0x000ee80000300a00 */
[----:B------:R1:W-:Y:S04]  /*1c210*/  @!P1 STL [R1+0x268], R8 ;  /* 0x0002680801009387 */ /* 0x0003e80000100800 */
[----:B-1----:R-:W4:Y:S04]  /*1c220*/  LDL.LU R8, [R1+0xc98] ;  /* 0x000c980001087983 */ /* 0x002f280000300800 */
[----:B------:R-:W4:Y:S04]  /*1c230*/  LDL.LU.64 R12, [R1+0xc90] ;  /* 0x000c9000010c7983 */ /* 0x000f280000300a00 */
[----:B--2---:R1:W-:Y:S04]  /*1c240*/  @!P0 STL [R1+0x8c], R0 ;  /* 0x00008c0001008387 */ /* 0x0043e80000100800 */
[----:B-1----:R0:W2:Y:S04]  /*1c250*/  LDL.LU R0, [R1+0xc88] ;  /* 0x000c880001007983 */ /* 0x0020a80000300800 */
[----:B---3--:R-:W3:Y:S04]  /*1c260*/  @!P0 LDG.E.U16 R9, desc[UR10][R6.64] ;  /* 0x0000000a06098981 */ /* 0x008ee8000c1e1500 */
[----:B--2---:R-:W2:Y:S04]  /*1c270*/  @!P1 LDG.E.U16 R0, desc[UR10][R18.64] ;  /* 0x0000000a12009981 */ /* 0x004ea8000c1e1500 */
[----:B------:R-:W3:Y:S04]  /*1c280*/  LDL.LU.64 R18, [R1+0xc80] ;  /* 0x000c800001127983 */ /* 0x000ee80000300a00 */
[----:B--2---:R1:W-:Y:S04]  /*1c290*/  STL [R1+0x88], R0 ;  /* 0x0000880001007387 */ /* 0x0043e80000100800 */
[----:B-1----:R-:W2:Y:S04]  /*1c2a0*/  LDL.LU R0, [R1+0xc78] ;  /* 0x000c780001007983 */ /* 0x002ea80000300800 */
[----:B------:R-:W4:Y:S04]  /*1c2b0*/  LDL.LU.64 R6, [R1+0xc70] ;  /* 0x000c700001067983 */ /* 0x000f280000300a00 */
[----:B---3--:R1:W-:Y:S04]  /*1c2c0*/  @!P0 STL [R1+0x4c], R9 ;  /* 0x00004c0901008387 */ /* 0x0083e80000100800 */
[----:B-1----:R-:W3:Y:S01]  /*1c2d0*/  LDL.LU R9, [R1+0xc68] ;  /* 0x000c680001097983 */ /* 0x002ee20000300800 */
[----:B--2---:R-:W-:-:S06]  /*1c2e0*/  PRMT R0, RZ, 0x7610, R0 ;  /* 0x00007610ff007816 */ /* 0x004fcc0000000000 */
[----:B----4-:R-:W2:Y:S04]  /*1c2f0*/  @!P1 LDG.E.U16 R0, desc[UR10][R12.64] ;  /* 0x0000000a0c009981 */ /* 0x010ea8000c1e1500 */
[----:B------:R-:W4:Y:S01]  /*1c300*/  LDL.LU.64 R12, [R1+0xc60] ;  /* 0x000c6000010c7983 */ /* 0x000f220000300a00 */
[----:B------:R-:W-:Y:S02]  /*1c310*/  PRMT R18, RZ, 0x7610, R18 ;  /* 0x00007610ff127816 */ /* 0x000fe40000000012 */
[----:B------:R-:W-:Y:S02]  /*1c320*/  PRMT R19, RZ, 0x7610, R19 ;  /* 0x00007610ff137816 */ /* 0x000fe40000000013 */
[----:B------:R-:W-:Y:S02]  /*1c330*/  PRMT R23, RZ, 0x7610, R23 ;  /* 0x00007610ff177816 */ /* 0x000fe40000000017 */
[----:B------:R-:W-:-:S02]  /*1c340*/  PRMT R7, RZ, 0x7610, R7 ;  /* 0x00007610ff077816 */ /* 0x000fc40000000007 */
[----:B---3--:R-:W3:Y:S01]  /*1c350*/  @!P0 LDG.E.U16 R19, desc[UR10][R8.64] ;  /* 0x0000000a08138981 */ /* 0x008ee2000c1e1500 */
[----:B------:R-:W-:-:S03]  /*1c360*/  PRMT R6, RZ, 0x7610, R6 ;  /* 0x00007610ff067816 */ /* 0x000fc60000000006 */
[----:B------:R-:W3:Y:S04]  /*1c370*/  @!P0 LDG.E.U16 R23, desc[UR10][R16.64] ;  /* 0x0000000a10178981 */ /* 0x000ee8000c1e1500 */
[----:B------:R-:W3:Y:S04]  /*1c380*/  @!P1 LDG.E.U16 R7, desc[UR10][R24.64] ;  /* 0x0000000a18079981 */ /* 0x000ee8000c1e1500 */
[----:B------:R-:W3:Y:S04]  /*1c390*/  @!P0 LDG.E.U16 R6, desc[UR10][R10.64] ;  /* 0x0000000a0a068981 */ /* 0x000ee8000c1e1500 */
[----:B----4-:R-:W4:Y:S04]  /*1c3a0*/  @!P1 LDG.E.U16 R18, desc[UR10][R12.64] ;  /* 0x0000000a0c129981 */ /* 0x010f28000c1e1500 */
[----:B--2---:R1:W-:Y:S04]  /*1c3b0*/  STL [R1+0x48], R0 ;  /* 0x0000480001007387 */ /* 0x0043e80000100800 */
[----:B-1----:R-:W2:Y:S04]  /*1c3c0*/  LDL.LU R0, [R1+0xc58] ;  /* 0x000c580001007983 */ /* 0x002ea80000300800 */
[----:B------:R-:W-:Y:S04]  /*1c3d0*/  STL [R1+0xa60], R8 ;  /* 0x000a600801007387 */ /* 0x000fe80000100800 */
[----:B------:R-:W-:Y:S04]  /*1c3e0*/  STL [R1+0xa5c], R9 ;  /* 0x000a5c0901007387 */ /* 0x000fe80000100800 */
[----:B----4-:R-:W-:Y:S04]  /*1c3f0*/  STL [R1+0x8], R18 ;  /* 0x0000081201007387 */ /* 0x010fe80000100800 */
[----:B---3--:R1:W-:Y:S04]  /*1c400*/  STL [R1+0xc], R19 ;  /* 0x00000c1301007387 */ /* 0x0083e80000100800 */
[----:B-1----:R-:W3:Y:S04]  /*1c410*/  LDL.64 R18, [R1+0x100] ;  /* 0x0001000001127983 */ /* 0x002ee80000100a00 */
[----:B------:R-:W-:Y:S04]  /*1c420*/  STL [R1+0xa68], R12 ;  /* 0x000a680c01007387 */ /* 0x000fe80000100800 */
[----:B------:R-:W-:Y:S04]  /*1c430*/  STL [R1+0xa64], R13 ;  /* 0x000a640d01007387 */ /* 0x000fe80000100800 */
[----:B------:R-:W4:Y:S04]  /*1c440*/  LDL.LU.64 R16, [R1+0xc50] ;  /* 0x000c500001107983 */ /* 0x000f280000300a00 */
[----:B------:R1:W-:Y:S01]  /*1c450*/  STL [R1+0x264], R23 ;  /* 0x0002641701007387 */ /* 0x0003e20000100800 */
[----:B--2---:R-:W-:-:S06]  /*1c460*/  PRMT R0, RZ, 0x7610, R0 ;  /* 0x00007610ff007816 */ /* 0x004fcc0000000000 */
[----:B------:R-:W2:Y:S04]  /*1c470*/  @!P1 LDG.E.U16 R0, desc[UR10][R14.64] ;  /* 0x0000000a0e009981 */ /* 0x000ea8000c1e1500 */
[----:B-1----:R-:W3:Y:S04]  /*1c480*/  LDL.LU R23, [R1+0xc48] ;  /* 0x000c480001177983 */ /* 0x002ee80000300800 */
[----:B------:R-:W3:Y:S04]  /*1c490*/  LDL.LU.64 R24, [R1+0xc40] ;  /* 0x000c400001187983 */ /* 0x000ee80000300a00 */
[----:B------:R1:W-:Y:S04]  /*1c4a0*/  STL [R1+0x260], R7 ;  /* 0x0002600701007387 */ /* 0x0003e80000100800 */
[----:B-1----:R-:W3:Y:S04]  /*1c4b0*/  LDL.LU R7, [R1+0xc38] ;  /* 0x000c380001077983 */ /* 0x002ee80000300800 */
[----:B------:R-:W3:Y:S04]  /*1c4c0*/  LDL.LU.64 R10, [R1+0xc30] ;  /* 0x000c3000010a7983 */ /* 0x000ee80000300a00 */
[----:B------:R1:W-:Y:S04]  /*1c4d0*/  STL [R1+0x84], R6 ;  /* 0x0000840601007387 */ /* 0x0003e80000100800 */
[----:B-1----:R-:W3:Y:S04]  /*1c4e0*/  LDL.LU R6, [R1+0xc28] ;  /* 0x000c280001067983 */ /* 0x002ee80000300800 */
[----:B------:R-:W4:Y:S04]  /*1c4f0*/  LDL.LU.64 R14, [R1+0xc20] ;  /* 0x000c2000010e7983 */ /* 0x000f280000300a00 */
[----:B--2---:R1:W-:Y:S04]  /*1c500*/  STL [R1+0x80], R0 ;  /* 0x0000800001007387 */ /* 0x0043e80000100800 */
[----:B-1----:R-:W2:Y:S01]  /*1c510*/  LDL.LU R0, [R1+0xc18] ;  /* 0x000c180001007983 */ /* 0x002ea20000300800 */
[----:B---3--:R-:W-:-:S06]  /*1c520*/  PRMT R6, RZ, 0x7610, R6 ;  /* 0x00007610ff067816 */ /* 0x008fcc0000000006 */
[----:B------:R-:W3:Y:S04]  /*1c530*/  @!P0 LDG.E.U16 R6, desc[UR10][R10.64] ;  /* 0x0000000a0a068981 */ /* 0x000ee8000c1e1500 */
[----:B------:R-:W2:Y:S01]  /*1c540*/  LDL.LU.64 R10, [R1+0xc10] ;  /* 0x000c1000010a7983 */ /* 0x000ea20000300a00 */
[----:B----4-:R-:W-:-:S03]  /*1c550*/  PRMT R14, RZ, 0x7610, R14 ;  /* 0x00007610ff0e7816 */ /* 0x010fc6000000000e */
[----:B---3--:R1:W-:Y:S04]  /*1c560*/  STL [R1+0x44], R6 ;  /* 0x0000440601007387 */ /* 0x0083e80000100800 */
[----:B-1----:R-:W3:Y:S04]  /*1c570*/  LDL.LU R6, [R1+0xc08] ;  /* 0x000c080001067983 */ /* 0x002ee80000300800 */
[----:B--2---:R-:W2:Y:S04]  /*1c580*/  @!P1 LDG.E.U16 R14, desc[UR10][R10.64] ;  /* 0x0000000a0a0e9981 */ /* 0x004ea8000c1e1500 */
[----:B------:R-:W4:Y:S01]  /*1c590*/  LDL.LU.64 R10, [R1+0xc00] ;  /* 0x000c0000010a7983 */ /* 0x000f220000300a00 */
[----:B------:R-:W-:-:S06]  /*1c5a0*/  PRMT R15, RZ, 0x7610, R15 ;  /* 0x00007610ff0f7816 */ /* 0x000fcc000000000f */
[----:B----4-:R-:W4:Y:S04]  /*1c5b0*/  @!P0 LDG.E.U16 R15, desc[UR10][R10.64] ;  /* 0x0000000a0a0f8981 */ /* 0x010f28000c1e1500 */
[----:B--2---:R1:W-:Y:S04]  /*1c5c0*/  STL [R1+0x40], R14 ;  /* 0x0000400e01007387 */ /* 0x0043e80000100800 */
[----:B-1----:R-:W2:Y:S04]  /*1c5d0*/  LDL.LU R14, [R1+0xbf8] ;  /* 0x000bf800010e7983 */ /* 0x002ea80000300800 */
[----:B----4-:R1:W-:Y:S04]  /*1c5e0*/  STL [R1+0x4], R15 ;  /* 0x0000040f01007387 */ /* 0x0103e80000100800 */
[----:B-1----:R-:W2:Y:S01]  /*1c5f0*/  LDL.LU R15, [R1+0xbf4] ;  /* 0x000bf400010f7983 */ /* 0x002ea20000300800 */
[----:B------:R-:W-:-:S02]  /*1c600*/  PRMT R0, RZ, 0x7610, R0 ;  /* 0x00007610ff007816 */ /* 0x000fc40000000000 */
[----:B------:R-:W-:Y:S01]  /*1c610*/  PRMT R25, RZ, 0x7610, R25 ;  /* 0x00007610ff197816 */ /* 0x000fe20000000019 */
[----:B------:R-:W-:Y:S04]  /*1c620*/  STL [R1+0xa70], R10 ;  /* 0x000a700a01007387 */ /* 0x000fe80000100800 */
[----:B--2---:R-:W2:Y:S01]  /*1c630*/  @!P1 LDG.E.U16 R0, desc[UR10][R14.64] ;  /* 0x0000000a0e009981 */ /* 0x004ea2000c1e1500 */
[----:B------:R-:W-:Y:S02]  /*1c640*/  PRMT R7, RZ, 0x7610, R7 ;  /* 0x00007610ff077816 */ /* 0x000fe40000000007 */
[----:B---3--:R-:W-:Y:S01]  /*1c650*/  PRMT R6, RZ, 0x7610, R6 ;  /* 0x00007610ff067816 */ /* 0x008fe20000000006 */
[----:B------:R-:W-:Y:S04]  /*1c660*/  STL [R1+0xa6c], R11 ;  /* 0x000a6c0b01007387 */ /* 0x000fe80000100800 */
[----:B------:R-:W3:Y:S04]  /*1c670*/  @!P0 LDG.E.U16 R25, desc[UR10][R20.64] ;  /* 0x0000000a14198981 */ /* 0x000ee8000c1e1500 */
[----:B------:R-:W4:Y:S04]  /*1c680*/  @!P1 LDG.E.U16 R7, desc[UR10][R26.64] ;  /* 0x0000000a1a079981 */ /* 0x000f28000c1e1500 */
[----:B------:R-:W3:Y:S04]  /*1c690*/  @!P0 LDG.E.U16 R6, desc[UR10][R4.64] ;  /* 0x0000000a04068981 */ /* 0x000ee8000c1e1500 */
[----:B--2---:R1:W-:Y:S04]  /*1c6a0*/  STL [R1], R0 ;  /* 0x0000000001007387 */ /* 0x0043e80000100800 */
[----:B-1----:R-:W2:Y:S04]  /*1c6b0*/  LDL.LU R0, [R1+0xbf0] ;  /* 0x000bf00001007983 */ /* 0x002ea80000300800 */
[----:B------:R-:W-:Y:S04]  /*1c6c0*/  STL [R1+0xa78], R14 ;  /* 0x000a780e01007387 */ /* 0x000fe80000100800 */
[----:B------:R-:W-:Y:S04]  /*1c6d0*/  STL [R1+0xa74], R15 ;  /* 0x000a740f01007387 */ /* 0x000fe80000100800 */
[----:B------:R-:W2:Y:S04]  /*1c6e0*/  LDL.LU.64 R20, [R1+0xbe8] ;  /* 0x000be80001147983 */ /* 0x000ea80000300a00 */
[----:B---3--:R1:W-:Y:S04]  /*1c6f0*/  STL [R1+0x25c], R25 ;  /* 0x00025c1901007387 */ /* 0x0083e80000100800 */
[----:B-1----:R-:W3:Y:S04]  /*1c700*/  LDL.LU R25, [R1+0xbe0] ;  /* 0x000be00001197983 */ /* 0x002ee80000300800 */
[----:B------:R-:W3:Y:S04]  /*1c710*/  LDL.LU.64 R26, [R1+0xbd8] ;  /* 0x000bd800011a7983 */ /* 0x000ee80000300a00 */
[----:B----4-:R1:W-:Y:S04]  /*1c720*/  STL [R1+0x258], R7 ;  /* 0x0002580701007387 */ /* 0x0103e80000100800 */
[----:B-1----:R-:W4:Y:S04]  /*1c730*/  LDL.LU R7, [R1+0xbd0] ;  /* 0x000bd00001077983 */ /* 0x002f280000300800 */
[----:B------:R-:W3:Y:S04]  /*1c740*/  LDL.LU.64 R4, [R1+0xbc8] ;  /* 0x000bc80001047983 */ /* 0x000ee80000300a00 */
[----:B------:R1:W-:Y:S04]  /*1c750*/  STL [R1+0x7c], R6 ;  /* 0x00007c0601007387 */ /* 0x0003e80000100800 */
[----:B-1----:R-:W3:Y:S01]  /*1c760*/  LDL.LU R6, [R1+0xbc0] ;  /* 0x000bc00001067983 */ /* 0x002ee20000300800 */
[----:B--2---:R-:W-:-:S06]  /*1c770*/  PRMT R0, RZ, 0x7610, R0 ;  /* 0x00007610ff007816 */ /* 0x004fcc0000000000 */
[----:B------:R-:W2:Y:S04]  /*1c780*/  @!P1 LDG.E.U16 R0, desc[UR10][R16.64] ;  /* 0x0000000a10009981 */ /* 0x000ea8000c1e1500 */
[----:B------:R-:W3:Y:S04]  /*1c790*/  LDL.LU.64 R16, [R1+0xbb8] ;  /* 0x000bb80001107983 */ /* 0x000ee80000300a00 */
[----:B--2---:R1:W-:Y:S01]  /*1c7a0*/  STL [R1+0x78], R0 ;  /* 0x0000780001007387 */ /* 0x0043e20000100800 */
[----:B---3--:R-:W-:-:S03]  /*1c7b0*/  PRMT R17, RZ, 0x7610, R17 ;  /* 0x00007610ff117816 */ /* 0x008fc60000000011 */
[----:B-1----:R-:W2:Y:S04]  /*1c7c0*/  LDL.LU R0, [R1+0xbb0] ;  /* 0x000bb00001007983 */ /* 0x002ea80000300800 */
[----:B------:R-:W3:Y:S04]  /*1c7d0*/  @!P0 LDG.E.U16 R17, desc[UR10][R18.64] ;  /* 0x0000000a12118981 */ /* 0x000ee8000c1e1500 */
[----:B------:R-:W4:Y:S01]  /*1c7e0*/  LDL.LU.64 R18, [R1+0xba8] ;  /* 0x000ba80001127983 */ /* 0x000f220000300a00 */
[----:B--2---:R-:W-:-:S03]  /*1c7f0*/  PRMT R0, RZ, 0x7610, R0 ;  /* 0x00007610ff007816 */ /* 0x004fc60000000000 */
[----:B---3--:R1:W-:Y:S04]  /*1c800*/  STL [R1+0x3c], R17 ;  /* 0x00003c1101007387 */ /* 0x0083e80000100800 */
[----:B-1----:R-:W2:Y:S04]  /*1c810*/  LDL.LU R17, [R1+0xba0] ;  /* 0x000ba00001117983 */ /* 0x002ea80000300800 */
[----:B----4-:R-:W3:Y:S04]  /*1c820*/  @!P1 LDG.E.U16 R0, desc[UR10][R18.64] ;  /* 0x0000000a12009981 */ /* 0x010ee8000c1e1500 */
[----:B------:R-:W4:Y:S01]  /*1c830*/  LDL.LU.64 R18, [R1+0xb98] ;  /* 0x000b980001127983 */ /* 0x000f220000300a00 */
[----:B------:R-:W-:-:S02]  /*1c840*/  PRMT R6, RZ, 0x7610, R6 ;  /* 0x00007610ff067816 */ /* 0x000fc40000000006 */
[----:B------:R-:W-:-:S04]  /*1c850*/  PRMT R7, RZ, 0x7610, R7 ;  /* 0x00007610ff077816 */ /* 0x000fc80000000007 */
[----:B--2---:R-:W2:Y:S04]  /*1c860*/  @!P0 LDG.E.U16 R6, desc[UR10][R16.64] ;  /* 0x0000000a10068981 */ /* 0x004ea8000c1e1500 */
[----:B----4-:R-:W4:Y:S04]  /*1c870*/  @!P1 LDG.E.U16 R7, desc[UR10][R18.64] ;  /* 0x0000000a12079981 */ /* 0x010f28000c1e1500 */
[----:B---3--:R1:W-:Y:S04]  /*1c880*/  STL [R1+0x38], R0 ;  /* 0x0000380001007387 */ /* 0x0083e80000100800 */
[----:B-1----:R-:W3:Y:S04]  /*1c890*/  LDL.LU R0, [R1+0xb90] ;  /* 0x000b900001007983 */ /* 0x002ee80000300800 */
[----:B--2---:R1:W-:Y:S04]  /*1c8a0*/  STL [R1+0xa94], R6 ;  /* 0x000a940601007387 */ /* 0x0043e80000100800 */
[----:B------:R-:W-:Y:S04]  /*1c8b0*/  STL [R1+0xa80], R16 ;  /* 0x000a801001007387 */ /* 0x000fe80000100800 */
[----:B------:R-:W-:Y:S01]  /*1c8c0*/  STL [R1+0xa7c], R17 ;  /* 0x000a7c1101007387 */ /* 0x000fe20000100800 */
[----:B-1----:R-:W-:-:S03]  /*1c8d0*/  PRMT R6, RZ, 0x7610, R6 ;  /* 0x00007610ff067816 */ /* 0x002fc60000000006 */
[----:B----4-:R1:W-:Y:S04]  /*1c8e0*/  STL [R1+0xa98], R7 ;  /* 0x000a980701007387 */ /* 0x0103e80000100800 */
[----:B------:R2:W-:Y:S04]  /*1c8f0*/  STL [R1+0xa88], R18 ;  /* 0x000a881201007387 */ /* 0x0005e80000100800 */
[----:B------:R4:W-:Y:S01]  /*1c900*/  STL [R1+0xa84], R19 ;  /* 0x000a841301007387 */ /* 0x0009e20000100800 */
[----:B-1----:R-:W-:-:S03]  /*1c910*/  PRMT R7, RZ, 0x7610, R7 ;  /* 0x00007610ff077816 */ /* 0x002fc60000000007 */
[----:B------:R-:W3:Y:S01]  /*1c920*/  @!P1 LDG.E.U16 R6, desc[UR10][R32.64] ;  /* 0x0000000a20069981 */ /* 0x000ee2000c1e1500 */
[----:B--2---:R-:W-:-:S03]  /*1c930*/  PRMT R18, RZ, 0x7610, R18 ;  /* 0x00007610ff127816 */ /* 0x004fc60000000012 */
[----:B------:R-:W2:Y:S01]  /*1c940*/  @!P0 LDG.E.U16 R7, desc[UR10][R30.64] ;  /* 0x0000000a1e078981 */ /* 0x000ea2000c1e1500 */
[----:B----4-:R-:W-:-:S03]  /*1c950*/  PRMT R19, RZ, 0x7610, R19 ;  /* 0x00007610ff137816 */ /* 0x010fc60000000013 */
[----:B------:R-:W4:Y:S04]  /*1c960*/  @!P0 LDG.E.U16 R18, desc[UR10][R22.64] ;  /* 0x0000000a16128981 */ /* 0x000f28000c1e1500 */
[----:B------:R-:W2:Y:S04]  /*1c970*/  @!P1 LDG.E.U16 R19, desc[UR10][R20.64] ;  /* 0x0000000a14139981 */ /* 0x000ea8000c1e1500 */
[----:B------:R-:W2:Y:S04]  /*1c980*/  LDL.LU.64 R30, [R1+0xb88] ;  /* 0x000b8800011e7983 */ /* 0x000ea80000300a00 */
[----:B------:R-:W2:Y:S04]  /*1c990*/  LDL.LU.64 R32, [R1+0xb80] ;  /* 0x000b800001207983 */ /* 0x000ea80000300a00 */
[----:B------:R-:W2:Y:S01]  /*1c9a0*/  LDL.LU.64 R22, [R1+0xb78] ;  /* 0x000b780001167983 */ /* 0x000ea20000300a00 */
[----:B------:R-:W-:-:S03]  /*1c9b0*/  PRMT R16, RZ, 0x7610, R16 ;  /* 0x00007610ff107816 */ /* 0x000fc60000000010 */
[----:B----4-:R-:W-:Y:S04]  /*1c9c0*/  STL [R1+0xa8c], R18 ;  /* 0x000a8c1201007387 */ /* 0x010fe80000100800 */
[----:B------:R-:W4:Y:S04]  /*1c9d0*/  LDL.LU.64 R20, [R1+0xb70] ;  /* 0x000b700001147983 */ /* 0x000f280000300a00 */
[----:B---3--:R-:W-:Y:S04]  /*1c9e0*/  STL [R1+0x250], R6 ;  /* 0x0002500601007387 */ /* 0x008fe80000100800 */
[----:B--2---:R1:W-:Y:S04]  /*1c9f0*/  STL [R1+0x254], R7 ;  /* 0x0002540701007387 */ /* 0x0043e80000100800 */
[----:B------:R-:W2:Y:S04]  /*1ca00*/  @!P0 LDG.E.U16 R16, desc[UR10][R22.64] ;  /* 0x0000000a16108981 */ /* 0x000ea8000c1e1500 */
[----:B-1----:R-:W3:Y:S04]  /*1ca10*/  LDL.64 R6, [R1+0xe0] ;  /* 0x0000e00001067983 */ /* 0x002ee80000100a00 */
[----:B------:R1:W-:Y:S04]  /*1ca20*/  STL [R1+0xa90], R19 ;  /* 0x000a901301007387 */ /* 0x0003e80000100800 */
[----:B-1----:R-:W2:Y:S04]  /*1ca30*/  LDL.64 R18, [R1+0xe8] ;  /* 0x0000e80001127983 */ /* 0x002ea80000100a00 */
[----:B------:R-:W3:Y:S01]  /*1ca40*/  LDL.LU.64 R22, [R1+0xb68] ;  /* 0x000b680001167983 */ /* 0x000ee20000300a00 */
[----:B------:R-:W-:-:S02]  /*1ca50*/  PRMT R17, RZ, 0x7610, R17 ;  /* 0x00007610ff117816 */ /* 0x000fc40000000011 */
[----:B------:R-:W-:Y:S02]  /*1ca60*/  PRMT R32, RZ, 0x7610, R32 ;  /* 0x00007610ff207816 */ /* 0x000fe40000000020 */
[----:B------:R-:W-:Y:S02]  /*1ca70*/  PRMT R33, RZ, 0x7610, R33 ;  /* 0x00007610ff217816 */ /* 0x000fe40000000021 */
[----:B------:R-:W-:Y:S02]  /*1ca80*/  PRMT R14, RZ, 0x7610, R14 ;  /* 0x00007610ff0e7816 */ /* 0x000fe4000000000e */
[----:B------:R-:W-:Y:S02]  /*1ca90*/  PRMT R15, RZ, 0x7610, R15 ;  /* 0x00007610ff0f7816 */ /* 0x000fe4000000000f */
[----:B------:R-:W-:Y:S02]  /*1caa0*/  PRMT R10, RZ, 0x7610, R10 ;  /* 0x00007610ff0a7816 */ /* 0x000fe4000000000a */
[----:B------:R-:W3:Y:S04]  /*1cab0*/  @!P0 LDG.E.U16 R14, desc[UR10][R34.64] ;  /* 0x0000000a220e8981 */ /* 0x000ee8000c1e1500 */
[----:B------:R-:W3:Y:S04]  /*1cac0*/  @!P1 LDG.E.U16 R15, desc[UR10][R2.64] ;  /* 0x0000000a020f9981 */ /* 0x000ee8000c1e1500 */
[----:B------:R-:W3:Y:S04]  /*1cad0*/  @!P0 LDG.E.U16 R10, desc[UR10][R24.64] ;  /* 0x0000000a180a8981 */ /* 0x000ee8000c1e1500 */
[----:B----4-:R-:W4:Y:S04]  /*1cae0*/  @!P0 LDG.E.U16 R32, desc[UR10][R20.64] ;  /* 0x0000000a14208981 */ /* 0x010f28000c1e1500 */
[----:B--2---:R-:W2:Y:S04]  /*1caf0*/  @!P1 LDG.E.U16 R17, desc[UR10][R18.64] ;  /* 0x0000000a12119981 */ /* 0x004ea8000c1e1500 */
[----:B---3--:R-:W3:Y:S04]  /*1cb00*/  @!P1 LDG.E.U16 R33, desc[UR10][R22.64] ;  /* 0x0000000a16219981 */ /* 0x008ee8000c1e1500 */
[----:B------:R-:W-:Y:S01]  /*1cb10*/  STL [R1+0xa9c], R16 ;  /* 0x000a9c1001007387 */ /* 0x000fe20000100800 */
[----:B------:R-:W-:-:S02]  /*1cb20*/  PRMT R11, RZ, 0x7610, R11 ;  /* 0x00007610ff0b7816 */ /* 0x000fc4000000000b */
[----:B------:R-:W-:-:S04]  /*1cb30*/  PRMT R12, RZ, 0x7610, R12 ;  /* 0x00007610ff0c7816 */ /* 0x000fc8000000000c */
[----:B------:R-:W3:Y:S04]  /*1cb40*/  @!P1 LDG.E.U16 R11, desc[UR10][R26.64] ;  /* 0x0000000a1a0b9981 */ /* 0x000ee8000c1e1500 */
[----:B------:R-:W3:Y:S04]  /*1cb50*/  @!P0 LDG.E.U16 R12, desc[UR10][R6.64] ;  /* 0x0000000a060c8981 */ /* 0x000ee8000c1e1500 */
[----:B--2---:R-:W-:Y:S04]  /*1cb60*/  STL [R1+0xaa0], R17 ;  /* 0x000aa01101007387 */ /* 0x004fe80000100800 */
[----:B----4-:R-:W-:Y:S04]  /*1cb70*/  STL [R1+0xaac], R32 ;  /* 0x000aac2001007387 */ /* 0x010fe80000100800 */
[----:B------:R-:W-:Y:S04]  /*1cb80*/  STL [R1+0xaa8], R20 ;  /* 0x000aa81401007387 */ /* 0x000fe80000100800 */
[----:B------:R-:W-:Y:S04]  /*1cb90*/  STL [R1+0xaa4], R21 ;  /* 0x000aa41501007387 */ /* 0x000fe80000100800 */
[----:B---3--:R-:W-:Y:S04]  /*1cba0*/  STL [R1+0xab8], R33 ;  /* 0x000ab82101007387 */ /* 0x008fe80000100800 */
[----:B------:R-:W-:Y:S04]  /*1cbb0*/  STL [R1+0xab4], R22 ;  /* 0x000ab41601007387 */ /* 0x000fe80000100800 */
[----:B------:R-:W-:Y:S04]  /*1cbc0*/  STL [R1+0xab0], R23 ;  /* 0x000ab01701007387 */ /* 0x000fe80000100800 */
[----:B------:R-:W2:Y:S04]  /*1cbd0*/  LDL.LU.64 R34, [R1+0xb60] ;  /* 0x000b600001227983 */ /* 0x000ea80000300a00 */
[----:B------:R1:W-:Y:S04]  /*1cbe0*/  STL [R1+0xabc], R14 ;  /* 0x000abc0e01007387 */ /* 0x0003e80000100800 */
[----:B------:R-:W3:Y:S04]  /*1cbf0*/  LDL.LU.64 R2, [R1+0xb58] ;  /* 0x000b580001027983 */ /* 0x000ee80000300a00 */
[----:B------:R4:W-:Y:S04]  /*1cc00*/  STL [R1+0xac0], R15 ;  /* 0x000ac00f01007387 */ /* 0x0009e80000100800 */
[----:B------:R-:W4:Y:S04]  /*1cc10*/  LDL.LU.64 R24, [R1+0xb50] ;  /* 0x000b500001187983 */ /* 0x000f280000300a00 */
[----:B------:R-:W-:Y:S04]  /*1cc20*/  STL [R1+0xac4], R10 ;  /* 0x000ac40a01007387 */ /* 0x000fe80000100800 */
[----:B------:R-:W4:Y:S01]  /*1cc30*/  LDL.LU.64 R26, [R1+0xb48] ;  /* 0x000b4800011a7983 */ /* 0x000f220000300a00 */
[----:B------:R-:W-:-:S03]  /*1cc40*/  PRMT R13, RZ, 0x7610, R13 ;  /* 0x00007610ff0d7816 */ /* 0x000fc6000000000d */
[----:B------:R-:W-:Y:S01]  /*1cc50*/  STL [R1+0xac8], R11 ;  /* 0x000ac80b01007387 */ /* 0x000fe20000100800 */
[----:B------:R-:W-:-:S03]  /*1cc60*/  PRMT R8, RZ, 0x7610, R8 ;  /* 0x00007610ff087816 */ /* 0x000fc60000000008 */
[----:B------:R-:W-:Y:S01]  /*1cc70*/  STL [R1+0xacc], R12 ;  /* 0x000acc0c01007387 */ /* 0x000fe20000100800 */
[----:B------:R-:W-:-:S03]  /*1cc80*/  PRMT R9, RZ, 0x7610, R9 ;  /* 0x00007610ff097816 */ /* 0x000fc60000000009 */
[----:B------:R-:W4:Y:S04]  /*1cc90*/  @!P0 LDG.E.U16 R8, desc[UR10][R28.64] ;  /* 0x0000000a1c088981 */ /* 0x000f28000c1e1500 */
[----:B------:R-:W4:Y:S01]  /*1cca0*/  @!P1 LDG.E.U16 R9, desc[UR10][R36.64] ;  /* 0x0000000a24099981 */ /* 0x000f22000c1e1500 */
[----:B--2---:R-:W-:Y:S02]  /*1ccb0*/  PRMT R34, RZ, 0x7610, R34 ;  /* 0x00007610ff227816 */ /* 0x004fe40000000022 */
[----:B------:R-:W-:Y:S01]  /*1ccc0*/  PRMT R35, RZ, 0x7610, R35 ;  /* 0x00007610ff237816 */ /* 0x000fe20000000023 */
[----:B---3--:R-:W2:Y:S04]  /*1ccd0*/  @!P1 LDG.E.U16 R13, desc[UR10][R2.64] ;  /* 0x0000000a020d9981 */ /* 0x008ea8000c1e1500 */
[----:B----4-:R-:W3:Y:S04]  /*1cce0*/  @!P0 LDG.E.U16 R34, desc[UR10][R24.64] ;  /* 0x0000000a18228981 */ /* 0x010ee8000c1e1500 */
[----:B------:R-:W4:Y:S04]  /*1ccf0*/  LDL.LU.64 R2, [R1+0xb40] ;  /* 0x000b400001027983 */ /* 0x000f280000300a00 */
[----:B------:R-:W4:Y:S04]  /*1cd00*/  @!P1 LDG.E.U16 R35, desc[UR10][R26.64] ;  /* 0x0000000a1a239981 */ /* 0x000f28000c1e1500 */
[----:B--2---:R-:W-:Y:S04]  /*1cd10*/  STL [R1+0xad0], R13 ;  /* 0x000ad00d01007387 */ /* 0x004fe80000100800 */
[----:B---3--:R2:W-:Y:S01]  /*1cd20*/  STL [R1+0xadc], R34 ;  /* 0x000adc2201007387 */ /* 0x0085e20000100800 */
[----:B----4-:R-:W-:-:S03]  /*1cd30*/  PRMT R3, RZ, 0x7610, R3 ;  /* 0x00007610ff037816 */ /* 0x010fc60000000003 */
[----:B------:R-:W-:Y:S04]  /*1cd40*/  STL [R1+0xad8], R24 ;  /* 0x000ad81801007387 */ /* 0x000fe80000100800 */
[----:B------:R-:W-:Y:S04]  /*1cd50*/  STL [R1+0xad4], R25 ;  /* 0x000ad41901007387 */ /* 0x000fe80000100800 */
[----:B------:R-:W-:Y:S04]  /*1cd60*/  STL [R1+0xae8], R35 ;  /* 0x000ae82301007387 */ /* 0x000fe80000100800 */
[----:B------:R-:W-:Y:S04]  /*1cd70*/  STL [R1+0xae4], R26 ;  /* 0x000ae41a01007387 */ /* 0x000fe80000100800 */
[----:B------:R-:W-:Y:S04]  /*1cd80*/  STL [R1+0xae0], R27 ;  /* 0x000ae01b01007387 */ /* 0x000fe80000100800 */
[----:B------:R-:W3:Y:S04]  /*1cd90*/  LDL.LU.64 R28, [R1+0xb38] ;  /* 0x000b3800011c7983 */ /* 0x000ee80000300a00 */
[----:B------:R-:W4:Y:S04]  /*1cda0*/  @!P0 LDG.E.U16 R3, desc[UR10][R4.64] ;  /* 0x0000000a04038981 */ /* 0x000f28000c1e1500 */
[----:B------:R-:W-:Y:S04]  /*1cdb0*/  STL [R1+0xaec], R8 ;  /* 0x000aec0801007387 */ /* 0x000fe80000100800 */
[----:B------:R-:W2:Y:S04]  /*1cdc0*/  LDL.LU.64 R36, [R1+0xb30] ;  /* 0x000b300001247983 */ /* 0x000ea80000300a00 */
[----:B------:R-:W-:Y:S04]  /*1cdd0*/  STL [R1+0xaf0], R9 ;  /* 0x000af00901007387 */ /* 0x000fe80000100800 */
[----:B------:R-:W2:Y:S01]  /*1cde0*/  LDL.LU.64 R4, [R1+0xb28] ;  /* 0x000b280001047983 */ /* 0x000ea20000300a00 */
[----:B------:R-:W-:-:S06]  /*1cdf0*/  PRMT R0, RZ, 0x7610, R0 ;  /* 0x00007610ff007816 */ /* 0x000fcc0000000000 */
[----:B------:R-:W3:Y:S04]  /*1ce00*/  @!P1 LDG.E.U16 R0, desc[UR10][R30.64] ;  /* 0x0000000a1e009981 */ /* 0x000ee8000c1e1500 */
[----:B----4-:R-:W-:Y:S04]  /*1ce10*/  STL [R1+0xaf4], R3 ;  /* 0x000af40301007387 */ /* 0x010fe80000100800 */
[----:B------:R-:W4:Y:S01]  /*1ce20*/  LDL.LU.64 R30, [R1+0xb20] ;  /* 0x000b2000011e7983 */ /* 0x000f220000300a00 */
[----:B------:R-:W0:Y:S03]  /*1ce30*/  S2R R6, SR_TID.X ;  /* 0x0000000000067919 */ /* 0x000e260000002100 */
[----:B-1----:R-:W4:Y:S01]  /*1ce40*/  LDL.LU R14, [R1+0x2ec] ;  /* 0x0002ec00010e7983 */ /* 0x002f220000300800 */
[----:B--2---:R-:W-:-:S03]  /*1ce50*/  PRMT R5, RZ, 0x7610, R5 ;  /* 0x00007610ff057816 */ /* 0x004fc60000000005 */
[----:B------:R-:W2:Y:S01]  /*1ce60*/  LDL.LU R33, [R1+0x2e0] ;  /* 0x0002e00001217983 */ /* 0x000ea20000300800 */
[----:B------:R-:W-:-:S03]  /*1ce70*/  PRMT R4, RZ, 0x7610, R4 ;  /* 0x00007610ff047816 */ /* 0x000fc60000000004 */
[----:B------:R-:W2:Y:S04]  /*1ce80*/  LDL.LU R16, [R1+0x2d4] ;  /* 0x0002d40001107983 */ /* 0x000ea80000300800 */
[----:B---3--:R-:W3:Y:S04]  /*1ce90*/  @!P0 LDG.E.U16 R5, desc[UR10][R28.64] ;  /* 0x0000000a1c058981 */ /* 0x008ee8000c1e1500 */
[----:B------:R-:W2:Y:S04]  /*1cea0*/  LDL.LU R20, [R1+0x2c8] ;  /* 0x0002c80001147983 */ /* 0x000ea80000300800 */
[----:B------:R-:W2:Y:S04]  /*1ceb0*/  LDL.LU R21, [R1+0x2bc] ;  /* 0x0002bc0001157983 */ /* 0x000ea80000300800 */
[----:B------:R-:W2:Y:S04]  /*1cec0*/  LDL.LU R32, [R1+0x2b0] ;  /* 0x0002b00001207983 */ /* 0x000ea80000300800 */
[----:B------:R-:W-:Y:S04]  /*1ced0*/  STL [R1+0xaf8], R0 ;  /* 0x000af80001007387 */ /* 0x000fe80000100800 */
[----:B------:R-:W2:Y:S01]  /*1cee0*/  LDL.LU.64 R28, [R1+0xb18] ;  /* 0x000b1800011c7983 */ /* 0x000ea20000300a00 */
[----:B0-----:R-:W-:-:S05]  /*1cef0*/  LOP3.LUT R6, R6, 0x3f, RZ, 0xc0, !PT ;  /* 0x0000003f06067812 */ /* 0x001fca00078ec0ff */
[----:B------:R-:W-:Y:S01]  /*1cf00*/  IMAD.SHL.U32 R15, R6, 0x2, RZ ;  /* 0x00000002060f7824 */ /* 0x000fe200078e00ff */
[----:B------:R-:W0:Y:S01]  /*1cf10*/  S2R R19, SR_TID.X ;  /* 0x0000000000137919 */ /* 0x000e220000002100 */
[----:B----4-:R-:W4:Y:S04]  /*1cf20*/  @!P1 LDG.E.U16 R4, desc[UR10][R30.64] ;  /* 0x0000000a1e049981 */ /* 0x010f28000c1e1500 */
[----:B---3--:R-:W-:Y:S04]  /*1cf30*/  STL [R1+0xafc], R5 ;  /* 0x000afc0501007387 */ /* 0x008fe80000100800 */
[----:B------:R-:W3:Y:S04]  /*1cf40*/  LDL.LU.64 R30, [R1+0xb10] ;  /* 0x000b1000011e7983 */ /* 0x000ee80000300a00 */
[----:B------:R-:W3:Y:S04]  /*1cf50*/  LDL.LU R17, [R1+0x2a4] ;  /* 0x0002a40001117983 */ /* 0x000ee80000300800 */
        /* <DEDUP_REMOVED lines=8> */
[----:B------:R-:W3:Y:S01]  /*1cfe0*/  LDL.LU R6, [R1+0x388] ;  /* 0x0003880001067983 */ /* 0x000ee20000300800 */
[----:B0-----:R-:W-:-:S04]  /*1cff0*/  SHF.R.S32.HI R13, RZ, 0x6, R19 ;  /* 0x00000006ff0d7819 */ /* 0x001fc80000011413 */
[----:B------:R-:W-:-:S04]  /*1d000*/  SGXT R13, R13, 0x1 ;  /* 0x000000010d0d781a */ /* 0x000fc80000000200 */
[----:B------:R-:W-:Y:S02]  /*1d010*/  LOP3.LUT R13, R15, 0x90, R13, 0x78, !PT ;  /* 0x000000900f0d7812 */ /* 0x000fe400078e780d */
[----:B------:R-:W0:Y:S02]  /*1d020*/  S2R R15, SR_TID.X ;  /* 0x00000000000f7919 */ /* 0x000e240000002100 */
[----:B------:R-:W-:-:S05]  /*1d030*/  LOP3.LUT R13, R13, 0x20, RZ, 0x3c, !PT ;  /* 0x000000200d0d7812 */ /* 0x000fca00078e3cff */
[----:B------:R-:W-:Y:S04]  /*1d040*/  STS.U16 [R13+UR9+0xdd00], R14 ;  /* 0x00dd000e0d007988 */ /* 0x000fe80008000409 */
[----:B--2---:R-:W-:Y:S04]  /*1d050*/  STS.U16 [R13+UR9+0xe100], R33 ;  /* 0x00e100210d007988 */ /* 0x004fe80008000409 */
[----:B------:R-:W-:Y:S04]  /*1d060*/  STS.U16 [R13+UR9+0xe500], R16 ;  /* 0x00e500100d007988 */ /* 0x000fe80008000409 */
[----:B------:R1:W-:Y:S02]  /*1d070*/  STS.U16 [R13+UR9+0xe900], R20 ;  /* 0x00e900140d007988 */ /* 0x0003e40008000409 */
[----:B-1----:R-:W-:-:S02]  /*1d080*/  LOP3.LUT R20, R19, 0x3f, RZ, 0xc0, !PT ;  /* 0x0000003f13147812 */ /* 0x002fc400078ec0ff */
[----:B0-----:R-:W-:-:S03]  /*1d090*/  SHF.R.S32.HI R3, RZ, 0x6, R15 ;  /* 0x00000006ff037819 */ /* 0x001fc6000001140f */
[----:B------:R-:W-:Y:S01]  /*1d0a0*/  IMAD.SHL.U32 R14, R20, 0x2, RZ ;  /* 0x00000002140e7824 */ /* 0x000fe200078e00ff */
[----:B------:R-:W-:-:S04]  /*1d0b0*/  SGXT R3, R3, 0x1 ;  /* 0x000000010303781a */ /* 0x000fc80000000200 */
[----:B------:R-:W-:Y:S01]  /*1d0c0*/  LOP3.LUT R3, R14, 0x90, R3, 0x78, !PT ;  /* 0x000000900e037812 */ /* 0x000fe200078e7803 */
[----:B------:R0:W-:Y:S03]  /*1d0d0*/  STS.U16 [R13+UR9+0xed00], R21 ;  /* 0x00ed00150d007988 */ /* 0x0001e60008000409 */
[----:B------:R-:W-:Y:S01]  /*1d0e0*/  LOP3.LUT R3, R3, 0x40, RZ, 0x3c, !PT ;  /* 0x0000004003037812 */ /* 0x000fe200078e3cff */
[----:B------:R1:W-:Y:S04]  /*1d0f0*/  STS.U16 [R13+UR9+0xf100], R32 ;  /* 0x00f100200d007988 */ /* 0x0003e80008000409 */
[----:B----4-:R-:W-:Y:S04]  /*1d100*/  STL [R1+0xb00], R4 ;  /* 0x000b000401007387 */ /* 0x010fe80000100800 */
[----:B------:R-:W2:Y:S04]  /*1d110*/  LDL.LU R16, [R1+0x380] ;  /* 0x0003800001107983 */ /* 0x000ea80000300800 */
[----:B------:R-:W4:Y:S04]  /*1d120*/  LDL.LU R19, [R1+0x378] ;  /* 0x0003780001137983 */ /* 0x000f280000300800 */
[----:B------:R-:W4:Y:S04]  /*1d130*/  LDL.LU R33, [R1+0x370] ;  /* 0x0003700001217983 */ /* 0x000f280000300800 */
[----:B0-----:R-:W4:Y:S04]  /*1d140*/  LDL.LU R21, [R1+0x364] ;  /* 0x0003640001157983 */ /* 0x001f280000300800 */
[----:B------:R-:W4:Y:S04]  /*1d150*/  LDL.LU R20, [R1+0x358] ;  /* 0x0003580001147983 */ /* 0x000f280000300800 */
[----:B-1----:R-:W4:Y:S04]  /*1d160*/  LDL.LU R32, [R1+0x34c] ;  /* 0x00034c0001207983 */ /* 0x002f280000300800 */
[----:B---3--:R0:W-:Y:S04]  /*1d170*/  STS.U16 [R13+UR9+0xf500], R17 ;  /* 0x00f500110d007988 */ /* 0x0081e80008000409 */
[----:B------:R-:W-:Y:S04]  /*1d180*/  STS.U16 [R13+UR9+0xf900], R34 ;  /* 0x00f900220d007988 */ /* 0x000fe80008000409 */
[----:B------:R1:W-:Y:S04]  /*1d190*/  STS.U16 [R13+UR9+0xfd00], R18 ;  /* 0x00fd00120d007988 */ /* 0x0003e80008000409 */
[----:B------:R-:W-:Y:S04]  /*1d1a0*/  STS.U16 [R3+UR9+0x8200], R12 ;  /* 0x0082000c03007988 */ /* 0x000fe80008000409 */
[----:B------:R-:W-:Y:S04]  /*1d1b0*/  STS.U16 [R3+UR9+0x8600], R11 ;  /* 0x0086000b03007988 */ /* 0x000fe80008000409 */
[----:B------:R-:W-:Y:S04]  /*1d1c0*/  STS.U16 [R3+UR9+0x8a00], R10 ;  /* 0x008a000a03007988 */ /* 0x000fe80008000409 */
[----:B0-----:R-:W3:Y:S04]  /*1d1d0*/  LDL.LU R17, [R1+0x344] ;  /* 0x0003440001117983 */ /* 0x001ee80000300800 */
[----:B------:R-:W-:Y:S04]  /*1d1e0*/  STS.U16 [R3+UR9+0x8e00], R23 ;  /* 0x008e001703007988 */ /* 0x000fe80008000409 */
[----:B-1----:R-:W3:Y:S04]  /*1d1f0*/  LDL.LU R18, [R1+0x33c] ;  /* 0x00033c0001127983 */ /* 0x002ee80000300800 */
[----:B------:R0:W-:Y:S04]  /*1d200*/  STS.U16 [R3+UR9+0x9200], R7 ;  /* 0x0092000703007988 */ /* 0x0001e80008000409 */
[----:B------:R-:W-:Y:S04]  /*1d210*/  STS.U16 [R3+UR9+0x9600], R22 ;  /* 0x0096001603007988 */ /* 0x000fe80008000409 */
[----:B------:R1:W-:Y:S04]  /*1d220*/  STS.U16 [R3+UR9+0x9a00], R6 ;  /* 0x009a000603007988 */ /* 0x0003e80008000409 */
[----:B0-----:R-:W3:Y:S04]  /*1d230*/  LDL.LU R7, [R1+0x334] ;  /* 0x0003340001077983 */ /* 0x001ee80000300800 */
[----:B------:R-:W3:Y:S04]  /*1d240*/  LDL.LU R27, [R1+0x32c] ;  /* 0x00032c00011b7983 */ /* 0x000ee80000300800 */
[----:B------:R-:W3:Y:S04]  /*1d250*/  LDL.LU R26, [R1+0x324] ;  /* 0x00032400011a7983 */ /* 0x000ee80000300800 */
[----:B-1----:R-:W3:Y:S04]  /*1d260*/  LDL.LU R6, [R1+0x31c] ;  /* 0x00031c0001067983 */ /* 0x002ee80000300800 */
[----:B--2---:R0:W-:Y:S04]  /*1d270*/  STS.U16 [R3+UR9+0x9e00], R16 ;  /* 0x009e001003007988 */ /* 0x0041e80008000409 */
[----:B----4-:R1:W-:Y:S04]  /*1d280*/  STS.U16 [R3+UR9+0xa200], R19 ;  /* 0x00a2001303007988 */ /* 0x0103e80008000409 */
[----:B0-----:R-:W2:Y:S04]  /*1d290*/  LDL.LU R16, [R1+0x314] ;  /* 0x0003140001107983 */ /* 0x001ea80000300800 */
[----:B------:R-:W4:Y:S04]  /*1d2a0*/  LDL.LU R35, [R1+0x30c] ;  /* 0x00030c0001237983 */ /* 0x000f280000300800 */
[----:B------:R-:W4:Y:S04]  /*1d2b0*/  LDL.LU R25, [R1+0x2fc] ;  /* 0x0002fc0001197983 */ /* 0x000f280000300800 */
[----:B------:R-:W4:Y:S04]  /*1d2c0*/  LDL.LU R24, [R1+0x2f4] ;  /* 0x0002f40001187983 */ /* 0x000f280000300800 */
[----:B------:R-:W4:Y:S04]  /*1d2d0*/  LDL.LU R34, [R1+0x2e8] ;  /* 0x0002e80001227983 */ /* 0x000f280000300800 */
[----:B------:R-:W4:Y:S04]  /*1d2e0*/  LDL.LU R13, [R1+0x2dc] ;  /* 0x0002dc00010d7983 */ /* 0x000f280000300800 */
[----:B-1----:R-:W4:Y:S04]  /*1d2f0*/  LDL.LU R19, [R1+0x2d0] ;  /* 0x0002d00001137983 */ /* 0x002f280000300800 */
[----:B------:R-:W4:Y:S04]  /*1d300*/  LDL.LU R12, [R1+0x2c4] ;  /* 0x0002c400010c7983 */ /* 0x000f280000300800 */
[----:B------:R-:W4:Y:S04]  /*1d310*/  LDL.LU R11, [R1+0x2b8] ;  /* 0x0002b800010b7983 */ /* 0x000f280000300800 */
[----:B------:R-:W4:Y:S04]  /*1d320*/  LDL.LU R10, [R1+0x2ac] ;  /* 0x0002ac00010a7983 */ /* 0x000f280000300800 */
[----:B------:R-:W4:Y:S04]  /*1d330*/  LDL.LU R23, [R1+0x2a0] ;  /* 0x0002a00001177983 */ /* 0x000f280000300800 */
[----:B------:R0:W-:Y:S04]  /*1d340*/  STS.U16 [R3+UR9+0xa600], R33 ;  /* 0x00a6002103007988 */ /* 0x0001e80008000409 */
[----:B------:R-:W4:Y:S04]  /*1d350*/  LDL.LU R22, [R1+0x290] ;  /* 0x0002900001167983 */ /* 0x000f280000300800 */
[----:B------:R1:W-:Y:S04]  /*1d360*/  STS.U16 [R3+UR9+0xaa00], R21 ;  /* 0x00aa001503007988 */ /* 0x0003e80008000409 */
[----:B------:R1:W-:Y:S04]  /*1d370*/  STS.U16 [R3+UR9+0xae00], R20 ;  /* 0x00ae001403007988 */ /* 0x0003e80008000409 */
[----:B0-----:R-:W4:Y:S04]  /*1d380*/  LDL.LU R33, [R1+0x818] ;  /* 0x0008180001217983 */ /* 0x001f280000300800 */
[----:B------:R0:W-:Y:S04]  /*1d390*/  STS.U16 [R3+UR9+0xb200], R32 ;  /* 0x00b2002003007988 */ /* 0x0001e80008000409 */
[----:B-1----:R-:W4:Y:S04]  /*1d3a0*/  LDL.LU R21, [R1+0x810] ;  /* 0x0008100001157983 */ /* 0x002f280000300800 */
[----:B---3--:R-:W-:Y:S04]  /*1d3b0*/  STS.U16 [R3+UR9+0xb600], R17 ;  /* 0x00b6001103007988 */ /* 0x008fe80008000409 */
[----:B------:R-:W3:Y:S04]  /*1d3c0*/  LDL.LU R20, [R1+0x800] ;  /* 0x0008000001147983 */ /* 0x000ee80000300800 */
[----:B------:R1:W-:Y:S04]  /*1d3d0*/  STS.U16 [R3+UR9+0xba00], R18 ;  /* 0x00ba001203007988 */ /* 0x0003e80008000409 */
[----:B0-----:R-:W3:Y:S04]  /*1d3e0*/  LDL.LU R32, [R1+0x7b0] ;  /* 0x0007b00001207983 */ /* 0x001ee80000300800 */
[----:B------:R0:W-:Y:S04]  /*1d3f0*/  STS.U16 [R3+UR9+0xbe00], R7 ;  /* 0x00be000703007988 */ /* 0x0001e80008000409 */
[----:B-1----:R-:W3:Y:S04]  /*1d400*/  LDL.LU R18, [R1+0x76c] ;  /* 0x00076c0001127983 */ /* 0x002ee80000300800 */
[----:B------:R-:W-:Y:S04]  /*1d410*/  STS.U16 [R3+UR9+0xc200], R27 ;  /* 0x00c2001b03007988 */ /* 0x000fe80008000409 */
[----:B------:R-:W3:Y:S04]  /*1d420*/  LDL.LU R17, [R1+0x38c] ;  /* 0x00038c0001117983 */ /* 0x000ee80000300800 */
[----:B------:R-:W-:Y:S04]  /*1d430*/  STS.U16 [R3+UR9+0xc600], R26 ;  /* 0x00c6001a03007988 */ /* 0x000fe80008000409 */
[----:B0-----:R-:W3:Y:S04]  /*1d440*/  LDL.LU R7, [R1+0x384] ;  /* 0x0003840001077983 */ /* 0x001ee80000300800 */
[----:B------:R0:W-:Y:S04]  /*1d450*/  STS.U16 [R3+UR9+0xca00], R6 ;  /* 0x00ca000603007988 */ /* 0x0001e80008000409 */
[----:B0-----:R-:W3:Y:S01]  /*1d460*/  LDL.LU R6, [R1+0x37c] ;  /* 0x00037c0001067983 */ /* 0x001ee20000300800 */
[----:B------:R-:W-:-:S04]  /*1d470*/  SHF.R.S32.HI R0, RZ, 0x6, R15 ;  /* 0x00000006ff007819 */ /* 0x000fc8000001140f */
[----:B------:R-:W-:-:S04]  /*1d480*/  SGXT R0, R0, 0x1 ;  /* 0x000000010000781a */ /* 0x000fc80000000200 */
[----:B------:R-:W-:-:S04]  /*1d490*/  LOP3.LUT R0, R14, 0x90, R0, 0x78, !PT ;  /* 0x000000900e007812 */ /* 0x000fc800078e7800 */
[----:B------:R-:W-:Y:S01]  /*1d4a0*/  LOP3.LUT R0, R0, 0x60, RZ, 0x3c, !PT ;  /* 0x0000006000007812 */ /* 0x000fe200078e3cff */
[----:B--2---:R0:W-:Y:S04]  /*1d4b0*/  STS.U16 [R3+UR9+0xce00], R16 ;  /* 0x00ce001003007988 */ /* 0x0041e80008000409 */
[----:B----4-:R-:W-:Y:S04]  /*1d4c0*/  STS.U16 [R3+UR9+0xd200], R35 ;  /* 0x00d2002303007988 */ /* 0x010fe80008000409 */
[----:B------:R-:W-:Y:S04]  /*1d4d0*/  STS.U16 [R3+UR9+0xd600], R25 ;  /* 0x00d6001903007988 */ /* 0x000fe80008000409 */
[----:B------:R-:W-:Y:S04]  /*1d4e0*/  STS.U16 [R3+UR9+0xda00], R24 ;  /* 0x00da001803007988 */ /* 0x000fe80008000409 */
[----:B------:R-:W-:Y:S04]  /*1d4f0*/  STS.U16 [R3+UR9+0xde00], R34 ;  /* 0x00de002203007988 */ /* 0x000fe80008000409 */
[----:B------:R-:W-:Y:S04]  /*1d500*/  STS.U16 [R3+UR9+0xe200], R13 ;  /* 0x00e2000d03007988 */ /* 0x000fe80008000409 */
[----:B------:R1:W-:Y:S04]  /*1d510*/  STS.U16 [R3+UR9+0xe600], R19 ;  /* 0x00e6001303007988 */ /* 0x0003e80008000409 */
[----:B------:R-:W-:Y:S04]  /*1d520*/  STS.U16 [R3+UR9+0xea00], R12 ;  /* 0x00ea000c03007988 */ /* 0x000fe80008000409 */
[----:B------:R-:W-:Y:S04]  /*1d530*/  STS.U16 [R3+UR9+0xee00], R11 ;  /* 0x00ee000b03007988 */ /* 0x000fe80008000409 */
[----:B------:R-:W-:Y:S04]  /*1d540*/  STS.U16 [R3+UR9+0xf200], R10 ;  /* 0x00f2000a03007988 */ /* 0x000fe80008000409 */
[----:B------:R-:W-:Y:S04]  /*1d550*/  STS.U16 [R3+UR9+0xf600], R23 ;  /* 0x00f6001703007988 */ /* 0x000fe80008000409 */
[----:B0-----:R-:W2:Y:S04]  /*1d560*/  LDL.LU R16, [R1+0x374] ;  /* 0x0003740001107983 */ /* 0x001ea80000300800 */
[----:B------:R-:W-:Y:S04]  /*1d570*/  STS.U16 [R3+UR9+0xfa00], R22 ;  /* 0x00fa001603007988 */ /* 0x000fe80008000409 */
[----:B------:R0:W-:Y:S04]  /*1d580*/  STS.U16 [R3+UR9+0xfe00], R2 ;  /* 0x00fe000203007988 */ /* 0x0001e80008000409 */
[----:B-1----:R-:W4:Y:S04]  /*1d590*/  LDL.LU R19, [R1+0x36c] ;  /* 0x00036c0001137983 */ /* 0x002f280000300800 */
[----:B------:R-:W-:Y:S04]  /*1d5a0*/  STS.U16 [R0+UR9+0x8300], R33 ;  /* 0x0083002100007988 */ /* 0x000fe80008000409 */
[----:B0-----:R-:W4:Y:S04]  /*1d5b0*/  LDL.LU R2, [R1+0xb08] ;  /* 0x000b080001027983 */ /* 0x001f280000300800 */
[----:B------:R-:W-:Y:S04]  /*1d5c0*/  STS.U16 [R0+UR9+0x8700], R21 ;  /* 0x0087001500007988 */ /* 0x000fe80008000409 */
[----:B---3--:R-:W-:Y:S04]  /*1d5d0*/  STS.U16 [R0+UR9+0x8b00], R20 ;  /* 0x008b001400007988 */ /* 0x008fe80008000409 */
[----:B------:R-:W-:Y:S04]  /*1d5e0*/  STS.U16 [R0+UR9+0x8f00], R32 ;  /* 0x008f002000007988 */ /* 0x000fe80008000409 */
[----:B------:R0:W-:Y:S04]  /*1d5f0*/  STS.U16 [R0+UR9+0x9300], R18 ;  /* 0x0093001200007988 */ /* 0x0001e80008000409 */
[----:B------:R-:W-:Y:S04]  /*1d600*/  STS.U16 [R0+UR9+0x9700], R17 ;  /* 0x0097001100007988 */ /* 0x000fe80008000409 */
[----:B0-----:R-:W3:Y:S04]  /*1d610*/  LDL.LU R18, [R1+0x360] ;  /* 0x0003600001127983 */ /* 0x001ee80000300800 */
[----:B------:R-:W3:Y:S04]  /*1d620*/  LDL.LU R3, [R1+0x354] ;  /* 0x0003540001037983 */ /* 0x000ee80000300800 */
[----:B------:R0:W-:Y:S04]  /*1d630*/  STS.U16 [R0+UR9+0x9b00], R7 ;  /* 0x009b000700007988 */ /* 0x0001e80008000409 */
[----:B------:R-:W3:Y:S04]  /*1d640*/  LDL.LU R9, [R1+0x348] ;  /* 0x0003480001097983 */ /* 0x000ee80000300800 */
[----:B0-----:R-:W3:Y:S04]  /*1d650*/  LDL.LU R7, [R1+0x340] ;  /* 0x0003400001077983 */ /* 0x001ee80000300800 */
[----:B------:R0:W-:Y:S04]  /*1d660*/  STS.U16 [R0+UR9+0x9f00], R6 ;  /* 0x009f000600007988 */ /* 0x0001e80008000409 */
[----:B0-----:R-:W3:Y:S04]  /*1d670*/  LDL.LU R6, [R1+0x338] ;  /* 0x0003380001067983 */ /* 0x001ee80000300800 */
        /* <DEDUP_REMOVED lines=20> */
[----:B--2---:R0:W-:Y:S04]  /*1d7c0*/  STS.U16 [R0+UR9+0xa300], R16 ;  /* 0x00a3001000007988 */ /* 0x0041e80008000409 */
[----:B0-----:R-:W2:Y:S04]  /*1d7d0*/  LDL.LU R16, [R1+0x5c] ;  /* 0x00005c0001107983 */ /* 0x001ea80000300800 */
[----:B----4-:R0:W-:Y:S04]  /*1d7e0*/  STS.U16 [R0+UR9+0xa700], R19 ;  /* 0x00a7001300007988 */ /* 0x0101e80008000409 */
[----:B0-----:R-:W4:Y:S04]  /*1d7f0*/  LDL.LU R19, [R1+0x58] ;  /* 0x0000580001137983 */ /* 0x001f280000300800 */
[----:B---3--:R0:W-:Y:S04]  /*1d800*/  STS.U16 [R0+UR9+0xab00], R18 ;  /* 0x00ab001200007988 */ /* 0x0081e80008000409 */
[----:B------:R-:W-:Y:S04]  /*1d810*/  STS.U16 [R0+UR9+0xaf00], R3 ;  /* 0x00af000300007988 */ /* 0x000fe80008000409 */
[----:B0-----:R-:W3:Y:S04]  /*1d820*/  LDL.LU R18, [R1+0x1c] ;  /* 0x00001c0001127983 */ /* 0x001ee80000300800 */
[----:B------:R-:W-:Y:S04]  /*1d830*/  STS.U16 [R0+UR9+0xb300], R9 ;  /* 0x00b3000900007988 */ /* 0x000fe80008000409 */
[----:B------:R0:W-:Y:S04]  /*1d840*/  STS.U16 [R0+UR9+0xb700], R7 ;  /* 0x00b7000700007988 */ /* 0x0001e80008000409 */
[----:B0-----:R-:W2:Y:S04]  /*1d850*/  LDL.LU R7, [R1+0x18] ;  /* 0x0000180001077983 */ /* 0x001ea80000300800 */
[----:B------:R0:W-:Y:S04]  /*1d860*/  STS.U16 [R0+UR9+0xbb00], R6 ;  /* 0x00bb000600007988 */ /* 0x0001e80008000409 */
[----:B------:R-:W-:Y:S04]  /*1d870*/  STS.U16 [R0+UR9+0xbf00], R8 ;  /* 0x00bf000800007988 */ /* 0x000fe80008000409 */
[----:B------:R-:W-:Y:S04]  /*1d880*/  STS.U16 [R0+UR9+0xc300], R27 ;  /* 0x00c3001b00007988 */ /* 0x000fe80008000409 */
[----:B------:R-:W-:Y:S04]  /*1d890*/  STS.U16 [R0+UR9+0xc700], R26 ;  /* 0x00c7001a00007988 */ /* 0x000fe80008000409 */
[----:B------:R-:W-:Y:S04]  /*1d8a0*/  STS.U16 [R0+UR9+0xcb00], R35 ;  /* 0x00cb002300007988 */ /* 0x000fe80008000409 */
[----:B------:R-:W-:Y:S04]  /*1d8b0*/  STS.U16 [R0+UR9+0xcf00], R25 ;  /* 0x00cf001900007988 */ /* 0x000fe80008000409 */
[----:B------:R-:W-:Y:S04]  /*1d8c0*/  STS.U16 [R0+UR9+0xd300], R24 ;  /* 0x00d3001800007988 */ /* 0x000fe80008000409 */
[----:B0-----:R-:W2:Y:S04]  /*1d8d0*/  LDL.LU R6, [R1+0x274] ;  /* 0x0002740001067983 */ /* 0x001ea80000300800 */
[----:B------:R0:W-:Y:S04]  /*1d8e0*/  STS.U16 [R0+UR9+0xd700], R2 ;  /* 0x00d7000200007988 */ /* 0x0001e80008000409 */
[----:B0-----:R-:W3:Y:S04]  /*1d8f0*/  LDL.LU R2, [R1+0xb04] ;  /* 0x000b040001027983 */ /* 0x001ee80000300800 */
        /* <DEDUP_REMOVED lines=10> */
[----:B------:R-:W2:Y:S04]  /*1d9a0*/  LDL.LU R4, [R1+0x270] ;  /* 0x0002700001047983 */ /* 0x000ea80000300800 */
[----:B------:R-:W2:Y:S04]  /*1d9b0*/  LDL.LU R5, [R1+0x94] ;  /* 0x0000940001057983 */ /* 0x000ea80000300800 */
[----:B---3--:R0:W-:Y:S04]  /*1d9c0*/  STS.U16 [R2+UR9+0x14c00], R18 ;  /* 0x014c001202007988 */ /* 0x0081e80008000409 */
        /* <DEDUP_REMOVED lines=16> */
[----:B----4-:R0:W-:Y:S04]  /*1dad0*/  STS.U16 [R2+UR9+0x16800], R19 ;  /* 0x0168001302007988 */ /* 0x0101e80008000409 */
[----:B------:R-:W4:Y:S01]  /*1dae0*/  LDL.LU R14, [R1+0x80] ;  /* 0x00008000010e7983 */ /* 0x000f220000300800 */
[----:B------:R-:W-:-:S03]  /*1daf0*/  LOP3.LUT R9, R2, 0x10, RZ, 0x3c, !PT ;  /* 0x0000001002097812 */ /* 0x000fc600078e3cff */
[----:B0-----:R-:W4:Y:S04]  /*1db00*/  LDL.LU R19, [R1+0x44] ;  /* 0x0000440001137983 */ /* 0x001f280000300800 */
[----:B------:R-:W4:Y:S04]  /*1db10*/  LDL.LU R33, [R1+0x40] ;  /* 0x0000400001217983 */ /* 0x000f280000300800 */
[----:B------:R0:W-:Y:S04]  /*1db20*/  STS.U16 [R2+UR9+0x14400], R32 ;  /* 0x0144002002007988 */ /* 0x0001e80008000409 */
[----:B------:R-:W4:Y:S04]  /*1db30*/  LDL.LU R22, [R1+0x4] ;  /* 0x0000040001167983 */ /* 0x000f280000300800 */
[----:B------:R1:W-:Y:S04]  /*1db40*/  STS.U16 [R2+UR9+0x16000], R20 ;  /* 0x0160001402007988 */ /* 0x0003e80008000409 */
[----:B0-----:R-:W4:Y:S04]  /*1db50*/  LDL.LU R32, [R1] ;  /* 0x0000000001207983 */ /* 0x001f280000300800 */
[----:B------:R0:W-:Y:S04]  /*1db60*/  STS.U16 [R2+UR9+0x14000], R21 ;  /* 0x0140001502007988 */ /* 0x0001e80008000409 */
[----:B-1----:R-:W4:Y:S04]  /*1db70*/  LDL.LU R20, [R1+0x25c] ;  /* 0x00025c0001147983 */ /* 0x002f280000300800 */
[----:B------:R1:W-:Y:S04]  /*1db80*/  STS.U16 [R2+UR9+0x16400], R17 ;  /* 0x0164001102007988 */ /* 0x0003e80008000409 */
[----:B0-----:R-:W4:Y:S04]  /*1db90*/  LDL.LU R21, [R1+0x258] ;  /* 0x0002580001157983 */ /* 0x001f280000300800 */
[----:B--2---:R0:W-:Y:S04]  /*1dba0*/  STS.U16 [R2+UR9+0x14800], R16 ;  /* 0x0148001002007988 */ /* 0x0041e80008000409 */
[----:B-1----:R-:W2:Y:S04]  /*1dbb0*/  LDL.LU R17, [R1+0x7c] ;  /* 0x00007c0001117983 */ /* 0x002ea80000300800 */
[----:B------:R1:W-:Y:S04]  /*1dbc0*/  STS.U16 [R2+UR9+0x16c00], R7 ;  /* 0x016c000702007988 */ /* 0x0003e80008000409 */
[----:B0-----:R-:W2:Y:S04]  /*1dbd0*/  LDL.LU R16, [R1+0x78] ;  /* 0x0000780001107983 */ /* 0x001ea80000300800 */
[----:B------:R0:W-:Y:S04]  /*1dbe0*/  STS.U16 [R9+UR9+0x14080], R6 ;  /* 0x0140800609007988 */ /* 0x0001e80008000409 */
[----:B-1----:R-:W2:Y:S04]  /*1dbf0*/  LDL.LU R7, [R1+0x3c] ;  /* 0x00003c0001077983 */ /* 0x002ea80000300800 */
[----:B0-----:R-:W2:Y:S04]  /*1dc00*/  LDL.LU R6, [R1+0x38] ;  /* 0x0000380001067983 */ /* 0x001ea80000300800 */
[----:B------:R0:W-:Y:S04]  /*1dc10*/  STS.U16 [R9+UR9+0x16080], R4 ;  /* 0x0160800409007988 */ /* 0x0001e80008000409 */
[----:B------:R1:W-:Y:S04]  /*1dc20*/  STS.U16 [R9+UR9+0x14480], R5 ;  /* 0x0144800509007988 */ /* 0x0003e80008000409 */
[----:B0-----:R-:W2:Y:S04]  /*1dc30*/  LDL.LU R4, [R1+0xb00] ;  /* 0x000b000001047983 */ /* 0x001ea80000300800 */
[----:B-1----:R-:W2:Y:S04]  /*1dc40*/  LDL.LU R5, [R1+0xafc] ;  /* 0x000afc0001057983 */ /* 0x002ea80000300800 */
[----:B---3--:R0:W-:Y:S04]  /*1dc50*/  STS.U16 [R9+UR9+0x16480], R18 ;  /* 0x0164801209007988 */ /* 0x0081e80008000409 */
[----:B------:R1:W-:Y:S04]  /*1dc60*/  STS.U16 [R9+UR9+0x14880], R13 ;  /* 0x0148800d09007988 */ /* 0x0003e80008000409 */
[----:B------:R3:W-:Y:S04]  /*1dc70*/  STS.U16 [R9+UR9+0x16880], R0 ;  /* 0x0168800009007988 */ /* 0x0007e80008000409 */
[----:B0-----:R-:W2:Y:S01]  /*1dc80*/  LDL.LU R18, [R1+0x254] ;  /* 0x0002540001127983 */ /* 0x001ea20000300800 */
[----:B-1----:R-:W-:-:S03]  /*1dc90*/  LOP3.LUT R13, R2, 0x20, RZ, 0x3c, !PT ;  /* 0x00000020020d7812 */ /* 0x002fc600078e3cff */
[----:B------:R0:W-:Y:S04]  /*1dca0*/  STS.U16 [R9+UR9+0x14c80], R3 ;  /* 0x014c800309007988 */ /* 0x0001e80008000409 */
[----:B------:R1:W-:Y:S04]  /*1dcb0*/  STS.U16 [R9+UR9+0x16c80], R8 ;  /* 0x016c800809007988 */ /* 0x0003e80008000409 */
[----:B------:R0:W-:Y:S04]  /*1dcc0*/  STS.U16 [R13+UR9+0x14100], R35 ;  /* 0x014100230d007988 */ /* 0x0001e80008000409 */
[----:B---3--:R-:W3:Y:S04]  /*1dcd0*/  LDL.LU R0, [R1+0xaf8] ;  /* 0x000af80001007983 */ /* 0x008ee80000300800 */
[----:B------:R1:W-:Y:S04]  /*1dce0*/  STS.U16 [R13+UR9+0x16100], R26 ;  /* 0x0161001a0d007988 */ /* 0x0003e80008000409 */
[----:B0-----:R-:W3:Y:S04]  /*1dcf0*/  LDL.LU R3, [R1+0xaf4] ;  /* 0x000af40001037983 */ /* 0x001ee80000300800 */
[----:B------:R-:W-:Y:S04]  /*1dd00*/  STS.U16 [R13+UR9+0x14500], R27 ;  /* 0x0145001b0d007988 */ /* 0x000fe80008000409 */
[----:B-1----:R-:W3:Y:S04]  /*1dd10*/  LDL.LU R9, [R1+0xaf0] ;  /* 0x000af00001097983 */ /* 0x002ee80000300800 */
[----:B------:R-:W-:Y:S04]  /*1dd20*/  STS.U16 [R13+UR9+0x16500], R34 ;  /* 0x016500220d007988 */ /* 0x000fe80008000409 */
[----:B------:R-:W3:Y:S04]  /*1dd30*/  LDL.LU R8, [R1+0xaec] ;  /* 0x000aec0001087983 */ /* 0x000ee80000300800 */
[----:B------:R0:W-:Y:S04]  /*1dd40*/  STS.U16 [R13+UR9+0x14900], R23 ;  /* 0x014900170d007988 */ /* 0x0001e80008000409 */
[----:B------:R-:W3:Y:S04]  /*1dd50*/  LDL.LU R35, [R1+0xae8] ;  /* 0x000ae80001237983 */ /* 0x000ee80000300800 */
[----:B------:R1:W5:Y:S01]  /*1dd60*/  LDL.LU R26, [R1+0xae4] ;  /* 0x000ae400011a7983 */ /* 0x0003620000300800 */
[----:B0-----:R-:W-:-:S03]  /*1dd70*/  LOP3.LUT R23, R2, 0x30, RZ, 0x3c, !PT ;  /* 0x0000003002177812 */ /* 0x001fc600078e3cff */
[----:B------:R1:W5:Y:S04]  /*1dd80*/  LDL.LU R27, [R1+0xae0] ;  /* 0x000ae000011b7983 */ /* 0x0003680000300800 */
[----:B------:R0:W-:Y:S04]  /*1dd90*/  STS.U16 [R13+UR9+0x16900], R24 ;  /* 0x016900180d007988 */ /* 0x0001e80008000409 */
[----:B------:R-:W3:Y:S04]  /*1dda0*/  LDL.LU R34, [R1+0xadc] ;  /* 0x000adc0001227983 */ /* 0x000ee80000300800 */
[----:B------:R1:W-:Y:S04]  /*1ddb0*/  STS.U16 [R13+UR9+0x14d00], R25 ;  /* 0x014d00190d007988 */ /* 0x0003e80008000409 */
[----:B0-----:R0:W5:Y:S04]  /*1ddc0*/  LDL.LU R24, [R1+0xad8] ;  /* 0x000ad80001187983 */ /* 0x0011680000300800 */
[----:B------:R0:W-:Y:S04]  /*1ddd0*/  STS.U16 [R13+UR9+0x16d00], R12 ;  /* 0x016d000c0d007988 */ /* 0x0001e80008000409 */
[----:B-1----:R1:W5:Y:S04]  /*1dde0*/  LDL.LU R25, [R1+0xad4] ;  /* 0x000ad40001197983 */ /* 0x0023680000300800 */
[----:B------:R1:W-:Y:S04]  /*1ddf0*/  STS.U16 [R23+UR9+0x14180], R11 ;  /* 0x0141800b17007988 */ /* 0x0003e80008000409 */
[----:B0-----:R-:W3:Y:S04]  /*1de00*/  LDL.LU R13, [R1+0xad0] ;  /* 0x000ad000010d7983 */ /* 0x001ee80000300800 */
[----:B------:R0:W-:Y:S04]  /*1de10*/  STS.U16 [R23+UR9+0x16180], R10 ;  /* 0x0161800a17007988 */ /* 0x0001e80008000409 */
[----:B------:R-:W3:Y:S04]  /*1de20*/  LDL.LU R12, [R1+0xacc] ;  /* 0x000acc00010c7983 */ /* 0x000ee80000300800 */
[----:B------:R0:W-:Y:S04]  /*1de30*/  STS.U16 [R23+UR9+0x14580], R15 ;  /* 0x0145800f17007988 */ /* 0x0001e80008000409 */
[----:B-1----:R-:W3:Y:S04]  /*1de40*/  LDL.LU R11, [R1+0xac8] ;  /* 0x000ac800010b7983 */ /* 0x002ee80000300800 */
[----:B----4-:R1:W-:Y:S04]  /*1de50*/  STS.U16 [R23+UR9+0x16580], R14 ;  /* 0x0165800e17007988 */ /* 0x0103e80008000409 */
[----:B0-----:R-:W4:Y:S04]  /*1de60*/  LDL.LU R10, [R1+0xac4] ;  /* 0x000ac400010a7983 */ /* 0x001f280000300800 */
[----:B------:R0:W-:Y:S04]  /*1de70*/  STS.U16 [R23+UR9+0x14980], R19 ;  /* 0x0149801317007988 */ /* 0x0001e80008000409 */
[----:B------:R-:W3:Y:S04]  /*1de80*/  LDL.LU R15, [R1+0xac0] ;  /* 0x000ac000010f7983 */ /* 0x000ee80000300800 */
[----:B-1----:R-:W3:Y:S01]  /*1de90*/  LDL.LU R14, [R1+0xabc] ;  /* 0x000abc00010e7983 */ /* 0x002ee20000300800 */
[----:B0-----:R-:W-:-:S03]  /*1dea0*/  LOP3.LUT R19, R2, 0x40, RZ, 0x3c, !PT ;  /* 0x0000004002137812 */ /* 0x001fc600078e3cff */
[----:B------:R0:W-:Y:S04]  /*1deb0*/  STS.U16 [R23+UR9+0x16980], R33 ;  /* 0x0169802117007988 */ /* 0x0001e80008000409 */
[----:B------:R1:W-:Y:S04]  /*1dec0*/  STS.U16 [R23+UR9+0x14d80], R22 ;  /* 0x014d801617007988 */ /* 0x0003e80008000409 */
[----:B------:R1:W-:Y:S04]  /*1ded0*/  STS.U16 [R23+UR9+0x16d80], R32 ;  /* 0x016d802017007988 */ /* 0x0003e80008000409 */
[----:B0-----:R-:W3:Y:S04]  /*1dee0*/  LDL.LU R33, [R1+0xab8] ;  /* 0x000ab80001217983 */ /* 0x001ee80000300800 */
[----:B-1----:R0:W5:Y:S04]  /*1def0*/  LDL.LU R22, [R1+0xab4] ;  /* 0x000ab40001167983 */ /* 0x0021680000300800 */
[----:B------:R0:W5:Y:S04]  /*1df00*/  LDL.LU R23, [R1+0xab0] ;  /* 0x000ab00001177983 */ /* 0x0001680000300800 */
[----:B------:R-:W3:Y:S04]  /*1df10*/  LDL.LU R32, [R1+0xaac] ;  /* 0x000aac0001207983 */ /* 0x000ee80000300800 */
[----:B------:R1:W-:Y:S04]  /*1df20*/  STS.U16 [R19+UR9+0x14200], R20 ;  /* 0x0142001413007988 */ /* 0x0003e80008000409 */
[----:B------:R0:W-:Y:S04]  /*1df30*/  STS.U16 [R19+UR9+0x16200], R21 ;  /* 0x0162001513007988 */ /* 0x0001e80008000409 */
[----:B--2---:R2:W-:Y:S04]  /*1df40*/  STS.U16 [R19+UR9+0x14600], R17 ;  /* 0x0146001113007988 */ /* 0x0045e80008000409 */
[----:B-1----:R1:W5:Y:S04]  /*1df50*/  LDL.LU R20, [R1+0xaa8] ;  /* 0x000aa80001147983 */ /* 0x0023680000300800 */
[----:B0-----:R1:W5:Y:S04]  /*1df60*/  LDL.LU R21, [R1+0xaa4] ;  /* 0x000aa40001157983 */ /* 0x0013680000300800 */
[----:B--2---:R-:W2:Y:S04]  /*1df70*/  LDL.LU R17, [R1+0xaa0] ;  /* 0x000aa00001117983 */ /* 0x004ea80000300800 */
[----:B------:R0:W-:Y:S04]  /*1df80*/  STS.U16 [R19+UR9+0x16600], R16 ;  /* 0x0166001013007988 */ /* 0x0001e80008000409 */
[----:B------:R1:W-:Y:S04]  /*1df90*/  STS.U16 [R19+UR9+0x14a00], R7 ;  /* 0x014a000713007988 */ /* 0x0003e80008000409 */
[----:B------:R1:W-:Y:S04]  /*1dfa0*/  STS.U16 [R19+UR9+0x16a00], R6 ;  /* 0x016a000613007988 */ /* 0x0003e80008000409 */
[----:B0-----:R-:W2:Y:S04]  /*1dfb0*/  LDL.LU R16, [R1+0xa9c] ;  /* 0x000a9c0001107983 */ /* 0x001ea80000300800 */
[----:B-1----:R-:W2:Y:S04]  /*1dfc0*/  LDL.LU R7, [R1+0xa98] ;  /* 0x000a980001077983 */ /* 0x002ea80000300800 */
[----:B------:R-:W2:Y:S01]  /*1dfd0*/  LDL.LU R6, [R1+0xa94] ;  /* 0x000a940001067983 */ /* 0x000ea20000300800 */
[----:B------:R-:W-:-:S02]  /*1dfe0*/  PRMT R36, RZ, 0x7610, R36 ;  /* 0x00007610ff247816 */ /* 0x000fc40000000024 */
[----:B------:R-:W-:-:S04]  /*1dff0*/  PRMT R37, RZ, 0x7610, R37 ;  /* 0x00007610ff257816 */ /* 0x000fc80000000025 */
[----:B------:R-:W3:Y:S04]  /*1e000*/  @!P0 LDG.E.U16 R36, desc[UR10][R28.64] ;  /* 0x0000000a1c248981 */ /* 0x000ee8000c1e1500 */
[----:B------:R-:W3:Y:S04]  /*1e010*/  @!P1 LDG.E.U16 R37, desc[UR10][R30.64] ;  /* 0x0000000a1e259981 */ /* 0x000ee8000c1e1500 */
[----:B--2---:R0:W-:Y:S04]  /*1e020*/  STS.U16 [R19+UR9+0x14e00], R6 ;  /* 0x014e000613007988 */ /* 0x0041e80008000409 */
[----:B------:R1:W-:Y:S01]  /*1e030*/  STS.U16 [R19+UR9+0x16e00], R7 ;  /* 0x016e000713007988 */ /* 0x0003e20008000409 */
[----:B0-----:R-:W-:-:S03]  /*1e040*/  LOP3.LUT R6, R2, 0x50, RZ, 0x3c, !PT ;  /* 0x0000005002067812 */ /* 0x001fc600078e3cff */
[----:B-1----:R-:W2:Y:S04]  /*1e050*/  LDL.LU R19, [R1+0xa90] ;  /* 0x000a900001137983 */ /* 0x002ea80000300800 */
[----:B------:R-:W2:Y:S04]  /*1e060*/  LDL.LU R7, [R1+0x250] ;  /* 0x0002500001077983 */ /* 0x000ea80000300800 */
[----:B------:R0:W-:Y:S04]  /*1e070*/  STS.U16 [R6+UR9+0x14280], R18 ;  /* 0x0142801206007988 */ /* 0x0001e80008000409 */
[----:B0-----:R-:W3:Y:S04]  /*1e080*/  LDL.LU R18, [R1+0xa8c] ;  /* 0x000a8c0001127983 */ /* 0x001ee80000300800 */
[----:B--2---:R0:W-:Y:S02]  /*1e090*/  STS.U16 [R6+UR9+0x16280], R7 ;  /* 0x0162800706007988 */ /* 0x0041e40008000409 */
[----:B0-----:R-:W-:-:S02]  /*1e0a0*/  LOP3.LUT R7, R2, 0x60, RZ, 0x3c, !PT ;  /* 0x0000006002077812 */ /* 0x001fc400078e3cff */
[----:B---3--:R0:W-:Y:S04]  /*1e0b0*/  STS.U16 [R6+UR9+0x14680], R18 ;  /* 0x0146801206007988 */ /* 0x0081e80008000409 */
[----:B------:R1:W-:Y:S04]  /*1e0c0*/  STS.U16 [R6+UR9+0x16680], R19 ;  /* 0x0166801306007988 */ /* 0x0003e80008000409 */
[----:B------:R-:W-:Y:S04]  /*1e0d0*/  STS.U16 [R6+UR9+0x14a80], R16 ;  /* 0x014a801006007988 */ /* 0x000fe80008000409 */
[----:B------:R-:W-:Y:S04]  /*1e0e0*/  STS.U16 [R6+UR9+0x16a80], R17 ;  /* 0x016a801106007988 */ /* 0x000fe80008000409 */
[----:B------:R-:W-:Y:S04]  /*1e0f0*/  STS.U16 [R6+UR9+0x14e80], R32 ;  /* 0x014e802006007988 */ /* 0x000fe80008000409 */
[----:B0-----:R0:W5:Y:S04]  /*1e100*/  LDL.LU R18, [R1+0xa88] ;  /* 0x000a880001127983 */ /* 0x0011680000300800 */
[----:B------:R2:W-:Y:S04]  /*1e110*/  STS.U16 [R6+UR9+0x16e80], R33 ;  /* 0x016e802106007988 */ /* 0x0005e80008000409 */
[----:B-1----:R0:W5:Y:S04]  /*1e120*/  LDL.LU R19, [R1+0xa84] ;  /* 0x000a840001137983 */ /* 0x0021680000300800 */
[----:B------:R1:W-:Y:S01]  /*1e130*/  STS.U16 [R7+UR9+0x14300], R14 ;  /* 0x0143000e07007988 */ /* 0x0003e20008000409 */
[----:B--2---:R-:W-:-:S03]  /*1e140*/  LOP3.LUT R6, R2, 0x70, RZ, 0x3c, !PT ;  /* 0x0000007002067812 */ /* 0x004fc600078e3cff */
[----:B------:R0:W5:Y:S04]  /*1e150*/  LDL.LU R16, [R1+0xa80] ;  /* 0x000a800001107983 */ /* 0x0001680000300800 */
[----:B------:R2:W-:Y:S04]  /*1e160*/  STS.U16 [R7+UR9+0x16300], R15 ;  /* 0x0163000f07007988 */ /* 0x0005e80008000409 */
[----:B------:R0:W5:Y:S04]  /*1e170*/  LDL.LU R17, [R1+0xa7c] ;  /* 0x000a7c0001117983 */ /* 0x0001680000300800 */
[----:B----4-:R3:W-:Y:S04]  /*1e180*/  STS.U16 [R7+UR9+0x14700], R10 ;  /* 0x0147000a07007988 */ /* 0x0107e80008000409 */
[----:B-1----:R0:W5:Y:S04]  /*1e190*/  LDL.LU R14, [R1+0xa78] ;  /* 0x000a7800010e7983 */ /* 0x0021680000300800 */
[----:B------:R1:W-:Y:S04]  /*1e1a0*/  STS.U16 [R7+UR9+0x16700], R11 ;  /* 0x0167000b07007988 */ /* 0x0003e80008000409 */
[----:B--2---:R0:W5:Y:S04]  /*1e1b0*/  LDL.LU R15, [R1+0xa74] ;  /* 0x000a7400010f7983 */ /* 0x0041680000300800 */
[----:B------:R2:W-:Y:S04]  /*1e1c0*/  STS.U16 [R7+UR9+0x14b00], R12 ;  /* 0x014b000c07007988 */ /* 0x0005e80008000409 */
[----:B---3--:R0:W5:Y:S04]  /*1e1d0*/  LDL.LU R10, [R1+0xa70] ;  /* 0x000a7000010a7983 */ /* 0x0081680000300800 */
[----:B------:R3:W-:Y:S04]  /*1e1e0*/  STS.U16 [R7+UR9+0x16b00], R13 ;  /* 0x016b000d07007988 */ /* 0x0007e80008000409 */
[----:B-1----:R0:W5:Y:S04]  /*1e1f0*/  LDL.LU R11, [R1+0xa6c] ;  /* 0x000a6c00010b7983 */ /* 0x0021680000300800 */
[----:B------:R-:W-:Y:S04]  /*1e200*/  STS.U16 [R7+UR9+0x14f00], R34 ;  /* 0x014f002207007988 */ /* 0x000fe80008000409 */
[----:B--2---:R0:W5:Y:S04]  /*1e210*/  LDL.LU R12, [R1+0xa68] ;  /* 0x000a6800010c7983 */ /* 0x0041680000300800 */
[----:B------:R-:W-:Y:S04]  /*1e220*/  STS.U16 [R7+UR9+0x16f00], R35 ;  /* 0x016f002307007988 */ /* 0x000fe80008000409 */
[----:B---3--:R0:W5:Y:S04]  /*1e230*/  LDL.LU R13, [R1+0xa64] ;  /* 0x000a6400010d7983 */ /* 0x0081680000300800 */
[----:B------:R1:W-:Y:S04]  /*1e240*/  STS.U16 [R6+UR9+0x14380], R8 ;  /* 0x0143800806007988 */ /* 0x0003e80008000409 */
[----:B------:R2:W-:Y:S04]  /*1e250*/  STS.U16 [R6+UR9+0x16380], R9 ;  /* 0x0163800906007988 */ /* 0x0005e80008000409 */
[----:B------:R3:W-:Y:S04]  /*1e260*/  STS.U16 [R6+UR9+0x14780], R3 ;  /* 0x0147800306007988 */ /* 0x0007e80008000409 */
[----:B-1----:R0:W5:Y:S04]  /*1e270*/  LDL.LU R8, [R1+0xa60] ;  /* 0x000a600001087983 */ /* 0x0021680000300800 */
[----:B--2---:R0:W5:Y:S04]  /*1e280*/  LDL.LU R9, [R1+0xa5c] ;  /* 0x000a5c0001097983 */ /* 0x0041680000300800 */
        /* <DEDUP_REMOVED lines=8> */
[----:B------:R0:W-:Y:S01]  /*1e310*/  STS.U16 [R6+UR9+0x16f80], R37 ;  /* 0x016f802506007988 */ /* 0x0001e20008000409 */
[----:B------:R1:W-:Y:S06]  /*1e320*/  MEMBAR.ALL.CTA ;  /* 0x0000000000007992 */ /* 0x0003ec0000008000 */
[----:B-1----:R-:W1:Y:S01]  /*1e330*/  FENCE.VIEW.ASYNC.S ;  /* 0x00000000000073c6 */ /* 0x002e620000000000 */
[----:B------:R-:W-:-:S04]  /*1e340*/  ULEA UR4, UR76, UR9, 0x3 ;  /* 0x000000094c047291 */ /* 0x000fc8000f8e18ff */
[----:B------:R-:W-:Y:S01]  /*1e350*/  UIADD3 UR4, UPT, UPT, UR4, 0x18000, URZ ;  /* 0x0001800004047890 */ /* 0x000fe2000fffe0ff */
[----:B-1----:R-:W-:Y:S06]  /*1e360*/  BAR.SYNC.DEFER_BLOCKING 0x0 ;  /* 0x0000000000007b1d */ /* 0x002fec0000010000 */
[----:B0-----:R-:W-:Y:S05]  /*1e370*/  BRA.U UP1, `(.L_x_9) ;  /* 0x00000001016c7547 */ /* 0x001fea000b800000 */
[----:B------:R-:W-:Y:S01]  /*1e380*/  MOV.SPILL R7, UR7 ;  /* 0x0000000700077c02 */ /* 0x000fe20009000f00 */
[----:B------:R-:W-:Y:S01]  /*1e390*/  UMOV UR73, 0x40004040 ;  /* 0x4000404000497882 */ /* 0x000fe20000000000 */
[----:B------:R-:W-:Y:S01]  /*1e3a0*/  MOV.SPILL R6, UR6 ;  /* 0x0000000600067c02 */ /* 0x000fe20009000f00 */
[----:B------:R-:W-:Y:S01]  /*1e3b0*/  UMOV UR6, 0x0 ;  /* 0x0000000000067882 */ /* 0x000fe20000000000 */
[----:B------:R-:W-:Y:S01]  /*1e3c0*/  UMOV UR7, 0x4088490 ;  /* 0x0408849000077882 */ /* 0x000fe20000000000 */
[----:B------:R-:W-:Y:S01]  /*1e3d0*/  UMOV UR75, 0x40004040 ;  /* 0x40004040004b7882 */ /* 0x000fe20000000000 */
[----:B------:R-:W-:Y:S01]  /*1e3e0*/  UMOV UR5, URZ ;  /* 0x000000ff00057c82 */ /* 0x000fe20008000000 */
[----:B------:R-:W-:Y:S01]  /*1e3f0*/  UTCHMMA gdesc[UR72], gdesc[UR74], tmem[UR8], tmem[UR6], idesc[UR7], UPT ;  /* 0x00ff064a480075ea */ /* 0x000fe2000b800008 */
        /* <DEDUP_REMOVED lines=14> */
[----:B------:R-:W-:Y:S01]  /*1e4e0*/  UMOV UR5, UR4 ;  /* 0x0000000400057c82 */ /* 0x000fe20008000000 */
[----:B------:R0:W-:Y:S01]  /*1e4f0*/  UTCHMMA gdesc[UR68], gdesc[UR70], tmem[UR8], tmem[UR6], idesc[UR7], UPT ;  /* 0x00ff0646440075ea */ /* 0x0001e2000b800008 */
[----:B------:R1:W-:Y:S01]  /*1e500*/  UTCBAR [UR5], URZ ;  /* 0x000000ff050073e9 */ /* 0x0003e200080000ff */
[----:B0-----:R-:W-:-:S02]  /*1e510*/  R2UR.FILL UR7, R7 ;  /* 0x00000000070772ca */ /* 0x001fc400004e0000 */
[----:B------:R-:W-:-:S15]  /*1e520*/  R2UR.FILL UR6, R6 ;  /* 0x00000000060672ca */ /* 0x000fde00004e0000 */
.L_x_9:
[----:B------:R-:W-:Y:S01]  /*1e530*/  UIADD3 UR76, UPT, UPT, UR76, 0x1, URZ ;  /* 0x000000014c4c7890 */ /* 0x000fe2000fffe0ff */
[----:B-1----:R-:W-:-:S03]  /*1e540*/  UMOV UR5, UR7 ;  /* 0x0000000700057c82 */ /* 0x002fc60008000000 */
[----:B------:R-:W-:-:S04]  /*1e550*/  UISETP.GT.AND UP2, UPT, UR76, 0x1, UPT ;  /* 0x000000014c00788c */ /* 0x000fc8000bf44270 */
[----:B------:R-:W-:Y:S02]  /*1e560*/  USEL UR73, URZ, 0x1, !UP2 ;  /* 0x00000001ff497887 */ /* 0x000fe4000d000000 */
[----:B------:R-:W-:Y:S02]  /*1e570*/  USEL UR76, UR76, URZ, !UP2 ;  /* 0x000000ff4c4c7287 */ /* 0x000fe4000d000000 */
[----:B------:R-:W-:Y:S02]  /*1e580*/  UISETP.NE.U32.AND UP2, UPT, UR6, UR77, UPT ;  /* 0x0000004d0600728c */ /* 0x000fe4000bf45070 */
[----:B------:R-:W-:-:S07]  /*1e590*/  ULOP3.LUT UR73, UR7, UR73, URZ, 0x3c, !UPT ;  /* 0x0000004907497292 */ /* 0x000fce000f8e3cff */
[----:B------:R-:W-:Y:S01]  /*1e5a0*/  UMOV UR7, UR73 ;  /* 0x0000004900077c82 */ /* 0x000fe20008000000 */
[----:B------:R-:W-:Y:S05]  /*1e5b0*/  BRA.U UP2, `(.L_x_10) ;  /* 0xffffff0102447547 */ /* 0x000fea000b83ffff */
.L_x_7:
[----:B------:R-:W2:Y:S02]  /*1e5c0*/  LDL.LU R6, [R1+0xa44] ;  /* 0x000a440001067983 */ /* 0x000ea40000300800 */
[----:B--2---:R-:W-:-:S13]  /*1e5d0*/  R2UR UR6, R6 ;  /* 0x00000000060672ca */ /* 0x004fda00000e0000 */
[----:B------:R-:W-:-:S09]  /*1e5e0*/  UISETP.GE.AND UP1, UPT, UR6, 0x100, UPT ;  /* 0x000001000600788c */ /* 0x000fd2000bf26270 */
[----:B------:R-:W-:Y:S05]  /*1e5f0*/  BRA.U !UP1, `(.L_x_11) ;  /* 0x0000000109107547 */ /* 0x000fea000b800000 */
[----:B------:R-:W-:-:S06]  /*1e600*/  USHF.L.U32 UR5, UR5, 0x1f, URZ ;  /* 0x0000001f05057899 */ /* 0x000fcc00080006ff */
[----:B-----5:R-:W-:-:S04]  /*1e610*/  IMAD.U32 R0, RZ, RZ, UR5 ;  /* 0x00000005ff007e24 */ /* 0x020fc8000f8e00ff */
[----:B------:R-:W0:Y:S02]  /*1e620*/  SYNCS.PHASECHK.TRANS64.TRYWAIT P0, [UR4], R0 ;  /* 0x00000000ff0075a7 */ /* 0x000e240008001104 */
[----:B0-----:R-:W-:Y:S05]  /*1e630*/  @!P0 BRA `(.L_x_12) ;  /* 0x0000000c000c8947 */ /* 0x001fea0003800000 */
.L_x_11:
[----:B------:R-:W2:Y:S01]  /*1e640*/  LDL.LU R2, [R1+0xa48] ;  /* 0x000a480001027983 */ /* 0x000ea20000300800 */
[----:B------:R-:W0:Y:S03]  /*1e650*/  LDCU.128 UR12, c[0x0][0x390] ;  /* 0x00007200ff0c77ac */ /* 0x000e260008000c00 */
[----:B-----5:R-:W3:Y:S01]  /*1e660*/  LDL.LU R25, [R1+0xa40] ;  /* 0x000a400001197983 */ /* 0x020ee20000300800 */
[----:B------:R-:W1:Y:S03]  /*1e670*/  LDCU UR5, c[0x0][0x3b8] ;  /* 0x00007700ff0577ac */ /* 0x000e660008000800 */
[----:B------:R-:W4:Y:S01]  /*1e680*/  LDL.LU R24, [R1+0x394] ;  /* 0x0003940001187983 */ /* 0x000f220000300800 */
[----:B------:R-:W-:Y:S06]  /*1e690*/  BAR.SYNC.DEFER_BLOCKING 0x0 ;  /* 0x0000000000007b1d */ /* 0x000fec0000010000 */
[----:B------:R-:W0:Y:S01]  /*1e6a0*/  S2R R26, SR_TID.X ;  /* 0x00000000001a7919 */ /* 0x000e220000002100 */
[----:B------:R-:W1:Y:S01]  /*1e6b0*/  S2R R22, SR_TID.X ;  /* 0x0000000000167919 */ /* 0x000e620000002100 */
[----:B------:R-:W0:Y:S02]  /*1e6c0*/  @!P2 SYNCS.CCTL.IV [UR9+0x18000] ;  /* 0x01800000ff00a9b1 */ /* 0x000e240008000009 */
[----:B0-----:R-:W-:Y:S01]  /*1e6d0*/  BAR.SYNC.DEFER_BLOCKING 0x0 ;  /* 0x0000000000007b1d */ /* 0x001fe20000010000 */
[----:B------:R-:W-:-:S02]  /*1e6e0*/  IMAD.SHL.U32 R0, R26, 0x10, RZ ;  /* 0x000000101a007824 */ /* 0x000fc400078e00ff */
[----:B------:R-:W-:-:S03]  /*1e6f0*/  IMAD.SHL.U32 R3, R26, 0x80, RZ ;  /* 0x000000801a037824 */ /* 0x000fc600078e00ff */
[----:B------:R-:W-:Y:S02]  /*1e700*/  LOP3.LUT R0, R0, 0xf0, RZ, 0xc0, !PT ;  /* 0x000000f000007812 */ /* 0x000fe400078ec0ff */
[----:B------:R-:W-:Y:S02]  /*1e710*/  LOP3.LUT R3, R3, 0x800, RZ, 0xc0, !PT ;  /* 0x0000080003037812 */ /* 0x000fe400078ec0ff */
[----:B-1----:R-:W-:Y:S01]  /*1e720*/  LOP3.LUT R27, R22, 0x7f, RZ, 0xc0, !PT ;  /* 0x0000007f161b7812 */ /* 0x002fe200078ec0ff */
[----:B------:R-:W0:Y:S01]  /*1e730*/  @!P2 SYNCS.CCTL.IV [UR9+0x18008] ;  /* 0x01800800ff00a9b1 */ /* 0x000e220008000009 */
[----:B------:R-:W-:Y:S02]  /*1e740*/  IADD3 R3, PT, PT, R0, UR9, R3 ;  /* 0x0000000900037c10 */ /* 0x000fe4000fffe003 */
[----:B--2---:R-:W-:-:S13]  /*1e750*/  R2UR UR4, R2 ;  /* 0x00000000020472ca */ /* 0x004fda00000e0000 */
[----:B------:R-:W-:Y:S01]  /*1e760*/  LDTM.16dp32bit_t0_t15.x16 R4, tmem[UR4] ;  /* 0x00000004000479ee */ /* 0x000fe20008a00000 */
[----:B------:R-:W1:Y:S01]  /*1e770*/  LDTM.16dp32bit_t16_t31.x16 R4, tmem[UR4+0x10] ;  /* 0x00001004000479ee */ /* 0x000e620008a20000 */
[----:B------:R-:W-:Y:S01]  /*1e780*/  IMAD.SHL.U32 R2, R26, 0x8, RZ ;  /* 0x000000081a027824 */ /* 0x000fe200078e00ff */
[----:B------:R-:W-:Y:S01]  /*1e790*/  NOP ;  /* 0x0000000000007918 */ /* 0x000fe20000000000 */
[----:B------:R-:W3:Y:S03]  /*1e7a0*/  LDCU UR4, c[0x0][0x3b4] ;  /* 0x00007680ff0477ac */ /* 0x000ee60008000800 */
[----:B------:R-:W-:-:S05]  /*1e7b0*/  LOP3.LUT R2, R2, 0x300, RZ, 0xc0, !PT ;  /* 0x0000030002027812 */ /* 0x000fca00078ec0ff */
[----:B------:R-:W-:Y:S01]  /*1e7c0*/  IMAD.IADD R2, R2, 0x1, R3 ;  /* 0x0000000102027824 */ /* 0x000fe200078e0203 */
[----:B-1----:R-:W-:Y:S02]  /*1e7d0*/  F2FP.BF16.F32.PACK_AB R4, R6, R4 ;  /* 0x000000040604723e */ /* 0x002fe400000010ff */
[----:B------:R-:W-:Y:S02]  /*1e7e0*/  F2FP.BF16.F32.PACK_AB R20, R7, R5 ;  /* 0x000000050714723e */ /* 0x000fe400000010ff */
[----:B------:R-:W-:Y:S02]  /*1e7f0*/  F2FP.BF16.F32.PACK_AB R5, R10, R8 ;  /* 0x000000080a05723e */ /* 0x000fe400000010ff */
[----:B------:R-:W-:Y:S02]  /*1e800*/  F2FP.BF16.F32.PACK_AB R21, R11, R9 ;  /* 0x000000090b15723e */ /* 0x000fe400000010ff */
[----:B------:R-:W-:Y:S02]  /*1e810*/  F2FP.BF16.F32.PACK_AB R6, R14, R12 ;  /* 0x0000000c0e06723e */ /* 0x000fe400000010ff */
[----:B------:R-:W-:-:S02]  /*1e820*/  F2FP.BF16.F32.PACK_AB R22, R15, R13 ;  /* 0x0000000d0f16723e */ /* 0x000fc400000010ff */
[----:B------:R-:W-:Y:S02]  /*1e830*/  F2FP.BF16.F32.PACK_AB R7, R18, R16 ;  /* 0x000000101207723e */ /* 0x000fe400000010ff */
[----:B------:R-:W-:-:S03]  /*1e840*/  F2FP.BF16.F32.PACK_AB R23, R19, R17 ;  /* 0x000000111317723e */ /* 0x000fc600000010ff */
[----:B0-----:R0:W-:Y:S04]  /*1e850*/  STS.128 [R2], R4 ;  /* 0x0000000402007388 */ /* 0x0011e80000000c00 */
[----:B------:R1:W-:Y:S01]  /*1e860*/  STS.128 [R2+0x400], R20 ;  /* 0x0004001402007388 */ /* 0x0003e20000000c00 */
[----:B------:R-:W-:Y:S01]  /*1e870*/  LEA R12, R27, UR9, 0x4 ;  /* 0x000000091b0c7c11 */ /* 0x000fe2000f8e20ff */
[----:B------:R-:W-:Y:S01]  /*1e880*/  BAR.SYNC.DEFER_BLOCKING 0x0 ;  /* 0x0000000000007b1d */ /* 0x000fe20000010000 */
[----:B------:R-:W-:-:S05]  /*1e890*/  SHF.R.U32.HI R3, RZ, 0x6, R26 ;  /* 0x00000006ff037819 */ /* 0x000fca000001161a */
[----:B------:R-:W2:Y:S01]  /*1e8a0*/  LDS.128 R8, [R12] ;  /* 0x000000000c087984 */ /* 0x000ea20000000c00 */
[----:B------:R-:W-:Y:S01]  /*1e8b0*/  SGXT.U32 R3, R3, 0x1 ;  /* 0x000000010303781a */ /* 0x000fe20000000000 */
[C---:B---3--:R-:W-:Y:S01]  /*1e8c0*/  IMAD R0, R25.reuse, UR4, RZ ;  /* 0x0000000419007c24 */ /* 0x048fe2000f8e02ff */
[----:B------:R-:W-:Y:S02]  /*1e8d0*/  ISETP.GE.AND P0, PT, R25, UR14, PT ;  /* 0x0000000e19007c0c */ /* 0x000fe4000bf06270 */
[C---:B----4-:R-:W-:Y:S02]  /*1e8e0*/  LOP3.LUT R13, R24.reuse, R3, RZ, 0xfc, !PT ;  /* 0x00000003180d7212 */ /* 0x050fe400078efcff */
[----:B0-----:R-:W-:Y:S02]  /*1e8f0*/  LOP3.LUT R6, R24, 0x2, R3, 0xfe, !PT ;  /* 0x0000000218067812 */ /* 0x001fe400078efe03 */
[----:B-1----:R-:W-:Y:S01]  /*1e900*/  LEA R2, P2, R0, UR12, 0x1 ;  /* 0x0000000c00027c11 */ /* 0x002fe2000f8408ff */
[C---:B------:R-:W-:Y:S01]  /*1e910*/  IMAD R5, R13.reuse, UR5, RZ ;  /* 0x000000050d057c24 */ /* 0x040fe2000f8e02ff */
[----:B------:R-:W-:Y:S01]  /*1e920*/  ISETP.LT.AND P1, PT, R13, UR15, !P0 ;  /* 0x0000000f0d007c0c */ /* 0x000fe2000c721270 */
[C---:B------:R-:W-:Y:S01]  /*1e930*/  IMAD R7, R6.reuse, UR5, RZ ;  /* 0x0000000506077c24 */ /* 0x040fe2000f8e02ff */
[----:B------:R-:W-:-:S02]  /*1e940*/  ISETP.LT.AND P4, PT, R6, UR15, !P0 ;  /* 0x0000000f06007c0c */ /* 0x000fc4000c781270 */
[----:B------:R-:W-:Y:S02]  /*1e950*/  LEA.HI.X.SX32 R0, R0, UR13, 0x1, P2 ;  /* 0x0000000d00007c11 */ /* 0x000fe400090f0eff */
[-C--:B------:R-:W-:Y:S02]  /*1e960*/  LEA R4, P2, R5, R2.reuse, 0x1 ;  /* 0x0000000205047211 */ /* 0x080fe400078408ff */
[----:B------:R-:W-:Y:S02]  /*1e970*/  LEA R6, P3, R7, R2, 0x1 ;  /* 0x0000000207067211 */ /* 0x000fe400078608ff */
[----:B------:R-:W-:Y:S02]  /*1e980*/  LOP3.LUT R14, R24, 0x4, R3, 0xfe, !PT ;  /* 0x00000004180e7812 */ /* 0x000fe400078efe03 */
[-C--:B------:R-:W-:Y:S02]  /*1e990*/  LEA.HI.X.SX32 R5, R5, R0.reuse, 0x1, P2 ;  /* 0x0000000005057211 */ /* 0x080fe400010f0eff */
[----:B------:R-:W-:Y:S01]  /*1e9a0*/  LEA.HI.X.SX32 R7, R7, R0, 0x1, P3 ;  /* 0x0000000007077211 */ /* 0x000fe200018f0eff */
[C---:B------:R-:W-:Y:S01]  /*1e9b0*/  IMAD R13, R14.reuse, UR5, RZ ;  /* 0x000000050e0d7c24 */ /* 0x040fe2000f8e02ff */
[----:B------:R-:W-:-:S02]  /*1e9c0*/  ISETP.LT.AND P6, PT, R14, UR15, !P0 ;  /* 0x0000000f0e007c0c */ /* 0x000fc4000c7c1270 */
[----:B------:R-:W-:Y:S02]  /*1e9d0*/  LOP3.LUT R16, R24, 0x6, R3, 0xfe, !PT ;  /* 0x0000000618107812 */ /* 0x000fe400078efe03 */
[C---:B------:R-:W-:Y:S02]  /*1e9e0*/  LEA R14, P2, R13.reuse, R2, 0x1 ;  /* 0x000000020d0e7211 */ /* 0x040fe400078408ff */
[----:B--2---:R-:W-:Y:S01]  /*1e9f0*/  PRMT R17, R8, 0x7632, R17 ;  /* 0x0000763208117816 */ /* 0x004fe20000000011 */
[----:B------:R-:W-:Y:S04]  /*1ea00*/  @P1 STG.E.U16 desc[UR10][R4.64], R8 ;  /* 0x0000000804001986 */ /* 0x000fe8000c10150a */
[----:B------:R0:W-:Y:S04]  /*1ea10*/  @P4 STG.E.U16 desc[UR10][R6.64], R17 ;  /* 0x0000001106004986 */ /* 0x0001e8000c10150a */
[----:B------:R-:W1:Y:S01]  /*1ea20*/  LDS.128 R4, [R12+0x800] ;  /* 0x000800000c047984 */ /* 0x000e620000000c00 */
[----:B------:R-:W-:Y:S01]  /*1ea30*/  LEA.HI.X.SX32 R15, R13, R0, 0x1, P2 ;  /* 0x000000000d0f7211 */ /* 0x000fe200010f0eff */
[----:B------:R-:W-:Y:S01]  /*1ea40*/  IMAD R13, R16, UR5, RZ ;  /* 0x00000005100d7c24 */ /* 0x000fe2000f8e02ff */
[----:B------:R-:W-:-:S02]  /*1ea50*/  LOP3.LUT R19, R24, 0x8, R3, 0xfe, !PT ;  /* 0x0000000818137812 */ /* 0x000fc400078efe03 */
[----:B------:R-:W-:Y:S02]  /*1ea60*/  ISETP.LT.AND P5, PT, R16, UR15, !P0 ;  /* 0x0000000f10007c0c */ /* 0x000fe4000c7a1270 */
[C-C-:B------:R-:W-:Y:S02]  /*1ea70*/  LOP3.LUT R21, R24.reuse, 0xa, R3.reuse, 0xfe, !PT ;  /* 0x0000000a18157812 */ /* 0x140fe400078efe03 */
[C---:B------:R-:W-:Y:S01]  /*1ea80*/  ISETP.LT.AND P2, PT, R19.reuse, UR15, !P0 ;  /* 0x0000000f13007c0c */ /* 0x040fe2000c741270 */
[----:B------:R-:W-:Y:S01]  /*1ea90*/  IMAD R19, R19, UR5, RZ ;  /* 0x0000000513137c24 */ /* 0x000fe2000f8e02ff */
[----:B------:R-:W-:Y:S01]  /*1eaa0*/  LEA R16, P3, R13, R2, 0x1 ;  /* 0x000000020d107211 */ /* 0x000fe200078608ff */
[----:B------:R2:W-:Y:S01]  /*1eab0*/  @P6 STG.E.U16 desc[UR10][R14.64], R9 ;  /* 0x000000090e006986 */ /* 0x0005e2000c10150a */
[----:B------:R-:W-:Y:S02]  /*1eac0*/  LOP3.LUT R18, R24, 0xc, R3, 0xfe, !PT ;  /* 0x0000000c18127812 */ /* 0x000fe400078efe03 */
[C---:B------:R-:W-:Y:S01]  /*1ead0*/  ISETP.LT.AND P1, PT, R21.reuse, UR15, !P0 ;  /* 0x0000000f15007c0c */ /* 0x040fe2000c721270 */
[----:B------:R-:W-:Y:S01]  /*1eae0*/  IMAD R21, R21, UR5, RZ ;  /* 0x0000000515157c24 */ /* 0x000fe2000f8e02ff */
[----:B0-----:R-:W-:-:S02]  /*1eaf0*/  LEA.HI.X.SX32 R17, R13, R0, 0x1, P3 ;  /* 0x000000000d117211 */ /* 0x001fc400018f0eff */
[C---:B------:R-:W-:Y:S02]  /*1eb00*/  ISETP.LT.AND P3, PT, R18.reuse, UR15, !P0 ;  /* 0x0000000f12007c0c */ /* 0x040fe4000c761270 */
[----:B--2---:R-:W-:Y:S01]  /*1eb10*/  PRMT R15, R9, 0x7632, R15 ;  /* 0x00007632090f7816 */ /* 0x004fe2000000000f */
[----:B------:R-:W-:Y:S01]  /*1eb20*/  IMAD R9, R18, UR5, RZ ;  /* 0x0000000512097c24 */ /* 0x000fe2000f8e02ff */
[-C--:B------:R-:W-:Y:S02]  /*1eb30*/  LEA R14, P4, R19, R2.reuse, 0x1 ;  /* 0x00000002130e7211 */ /* 0x080fe400078808ff */
[C-C-:B------:R-:W-:Y:S01]  /*1eb40*/  LOP3.LUT R13, R24.reuse, 0xe, R3.reuse, 0xfe, !PT ;  /* 0x0000000e180d7812 */ /* 0x140fe200078efe03 */
[----:B------:R0:W-:Y:S01]  /*1eb50*/  @P5 STG.E.U16 desc[UR10][R16.64], R15 ;  /* 0x0000000f10005986 */ /* 0x0001e2000c10150a */
[----:B------:R-:W-:Y:S02]  /*1eb60*/  LEA R18, P5, R21, R2, 0x1 ;  /* 0x0000000215127211 */ /* 0x000fe400078a08ff */
[----:B------:R-:W-:-:S02]  /*1eb70*/  LOP3.LUT R12, R24, 0x10, R3, 0xfe, !PT ;  /* 0x00000010180c7812 */ /* 0x000fc400078efe03 */
[----:B------:R-:W-:Y:S02]  /*1eb80*/  LEA R20, P6, R9, R2, 0x1 ;  /* 0x0000000209147211 */ /* 0x000fe400078c08ff */
[----:B------:R-:W-:Y:S02]  /*1eb90*/  PRMT R22, R10, 0x7632, R22 ;  /* 0x000076320a167816 */ /* 0x000fe40000000016 */
[-C--:B0-----:R-:W-:Y:S02]  /*1eba0*/  LEA.HI.X.SX32 R15, R19, R0.reuse, 0x1, P4 ;  /* 0x00000000130f7211 */ /* 0x081fe400020f0eff */
[----:B------:R-:W-:Y:S02]  /*1ebb0*/  LOP3.LUT R17, R24, 0x12, R3, 0xfe, !PT ;  /* 0x0000001218117812 */ /* 0x000fe400078efe03 */
[-C--:B------:R-:W-:Y:S01]  /*1ebc0*/  LEA.HI.X.SX32 R19, R21, R0.reuse, 0x1, P5 ;  /* 0x0000000015137211 */ /* 0x080fe200028f0eff */
[----:B------:R0:W-:Y:S01]  /*1ebd0*/  @P2 STG.E.U16 desc[UR10][R14.64], R10 ;  /* 0x0000000a0e002986 */ /* 0x0001e2000c10150a */
[C---:B------:R-:W-:Y:S01]  /*1ebe0*/  ISETP.LT.AND P4, PT, R13.reuse, UR15, !P0 ;  /* 0x0000000f0d007c0c */ /* 0x040fe2000c781270 */
[----:B------:R-:W-:Y:S01]  /*1ebf0*/  IMAD R13, R13, UR5, RZ ;  /* 0x000000050d0d7c24 */ /* 0x000fe2000f8e02ff */
[----:B------:R-:W-:-:S02]  /*1ec00*/  LEA.HI.X.SX32 R21, R9, R0, 0x1, P6 ;  /* 0x0000000009157211 */ /* 0x000fc400030f0eff */
[C---:B------:R-:W-:Y:S02]  /*1ec10*/  ISETP.LT.AND P5, PT, R12.reuse, UR15, !P0 ;  /* 0x0000000f0c007c0c */ /* 0x040fe4000c7a1270 */
[C---:B------:R-:W-:Y:S01]  /*1ec20*/  ISETP.LT.AND P6, PT, R17.reuse, UR15, !P0 ;  /* 0x0000000f11007c0c */ /* 0x040fe2000c7c1270 */
[----:B------:R-:W-:Y:S01]  /*1ec30*/  IMAD R17, R17, UR5, RZ ;  /* 0x0000000511117c24 */ /* 0x000fe2000f8e02ff */
[----:B------:R2:W-:Y:S01]  /*1ec40*/  @P1 STG.E.U16 desc[UR10][R18.64], R22 ;  /* 0x0000001612001986 */ /* 0x0005e2000c10150a */
[----:B0-----:R-:W-:-:S03]  /*1ec50*/  IMAD R15, R12, UR5, RZ ;  /* 0x000000050c0f7c24 */ /* 0x001fc6000f8e02ff */
[----:B------:R0:W-:Y:S01]  /*1ec60*/  @P3 STG.E.U16 desc[UR10][R20.64], R11 ;  /* 0x0000000b14003986 */ /* 0x0001e2000c10150a */
[----:B------:R-:W-:Y:S02]  /*1ec70*/  LOP3.LUT R10, R24, 0x16, R3, 0xfe, !PT ;  /* 0x00000016180a7812 */ /* 0x000fe400078efe03 */
[-C--:B------:R-:W-:Y:S02]  /*1ec80*/  LEA R14, P2, R15, R2.reuse, 0x1 ;  /* 0x000000020f0e7211 */ /* 0x080fe400078408ff */
[-C--:B--2---:R-:W-:Y:S02]  /*1ec90*/  LEA R18, P1, R13, R2.reuse, 0x1 ;  /* 0x000000020d127211 */ /* 0x084fe400078208ff */
[----:B------:R-:W-:Y:S02]  /*1eca0*/  LEA R12, P3, R17, R2, 0x1 ;  /* 0x00000002110c7211 */ /* 0x000fe400078608ff */
[----:B------:R-:W-:Y:S02]  /*1ecb0*/  LEA.HI.X.SX32 R19, R13, R0, 0x1, P1 ;  /* 0x000000000d137211 */ /* 0x000fe400008f0eff */
[----:B0-----:R-:W-:-:S02]  /*1ecc0*/  PRMT R11, R11, 0x7632, R11 ;  /* 0x000076320b0b7816 */ /* 0x001fc4000000000b */
[----:B------:R-:W-:Y:S02]  /*1ecd0*/  LEA.HI.X.SX32 R15, R15, R0, 0x1, P2 ;  /* 0x000000000f0f7211 */ /* 0x000fe400010f0eff */
[C-C-:B------:R-:W-:Y:S02]  /*1ece0*/  LOP3.LUT R8, R24.reuse, 0x1e, R3.reuse, 0xfe, !PT ;  /* 0x0000001e18087812 */ /* 0x140fe400078efe03 */
[C-C-:B------:R-:W-:Y:S02]  /*1ecf0*/  LOP3.LUT R9, R24.reuse, 0x1c, R3.reuse, 0xfe, !PT ;  /* 0x0000001c18097812 */ /* 0x140fe400078efe03 */
[C-C-:B------:R-:W-:Y:S02]  /*1ed00*/  LOP3.LUT R16, R24.reuse, 0x1a, R3.reuse, 0xfe, !PT ;  /* 0x0000001a18107812 */ /* 0x140fe400078efe03 */
[C-C-:B------:R-:W-:Y:S02]  /*1ed10*/  LOP3.LUT R21, R24.reuse, 0x18, R3.reuse, 0xfe, !PT ;  /* 0x0000001818157812 */ /* 0x140fe400078efe03 */
[----:B------:R-:W-:-:S02]  /*1ed20*/  LOP3.LUT R3, R24, 0x14, R3, 0xfe, !PT ;  /* 0x0000001418037812 */ /* 0x000fc400078efe03 */
[----:B------:R-:W-:Y:S01]  /*1ed30*/  LEA.HI.X.SX32 R13, R17, R0, 0x1, P3 ;  /* 0x00000000110d7211 */ /* 0x000fe200018f0eff */
[----:B------:R-:W-:Y:S01]  /*1ed40*/  IMAD R17, R10, UR5, RZ ;  /* 0x000000050a117c24 */ /* 0x000fe2000f8e02ff */
[----:B-1----:R-:W-:Y:S01]  /*1ed50*/  PRMT R20, R4, 0x7632, R20 ;  /* 0x0000763204147816 */ /* 0x002fe20000000014 */
[----:B------:R-:W-:Y:S01]  /*1ed60*/  @P4 STG.E.U16 desc[UR10][R18.64], R11 ;  /* 0x0000000b12004986 */ /* 0x000fe2000c10150a */
[C---:B------:R-:W-:Y:S01]  /*1ed70*/  ISETP.LT.AND P3, PT, R21.reuse, UR15, !P0 ;  /* 0x0000000f15007c0c */ /* 0x040fe2000c761270 */
[----:B------:R-:W-:Y:S02]  /*1ed80*/  IMAD R21, R21, UR5, RZ ;  /* 0x0000000515157c24 */ /* 0x000fe4000f8e02ff */
[----:B------:R0:W-:Y:S01]  /*1ed90*/  @P5 STG.E.U16 desc[UR10][R14.64], R4 ;  /* 0x000000040e005986 */ /* 0x0001e2000c10150a */
[C---:B------:R-:W-:Y:S01]  /*1eda0*/  ISETP.LT.AND P5, PT, R3.reuse, UR15, !P0 ;  /* 0x0000000f03007c0c */ /* 0x040fe2000c7a1270 */
[----:B------:R-:W-:Y:S02]  /*1edb0*/  IMAD R3, R3, UR5, RZ ;  /* 0x0000000503037c24 */ /* 0x000fe4000f8e02ff */
[----:B------:R1:W-:Y:S01]  /*1edc0*/  @P6 STG.E.U16 desc[UR10][R12.64], R20 ;  /* 0x000000140c006986 */ /* 0x0003e2000c10150a */
[----:B------:R-:W-:Y:S01]  /*1edd0*/  IMAD R25, R9, UR5, RZ ;  /* 0x0000000509197c24 */ /* 0x000fe2000f8e02ff */
[----:B------:R-:W-:Y:S01]  /*1ede0*/  ISETP.LT.AND P4, PT, R10, UR15, !P0 ;  /* 0x0000000f0a007c0c */ /* 0x000fe2000c781270 */
[----:B------:R-:W-:Y:S01]  /*1edf0*/  IMAD R23, R16, UR5, RZ ;  /* 0x0000000510177c24 */ /* 0x000fe2000f8e02ff */
[----:B------:R-:W-:-:S02]  /*1ee00*/  LEA R10, P6, R3, R2, 0x1 ;  /* 0x00000002030a7211 */ /* 0x000fc400078c08ff */
[-C--:B0-----:R-:W-:Y:S02]  /*1ee10*/  LEA R14, P2, R21, R2.reuse, 0x1 ;  /* 0x00000002150e7211 */ /* 0x081fe400078408ff */
[----:B-1----:R-:W-:-:S04]  /*1ee20*/  LEA R12, P1, R17, R2, 0x1 ;  /* 0x00000002110c7211 */ /* 0x002fc800078208ff */
[----:B------:R-:W-:Y:S02]  /*1ee30*/  LEA.HI.X.SX32 R13, R17, R0, 0x1, P1 ;  /* 0x00000000110d7211 */ /* 0x000fe400008f0eff */
[----:B------:R-:W-:Y:S01]  /*1ee40*/  LEA R20, P1, R25, R2, 0x1 ;  /* 0x0000000219147211 */ /* 0x000fe200078208ff */
[----:B------:R-:W-:Y:S01]  /*1ee50*/  IMAD R27, R8, UR5, RZ ;  /* 0x00000005081b7c24 */ /* 0x000fe2000f8e02ff */
[-C--:B------:R-:W-:Y:S02]  /*1ee60*/  LEA.HI.X.SX32 R11, R3, R0.reuse, 0x1, P6 ;  /* 0x00000000030b7211 */ /* 0x080fe400030f0eff */
[----:B------:R-:W-:Y:S02]  /*1ee70*/  LEA.HI.X.SX32 R15, R21, R0, 0x1, P2 ;  /* 0x00000000150f7211 */ /* 0x000fe400010f0eff */
[----:B------:R-:W-:Y:S02]  /*1ee80*/  LEA R18, P6, R23, R2, 0x1 ;  /* 0x0000000217127211 */ /* 0x000fe400078c08ff */
[----:B------:R-:W-:-:S02]  /*1ee90*/  ISETP.LT.AND P2, PT, R16, UR15, !P0 ;  /* 0x0000000f10007c0c */ /* 0x000fc4000c741270 */
[-C--:B------:R-:W-:Y:S02]  /*1eea0*/  LEA.HI.X.SX32 R21, R25, R0.reuse, 0x1, P1 ;  /* 0x0000000019157211 */ /* 0x080fe400008f0eff */
[----:B------:R-:W-:Y:S02]  /*1eeb0*/  ISETP.LT.AND P1, PT, R9, UR15, !P0 ;  /* 0x0000000f09007c0c */ /* 0x000fe4000c721270 */
[----:B------:R-:W-:Y:S02]  /*1eec0*/  ISETP.LT.AND P0, PT, R8, UR15, !P0 ;  /* 0x0000000f08007c0c */ /* 0x000fe4000c701270 */
[----:B------:R-:W-:Y:S02]  /*1eed0*/  LEA.HI.X.SX32 R19, R23, R0, 0x1, P6 ;  /* 0x0000000017137211 */ /* 0x000fe400030f0eff */
[----:B------:R-:W-:Y:S02]  /*1eee0*/  LEA R2, P6, R27, R2, 0x1 ;  /* 0x000000021b027211 */ /* 0x000fe400078c08ff */
[----:B------:R-:W-:-:S02]  /*1eef0*/  PRMT R4, R5, 0x7632, R4 ;  /* 0x0000763205047816 */ /* 0x000fc40000000004 */
[----:B------:R-:W-:Y:S01]  /*1ef00*/  PRMT R9, R6, 0x7632, R9 ;  /* 0x0000763206097816 */ /* 0x000fe20000000009 */
[----:B------:R0:W-:Y:S01]  /*1ef10*/  @P5 STG.E.U16 desc[UR10][R10.64], R5 ;  /* 0x000000050a005986 */ /* 0x0001e2000c10150a */
[----:B------:R-:W-:Y:S02]  /*1ef20*/  LEA.HI.X.SX32 R3, R27, R0, 0x1, P6 ;  /* 0x000000001b037211 */ /* 0x000fe400030f0eff */
[----:B------:R-:W-:Y:S01]  /*1ef30*/  PRMT R0, R7, 0x7632, R0 ;  /* 0x0000763207007816 */ /* 0x000fe20000000000 */
[----:B------:R0:W-:Y:S04]  /*1ef40*/  @P4 STG.E.U16 desc[UR10][R12.64], R4 ;  /* 0x000000040c004986 */ /* 0x0001e8000c10150a */
[----:B------:R0:W-:Y:S04]  /*1ef50*/  @P3 STG.E.U16 desc[UR10][R14.64], R6 ;  /* 0x000000060e003986 */ /* 0x0001e8000c10150a */
[----:B------:R0:W-:Y:S04]  /*1ef60*/  @P2 STG.E.U16 desc[UR10][R18.64], R9 ;  /* 0x0000000912002986 */ /* 0x0001e8000c10150a */
[----:B------:R0:W-:Y:S04]  /*1ef70*/  @P1 STG.E.U16 desc[UR10][R20.64], R7 ;  /* 0x0000000714001986 */ /* 0x0001e8000c10150a */
[----:B------:R0:W-:Y:S01]  /*1ef80*/  @P0 STG.E.U16 desc[UR10][R2.64], R0 ;  /* 0x0000000002000986 */ /* 0x0001e2000c10150a */
[----:B------:R-:W-:Y:S06]  /*1ef90*/  BAR.SYNC.DEFER_BLOCKING 0x0 ;  /* 0x0000000000007b1d */ /* 0x000fec0000010000 */
[----:B------:R-:W-:Y:S05]  /*1efa0*/  BRA.U UP0, `(.L_x_13) ;  /* 0x00000001009c7547 */ /* 0x000fea000b800000 */
[----:B------:R-:W1:Y:S01]  /*1efb0*/  S2UR UR5, SR_CgaCtaId ;  /* 0x00000000000579c3 */ /* 0x000e620000008800 */
[----:B------:R-:W-:Y:S01]  /*1efc0*/  NOP ;  /* 0x0000000000007918 */ /* 0x000fe20000000000 */
[----:B------:R-:W-:Y:S01]  /*1efd0*/  UMOV UR4, 0x50 ;  /* 0x0000005000047882 */ /* 0x000fe20000000000 */
[----:B0-----:R-:W-:Y:S02]  /*1efe0*/  IMAD.U32 R0, RZ, RZ, UR8 ;  /* 0x00000008ff007e24 */ /* 0x001fe4000f8e00ff */
[----:B------:R-:W-:-:S03]  /*1eff0*/  IMAD.MOV.U32 R3, RZ, RZ, 0x1 ;  /* 0x00000001ff037424 */ /* 0x000fc600078e00ff */
[----:B------:R-:W-:-:S04]  /*1f000*/  LOP3.LUT R0, R0, 0xffff, RZ, 0xc0, !PT ;  /* 0x0000ffff00007812 */ /* 0x000fc800078ec0ff */
[----:B------:R-:W-:-:S05]  /*1f010*/  SHF.R.U32.HI R0, RZ, 0x5, R0 ;  /* 0x00000005ff007819 */ /* 0x000fca0000011600 */
[----:B------:R-:W-:Y:S01]  /*1f020*/  VIADD R2, R0, 0x10 ;  /* 0x0000001000027836 */ /* 0x000fe20000000000 */
[----:B------:R-:W-:Y:S01]  /*1f030*/  SHF.L.U32 R0, R3, R0, RZ ;  /* 0x0000000003007219 */ /* 0x000fe200000006ff */
[----:B-1----:R-:W-:-:S03]  /*1f040*/  ULEA UR6, UR5, UR4, 0x18 ;  /* 0x0000000405067291 */ /* 0x002fc6000f8ec0ff */
[----:B------:R-:W-:-:S04]  /*1f050*/  SHF.L.U32 R3, R3, R2, RZ ;  /* 0x0000000203037219 */ /* 0x000fc800000006ff */
[----:B------:R-:W-:Y:S02]  /*1f060*/  LOP3.LUT R0, R3, R0, RZ, 0xfc, !PT ;  /* 0x0000000003007212 */ /* 0x000fe400078efcff */
[----:B------:R-:W0:Y:S02]  /*1f070*/  LDS R5, [UR6] ;  /* 0x00000006ff057984 */ /* 0x000e240008000800 */
[C---:B------:R-:W-:Y:S02]  /*1f080*/  LOP3.LUT R2, R0.reuse, 0xffff, RZ, 0xc0, !PT ;  /* 0x0000ffff00027812 */ /* 0x040fe400078ec0ff */
[----:B0-----:R-:W-:-:S04]  /*1f090*/  LOP3.LUT R3, R0, 0xffff, R5, 0x80, !PT ;  /* 0x0000ffff00037812 */ /* 0x001fc800078e8005 */
[----:B------:R-:W-:-:S13]  /*1f0a0*/  ISETP.NE.AND P0, PT, R3, R2, PT ;  /* 0x000000020300720c */ /* 0x000fda0003f05270 */
[----:B------:R-:W-:Y:S05]  /*1f0b0*/  @P0 BRA `(.L_x_14) ;  /* 0x0000000000500947 */ /* 0x000fea0003800000 */
[----:B------:R-:W-:Y:S02]  /*1f0c0*/  SHF.R.U32.HI R5, RZ, 0x10, R5 ;  /* 0x00000010ff057819 */ /* 0x000fe40000011605 */
[----:B------:R-:W-:-:S04]  /*1f0d0*/  SHF.R.U32.HI R2, RZ, 0x10, R0 ;  /* 0x00000010ff027819 */ /* 0x000fc80000011600 */
[----:B------:R-:W-:-:S04]  /*1f0e0*/  LOP3.LUT R5, R5, R2, RZ, 0xc0, !PT ;  /* 0x0000000205057212 */ /* 0x000fc800078ec0ff */
[----:B------:R-:W-:-:S13]  /*1f0f0*/  ISETP.NE.AND P0, PT, R5, R2, PT ;  /* 0x000000020500720c */ /* 0x000fda0003f05270 */
[----:B------:R-:W-:Y:S05]  /*1f100*/  @P0 BRA `(.L_x_15) ;  /* 0x0000000000300947 */ /* 0x000fea0003800000 */
[----:B------:R-:W-:Y:S01]  /*1f110*/  R2UR UR4, R0 ;  /* 0x00000000000472ca */ /* 0x000fe200000e0000 */
[----:B------:R-:W-:Y:S01]  /*1f120*/  VOTEU.ANY UR5, UPT, PT ;  /* 0x0000000000057886 */ /* 0x000fe200038e0100 */
[----:B------:R-:W0:Y:S01]  /*1f130*/  S2R R0, SR_LANEID ;  /* 0x0000000000007919 */ /* 0x000e220000000000 */
[----:B------:R-:W-:-:S10]  /*1f140*/  UFLO.U32 UR5, UR5 ;  /* 0x00000005000572bd */ /* 0x000fd400080e0000 */
[----:B------:R-:W-:-:S06]  /*1f150*/  ULOP3.LUT UR4, URZ, UR4, URZ, 0x33, !UPT ;  /* 0x00000004ff047292 */ /* 0x000fcc000f8e33ff */
[----:B------:R-:W-:-:S04]  /*1f160*/  IMAD.U32 R2, RZ, RZ, UR4 ;  /* 0x00000004ff027e24 */ /* 0x000fc8000f8e00ff */
[----:B------:R-:W1:Y:S02]  /*1f170*/  REDUX UR7, R2 ;  /* 0x00000000020773c4 */ /* 0x000e640000000000 */
[----:B------:R2:W-:Y:S01]  /*1f180*/  UTCATOMSWS.AND URZ, UR4 ;  /* 0x0000000400ff79e3 */ /* 0x0005e20008000000 */
[----:B0-----:R-:W-:Y:S01]  /*1f190*/  ISETP.EQ.U32.AND P0, PT, R0, UR5, PT ;  /* 0x0000000500007c0c */ /* 0x001fe2000bf02070 */
[----:B-1----:R-:W-:-:S12]  /*1f1a0*/  IMAD.U32 R0, RZ, RZ, UR7 ;  /* 0x00000007ff007e24 */ /* 0x002fd8000f8e00ff */
[----:B------:R2:W-:Y:S01]  /*1f1b0*/  @P0 ATOMS.AND RZ, [UR6], R0 ;  /* 0x00000000ffff098c */ /* 0x0005e2000a800006 */
[----:B------:R-:W-:Y:S05]  /*1f1c0*/  BRA `(.L_x_13) ;  /* 0x0000000000147947 */ /* 0x000fea0003800000 */
.L_x_15:
[----:B------:R-:W-:-:S07]  /*1f1d0*/  MOV R2, 0x1f1f0 ;  /* 0x0001f1f000027802 */ /* 0x000fce0000000f00 */
[----:B------:R-:W-:Y:S05]  /*1f1e0*/  CALL.REL.NOINC `($__internal_0_$__cuda_sm10x_tcgen05_guardrail_trap_col_being_dealloced_not_returned_by_alloc) ;  /* 0x00000000002c7944 */ /* 0x000fea0003c00000 */
[----:B------:R-:W-:Y:S05]  /*1f1f0*/  BRA `(.L_x_13) ;  /* 0x0000000000087947 */ /* 0x000fea0003800000 */
.L_x_14:
[----:B------:R-:W-:-:S07]  /*1f200*/  MOV R2, 0x1f220 ;  /* 0x0001f22000027802 */ /* 0x000fce0000000f00 */
[----:B------:R-:W-:Y:S05]  /*1f210*/  CALL.REL.NOINC `($__internal_2_$__cuda_sm10x_tcgen05_guardrail_trap_unallocated_columns_being_dealloced) ;  /* 0x0000000000387944 */ /* 0x000fea0003c00000 */
.L_x_13:
[----:B------:R-:W-:Y:S01]  /*1f220*/  NOP ;  /* 0x0000000000007918 */ /* 0x000fe20000000000 */
[----:B--2---:R-:W-:Y:S05]  /*1f230*/  EXIT ;  /* 0x000000000000794d */ /* 0x004fea0003800000 */
.L_x_8:
[----:B------:R-:W1:Y:S02]  /*1f240*/  SYNCS.PHASECHK.TRANS64.TRYWAIT P3, [UR4], R6 ;  /* 0x00000006ff0075a7 */ /* 0x000e640008061104 */
[----:B-1----:R-:W-:Y:S05]  /*1f250*/  @!P3 BRA `(.L_x_8) ;  /* 0xfffffffc00f8b947 */ /* 0x002fea000383ffff */
[----:B------:R-:W-:Y:S05]  /*1f260*/  BRA `(.L_x_16) ;  /* 0xffffff2400cc7947 */ /* 0x000fea000383ffff */
.L_x_12:
[----:B------:R-:W0:Y:S02]  /*1f270*/  SYNCS.PHASECHK.TRANS64.TRYWAIT P0, [UR4], R0 ;  /* 0x00000000ff0075a7 */ /* 0x000e240008001104 */
[----:B0-----:R-:W-:Y:S05]  /*1f280*/  @!P0 BRA `(.L_x_12) ;  /* 0xfffffffc00f88947 */ /* 0x001fea000383ffff */
[----:B------:R-:W-:Y:S05]  /*1f290*/  BRA `(.L_x_11) ;  /* 0xfffffff000e87947 */ /* 0x000fea000383ffff */
        .weak           $__internal_0_$__cuda_sm10x_tcgen05_guardrail_trap_col_being_dealloced_not_returned_by_alloc
        .type           $__internal_0_$__cuda_sm10x_tcgen05_guardrail_trap_col_being_dealloced_not_returned_by_alloc,@function
        .size           $__internal_0_$__cuda_sm10x_tcgen05_guardrail_trap_col_being_dealloced_not_returned_by_alloc,($__internal_1_$__cuda_sm10x_tcgen05_guardrail_trap_phase_invalid_during_alloc - $__internal_0_$__cuda_sm10x_tcgen05_guardrail_trap_col_being_dealloced_not_returned_by_alloc)
$__internal_0_$__cuda_sm10x_tcgen05_guardrail_trap_col_being_dealloced_not_returned_by_alloc:
[----:B------:R-:W-:Y:S05]  /*1f2a0*/  BPT.TRAP 0x1 ;  /* 0x000000040000795c */ /* 0x000fea0000300000 */
[----:B------:R-:W-:-:S04]  /*1f2b0*/  IMAD.MOV.U32 R3, RZ, RZ, 0x0 ;  /* 0x00000000ff037424 */ /* 0x000fc800078e00ff */
[----:B------:R-:W-:Y:S05]  /*1f2c0*/  RET.REL.NODEC R2 `(matmul_kernel) ;  /* 0xfffffe0c024c7950 */ /* 0x000fea0003c3ffff */
        .weak           $__internal_1_$__cuda_sm10x_tcgen05_guardrail_trap_phase_invalid_during_alloc
        .type           $__internal_1_$__cuda_sm10x_tcgen05_guardrail_trap_phase_invalid_during_alloc,@function
        .size           $__internal_1_$__cuda_sm10x_tcgen05_guardrail_trap_phase_invalid_during_alloc,($__internal_2_$__cuda_sm10x_tcgen05_guardrail_trap_unallocated_columns_being_dealloced - $__internal_1_$__cuda_sm10x_tcgen05_guardrail_trap_phase_invalid_during_alloc)
$__internal_1_$__cuda_sm10x_tcgen05_guardrail_trap_phase_invalid_during_alloc:
[----:B------:R-:W-:Y:S05]  /*1f2d0*/  BPT.TRAP 0x1 ;  /* 0x000000040000795c */ /* 0x000fea0000300000 */
[----:B------:R-:W-:-:S04]  /*1f2e0*/  IMAD.MOV.U32 R3, RZ, RZ, 0x0 ;  /* 0x00000000ff037424 */ /* 0x000fc800078e00ff */
[----:B------:R-:W-:Y:S05]  /*1f2f0*/  RET.REL.NODEC R2 `(matmul_kernel) ;  /* 0xfffffe0c02407950 */ /* 0x000fea0003c3ffff */
        .weak           $__internal_2_$__cuda_sm10x_tcgen05_guardrail_trap_unallocated_columns_being_dealloced
        .type           $__internal_2_$__cuda_sm10x_tcgen05_guardrail_trap_unallocated_columns_being_dealloced,@function
        .size           $__internal_2_$__cuda_sm10x_tcgen05_guardrail_trap_unallocated_columns_being_dealloced,(.L_x_20 - $__internal_2_$__cuda_sm10x_tcgen05_guardrail_trap_unallocated_columns_being_dealloced)
$__internal_2_$__cuda_sm10x_tcgen05_guardrail_trap_unallocated_columns_being_dealloced:
[----:B------:R-:W-:Y:S05]  /*1f300*/  BPT.TRAP 0x1 ;  /* 0x000000040000795c */ /* 0x000fea0000300000 */
[----:B------:R-:W-:-:S04]  /*1f310*/  IMAD.MOV.U32 R3, RZ, RZ, 0x0 ;  /* 0x00000000ff037424 */ /* 0x000fc800078e00ff */
[----:B------:R-:W-:Y:S05]  /*1f320*/  RET.REL.NODEC R2 `(matmul_kernel) ;  /* 0xfffffe0c02347950 */ /* 0x000fea0003c3ffff */
.L_x_17:
[----:B------:R-:W-:-:S00]  /*1f330*/  BRA `(.L_x_17) ;  /* 0xfffffffc00fc7947 */ /* 0x000fc0000383ffff */
[----:B------:R-:W-:-:S00]  /*1f340*/  NOP ;  /* 0x0000000000007918 */ /* 0x000fc00000000000 */
        /* <DEDUP_REMOVED lines=11> */
.L_x_20:


//--------------------- .nv.shared.matmul_kernel  --------------------------
	.section	.nv.shared.matmul_kernel,"aw",@nobits
	.sectionflags	@""
	.align	16
	.zero		1024


//--------------------- .nv.shared.reserved.0     --------------------------
	.section	.nv.shared.reserved.0,"aw",@nobits
	.align	8
	.weak		__nv_reservedSMEM_offset_0_alias
	.size		__nv_reservedSMEM_offset_0_alias, 0, 64
	.other		__nv_reservedSMEM_offset_0_alias,@"STO_CUDA_RESERVED_SHARED STV_DEFAULT"
__nv_reservedSMEM_offset_0_alias:
	.zero		0
.nv.shared.reserved.0:
	.zero		64
	.weak		__nv_reservedSMEM_allocation_phase
	.type		__nv_reservedSMEM_allocation_phase,@object
	.size		__nv_reservedSMEM_allocation_phase,(.L_0 - __nv_reservedSMEM_allocation_phase)
__nv_reservedSMEM_allocation_phase:
	.zero		1
.L_0:
	.zero		7
	.weak		__nv_reservedSMEM_devtool_atexit_pc
	.type		__nv_reservedSMEM_devtool_atexit_pc,@object
	.size		__nv_reservedSMEM_devtool_atexit_pc,(__nv_reservedSMEM_allocation_mask - __nv_reservedSMEM_devtool_atexit_pc)
__nv_reservedSMEM_devtool_atexit_pc:
	.zero		8
	.weak		__nv_reservedSMEM_allocation_mask
	.type		__nv_reservedSMEM_allocation_mask,@object
	.size		__nv_reservedSMEM_allocation_mask,(.L_2 - __nv_reservedSMEM_allocation_mask)
__nv_reservedSMEM_allocation_mask:
	.zero		4
.L_2:


//--------------------- .nv.constant0.matmul_kernel --------------------------
	.section	.nv.constant0.matmul_kernel,"a",@progbits
	.sectionflags	@""
	.align	4
.nv.constant0.matmul_kernel:
	.zero		976


//--------------------- SYMBOLS --------------------------

	.type		.nv.reservedSmem.offset0,@object
	.size		.nv.reservedSmem.offset0,0x4
	.type		.nv.reservedSmem.cap,@object
	.size		.nv.reservedSmem.cap,0x4
